def matmul_kernel(
    a_ptr,
    b_ptr,
    c_ptr,
    M,
    N,
    K,
    stride_am,
    stride_ak,
    stride_bk,
    stride_bn,
    stride_cm,
    stride_cn,
    BLOCK_M: tl.constexpr,
    BLOCK_N: tl.constexpr,
    BLOCK_K: tl.constexpr,
    GROUP_M: tl.constexpr,
):
    pid = tl.program_id(axis=0)
    num_pid_m = tl.cdiv(M, BLOCK_M)
    num_pid_n = tl.cdiv(N, BLOCK_N)
    num_pid_in_group = GROUP_M * num_pid_n
    group_id = pid // num_pid_in_group
    first_pid_m = group_id * GROUP_M
    group_size_m = min(num_pid_m - first_pid_m, GROUP_M)
    pid_m = first_pid_m + ((pid % num_pid_in_group) % group_size_m)
    pid_n = (pid % num_pid_in_group) // group_size_m

    offs_am = (pid_m * BLOCK_M + tl.arange(0, BLOCK_M)) % M
    offs_bn = (pid_n * BLOCK_N + tl.arange(0, BLOCK_N)) % N
    offs_k = tl.arange(0, BLOCK_K)
    a_ptrs = a_ptr + offs_am[:, None] * stride_am + offs_k[None, :] * stride_ak
    b_ptrs = b_ptr + offs_k[:, None] * stride_bk + offs_bn[None, :] * stride_bn

    acc = tl.zeros((BLOCK_M, BLOCK_N), dtype=tl.float32)
    for kk in range(0, tl.cdiv(K, BLOCK_K)):
        a = tl.load(a_ptrs, mask=offs_k[None, :] < K - kk * BLOCK_K, other=0.0)
        b = tl.load(b_ptrs, mask=offs_k[:, None] < K - kk * BLOCK_K, other=0.0)
        acc = tl.dot(a, b, acc)
        a_ptrs += BLOCK_K * stride_ak
        b_ptrs += BLOCK_K * stride_bk

    c = acc.to(c_ptr.dtype.element_ty)
    offs_cm = pid_m * BLOCK_M + tl.arange(0, BLOCK_M)
    offs_cn = pid_n * BLOCK_N + tl.arange(0, BLOCK_N)
    c_ptrs = c_ptr + offs_cm[:, None] * stride_cm + offs_cn[None, :] * stride_cn
    mask = (offs_cm[:, None] < M) & (offs_cn[None, :] < N)
    tl.store(c_ptrs, c, mask=mask)

# config = {"BLOCK_K": 128, "BLOCK_M": 512, "BLOCK_N": 128, "GROUP_M": 1, "arch": "sm_100", "dtype": "fp16", "num_ctas": 1, "num_stages": 3, "num_warps": 4}
# arch = sm_100


// ===== COMPILED SASS (sm_100a) =====

	.target	sm_100a

	.elftype	@"ET_EXEC"


//--------------------- .note.nv.tkinfo           --------------------------
	.section	.note.nv.tkinfo,"",@"SHT_NOTE"
	.sectionflags	@"SHF_NOTE_NV_TKINFO"
	.tkinfo
        /*0018*/ 	.word	0x00000081
        /*0030*/ 	.string	""
        /*0030*/ 	.string	"ptxas-blackwell"
        /*0030*/ 	.string	"Cuda compilation tools, release 12.9, V12.9.86"
        /*0030*/ 	.string	"Build cuda_12.9.r12.9/compiler.36037853_0"
        /*0030*/ 	.string	"-v  -suppress-debug-info  -lineinfo  -arch sm_100a "



//--------------------- .note.nv.cuver            --------------------------
	.section	.note.nv.cuver,"",@"SHT_NOTE"
	.sectionflags	@"SHF_NOTE_NV_CUVER"
        /*0018*/ 	.short	0x0001
        /*001a*/ 	.short	0x0064
        /*001c*/ 	.short	0x0001
        /*001e*/ 	.short	0x0000
        /*0020*/ 	.short	0x0001
        /*0022*/ 	.short	0x0000


//--------------------- .nv.info                  --------------------------
	.section	.nv.info,"",@"SHT_CUDA_INFO"
	.align	4


	//----- nvinfo : EIATTR_REGCOUNT
	.align		4
        /*0000*/ 	.byte	0x04, 0x2f
        /*0002*/ 	.short	(.L_4 - .L_3)
	.align		4
.L_3:
        /*0004*/ 	.word	index@(matmul_kernel)
        /*0008*/ 	.word	0x00000060


	//----- nvinfo : EIATTR_FRAME_SIZE
	.align		4
.L_4:
        /*000c*/ 	.byte	0x04, 0x11
        /*000e*/ 	.short	(.L_6 - .L_5)
	.align		4
.L_5:
        /*0010*/ 	.word	index@($__internal_2_$__cuda_sm10x_tcgen05_guardrail_trap_unallocated_columns_being_dealloced)
        /*0014*/ 	.word	0x00003c30


	//----- nvinfo : EIATTR_FRAME_SIZE
	.align		4
.L_6:
        /*0018*/ 	.byte	0x04, 0x11
        /*001a*/ 	.short	(.L_8 - .L_7)
	.align		4
.L_7:
        /*001c*/ 	.word	index@($__internal_1_$__cuda_sm10x_tcgen05_guardrail_trap_phase_invalid_during_alloc)
        /*0020*/ 	.word	0x00003c30


	//----- nvinfo : EIATTR_FRAME_SIZE
	.align		4
.L_8:
        /*0024*/ 	.byte	0x04, 0x11
        /*0026*/ 	.short	(.L_10 - .L_9)
	.align		4
.L_9:
        /*0028*/ 	.word	index@($__internal_0_$__cuda_sm10x_tcgen05_guardrail_trap_col_being_dealloced_not_returned_by_alloc)
        /*002c*/ 	.word	0x00003c30


	//----- nvinfo : EIATTR_FRAME_SIZE
	.align		4
.L_10:
        /*0030*/ 	.byte	0x04, 0x11
        /*0032*/ 	.short	(.L_12 - .L_11)
	.align		4
.L_11:
        /*0034*/ 	.word	index@(matmul_kernel)
        /*0038*/ 	.word	0x00003c30


	//----- nvinfo : EIATTR_MIN_STACK_SIZE
	.align		4
.L_12:
        /*003c*/ 	.byte	0x04, 0x12
        /*003e*/ 	.short	(.L_14 - .L_13)
	.align		4
.L_13:
        /*0040*/ 	.word	index@(matmul_kernel)
        /*0044*/ 	.word	0x00003c30
.L_14:


//--------------------- .nv.info.matmul_kernel    --------------------------
	.section	.nv.info.matmul_kernel,"",@"SHT_CUDA_INFO"
	.sectionflags	@""
	.align	4


	//----- nvinfo : EIATTR_CUDA_API_VERSION
	.align		4
        /*0000*/ 	.byte	0x04, 0x37
        /*0002*/ 	.short	(.L_16 - .L_15)
.L_15:
        /*0004*/ 	.word	0x00000081


	//----- nvinfo : EIATTR_KPARAM_INFO
	.align		4
.L_16:
        /*0008*/ 	.byte	0x04, 0x17
        /*000a*/ 	.short	(.L_18 - .L_17)
.L_17:
        /*000c*/ 	.word	0x00000000
        /*0010*/ 	.short	0x000d
        /*0012*/ 	.short	0x0048
        /*0014*/ 	.byte	0x00, 0xf4, 0x21, 0x00


	//----- nvinfo : EIATTR_KPARAM_INFO
	.align		4
.L_18:
        /*0018*/ 	.byte	0x04, 0x17
        /*001a*/ 	.short	(.L_20 - .L_19)
.L_19:
        /*001c*/ 	.word	0x00000000
        /*0020*/ 	.short	0x000c
        /*0022*/ 	.short	0x0040
        /*0024*/ 	.byte	0x00, 0xf4, 0x21, 0x00


	//----- nvinfo : EIATTR_KPARAM_INFO
	.align		4
.L_20:
        /*0028*/ 	.byte	0x04, 0x17
        /*002a*/ 	.short	(.L_22 - .L_21)
.L_21:
        /*002c*/ 	.word	0x00000000
        /*0030*/ 	.short	0x000b
        /*0032*/ 	.short	0x0038
        /*0034*/ 	.byte	0x00, 0xf0, 0x11, 0x00


	//----- nvinfo : EIATTR_KPARAM_INFO
	.align		4
.L_22:
        /*0038*/ 	.byte	0x04, 0x17
        /*003a*/ 	.short	(.L_24 - .L_23)
.L_23:
        /*003c*/ 	.word	0x00000000
        /*0040*/ 	.short	0x000a
        /*0042*/ 	.short	0x0034
        /*0044*/ 	.byte	0x00, 0xf0, 0x11, 0x00


	//----- nvinfo : EIATTR_KPARAM_INFO
	.align		4
.L_24:
        /*0048*/ 	.byte	0x04, 0x17
        /*004a*/ 	.short	(.L_26 - .L_25)
.L_25:
        /*004c*/ 	.word	0x00000000
        /*0050*/ 	.short	0x0009
        /*0052*/ 	.short	0x0030
        /*0054*/ 	.byte	0x00, 0xf0, 0x11, 0x00


	//----- nvinfo : EIATTR_KPARAM_INFO
	.align		4
.L_26:
        /*0058*/ 	.byte	0x04, 0x17
        /*005a*/ 	.short	(.L_28 - .L_27)
.L_27:
        /*005c*/ 	.word	0x00000000
        /*0060*/ 	.short	0x0008
        /*0062*/ 	.short	0x002c
        /*0064*/ 	.byte	0x00, 0xf0, 0x11, 0x00


	//----- nvinfo : EIATTR_KPARAM_INFO
	.align		4
.L_28:
        /*0068*/ 	.byte	0x04, 0x17
        /*006a*/ 	.short	(.L_30 - .L_29)
.L_29:
        /*006c*/ 	.word	0x00000000
        /*0070*/ 	.short	0x0007
        /*0072*/ 	.short	0x0028
        /*0074*/ 	.byte	0x00, 0xf0, 0x11, 0x00


	//----- nvinfo : EIATTR_KPARAM_INFO
	.align		4
.L_30:
        /*0078*/ 	.byte	0x04, 0x17
        /*007a*/ 	.short	(.L_32 - .L_31)
.L_31:
        /*007c*/ 	.word	0x00000000
        /*0080*/ 	.short	0x0006
        /*0082*/ 	.short	0x0024
        /*0084*/ 	.byte	0x00, 0xf0, 0x11, 0x00


	//----- nvinfo : EIATTR_KPARAM_INFO
	.align		4
.L_32:
        /*0088*/ 	.byte	0x04, 0x17
        /*008a*/ 	.short	(.L_34 - .L_33)
.L_33:
        /*008c*/ 	.word	0x00000000
        /*0090*/ 	.short	0x0005
        /*0092*/ 	.short	0x0020
        /*0094*/ 	.byte	0x00, 0xf0, 0x11, 0x00


	//----- nvinfo : EIATTR_KPARAM_INFO
	.align		4
.L_34:
        /*0098*/ 	.byte	0x04, 0x17
        /*009a*/ 	.short	(.L_36 - .L_35)
.L_35:
        /*009c*/ 	.word	0x00000000
        /*00a0*/ 	.short	0x0004
        /*00a2*/ 	.short	0x001c
        /*00a4*/ 	.byte	0x00, 0xf0, 0x11, 0x00


	//----- nvinfo : EIATTR_KPARAM_INFO
	.align		4
.L_36:
        /*00a8*/ 	.byte	0x04, 0x17
        /*00aa*/ 	.short	(.L_38 - .L_37)
.L_37:
        /*00ac*/ 	.word	0x00000000
        /*00b0*/ 	.short	0x0003
        /*00b2*/ 	.short	0x0018
        /*00b4*/ 	.byte	0x00, 0xf0, 0x11, 0x00


	//----- nvinfo : EIATTR_KPARAM_INFO
	.align		4
.L_38:
        /*00b8*/ 	.byte	0x04, 0x17
        /*00ba*/ 	.short	(.L_40 - .L_39)
.L_39:
        /*00bc*/ 	.word	0x00000000
        /*00c0*/ 	.short	0x0002
        /*00c2*/ 	.short	0x0010
        /*00c4*/ 	.byte	0x00, 0xf4, 0x21, 0x00


	//----- nvinfo : EIATTR_KPARAM_INFO
	.align		4
.L_40:
        /*00c8*/ 	.byte	0x04, 0x17
        /*00ca*/ 	.short	(.L_42 - .L_41)
.L_41:
        /*00cc*/ 	.word	0x00000000
        /*00d0*/ 	.short	0x0001
        /*00d2*/ 	.short	0x0008
        /*00d4*/ 	.byte	0x00, 0xf4, 0x21, 0x00


	//----- nvinfo : EIATTR_KPARAM_INFO
	.align		4
.L_42:
        /*00d8*/ 	.byte	0x04, 0x17
        /*00da*/ 	.short	(.L_44 - .L_43)
.L_43:
        /*00dc*/ 	.word	0x00000000
        /*00e0*/ 	.short	0x0000
        /*00e2*/ 	.short	0x0000
        /*00e4*/ 	.byte	0x00, 0xf4, 0x21, 0x00


	//----- nvinfo : EIATTR_AT_ENTRY_FRAGMENTS
	.align		4
.L_44:
        /*00e8*/ 	.byte	0x04, 0x4f
        /*00ea*/ 	.short	(.L_46 - .L_45)


	//   ....[0]....
.L_45:
        /*00ec*/ 	.word	0x00000004


	//----- nvinfo : EIATTR_RESERVED_SMEM_USED
	.align		4
.L_46:
        /*00f0*/ 	.byte	0x01, 0x41
	.zero		2


	//----- nvinfo : EIATTR_SPARSE_MMA_MASK
	.align		4
        /*00f4*/ 	.byte	0x03, 0x50
        /*00f6*/ 	.short	0x0000


	//----- nvinfo : EIATTR_TCGEN05_1CTA_USED
	.align		4
        /*00f8*/ 	.byte	0x01, 0x51
	.zero		2


	//----- nvinfo : EIATTR_MAXREG_COUNT
	.align		4
        /*00fc*/ 	.byte	0x03, 0x1b
        /*00fe*/ 	.short	0x00ff


	//----- nvinfo : EIATTR_NUM_BARRIERS
	.align		4
        /*0100*/ 	.byte	0x02, 0x4c
        /*0102*/ 	.byte	0x01
	.zero		1


	//----- nvinfo : EIATTR_ANNOTATIONS
	.align		4
        /*0104*/ 	.byte	0x04, 0x55
        /*0106*/ 	.short	(.L_48 - .L_47)


	//   ....[0]....
.L_47:
        /*0108*/ 	.word	0x00000001
        /*010c*/ 	.byte	0xb0, 0x09, 0x00, 0x00, 0x01, 0x00, 0x00, 0x00, 0xe0, 0x09, 0x00, 0x00, 0x01, 0x00, 0x00, 0x00
        /* <DEDUP_REMOVED lines=1813> */
        /*726c*/ 	.byte	0x50, 0x5f, 0x02, 0x00


	//----- nvinfo : EIATTR_INT_WARP_WIDE_INSTR_OFFSETS
	.align		4
.L_48:
        /*7270*/ 	.byte	0x04, 0x31
        /*7272*/ 	.short	(.L_50 - .L_49)


	//   ....[0]....
.L_49:
        /*7274*/ 	.word	0x00008470


	//   ....[1]....
        /*7278*/ 	.word	0x000084f0


	//   ....[2]....
        /*727c*/ 	.word	0x00012660


	//   ....[3]....
        /*7280*/ 	.word	0x00064190


	//   ....[4]....
        /*7284*/ 	.word	0x000641d0


	//----- nvinfo : EIATTR_COOP_GROUP_MASK_REGIDS
	.align		4
.L_50:
        /*7288*/ 	.byte	0x04, 0x29
        /*728a*/ 	.short	(.L_52 - .L_51)


	//   ....[0]....
.L_51:
        /*728c*/ 	.word	0xffffffff


	//   ....[1]....
        /*7290*/ 	.word	0xffffffff


	//   ....[2]....
        /*7294*/ 	.word	0xffffffff


	//   ....[3]....
        /*7298*/ 	.word	0xffffffff


	//----- nvinfo : EIATTR_COOP_GROUP_INSTR_OFFSETS
	.align		4
.L_52:
        /*729c*/ 	.byte	0x04, 0x28
        /*729e*/ 	.short	(.L_54 - .L_53)


	//   ....[0]....
.L_53:
        /*72a0*/ 	.word	0x00000060


	//   ....[1]....
        /*72a4*/ 	.word	0x00000320


	//   ....[2]....
        /*72a8*/ 	.word	0x00064010


	//   ....[3]....
        /*72ac*/ 	.word	0x00064280


	//----- nvinfo : EIATTR_VRC_CTA_INIT_COUNT
	.align		4
.L_54:
        /*72b0*/ 	.byte	0x02, 0x4a
        /*72b2*/ 	.byte	0x80
	.zero		1


	//----- nvinfo : EIATTR_MBARRIER_INSTR_OFFSETS
	.align		4
        /*72b4*/ 	.byte	0x04, 0x39
        /*72b6*/ 	.short	(.L_56 - .L_55)


	//   ....[0]....
.L_55:
        /*72b8*/ 	.word	0x00008550
        /*72bc*/ 	.word	0x000000ff
        /*72c0*/ 	.word	0x00000000
        /*72c4*/ 	.short	0x0100
        /*72c6*/ 	.byte	0x04
	.zero		1


	//   ....[1]....
        /*72c8*/ 	.word	0x000126a0
        /*72cc*/ 	.word	0x000000ff
        /*72d0*/ 	.word	0x00050008
        /*72d4*/ 	.short	0x0100
        /*72d6*/ 	.byte	0x4c
	.zero		1


	//   ....[2]....
        /*72d8*/ 	.word	0x00023b40
        /*72dc*/ 	.word	0x000000ff
        /*72e0*/ 	.word	0x00000000
        /*72e4*/ 	.short	0x010a
        /*72e6*/ 	.byte	0x04
	.zero		1


	//   ....[3]....
        /*72e8*/ 	.word	0x00051500
        /*72ec*/ 	.word	0x000000ff
        /*72f0*/ 	.word	0x00000000
        /*72f4*/ 	.short	0x010a
        /*72f6*/ 	.byte	0x04
	.zero		1


	//   ....[4]....
        /*72f8*/ 	.word	0x000517d0
        /*72fc*/ 	.word	0x000000ff
        /*7300*/ 	.word	0x00050000
        /*7304*/ 	.short	0x0108
        /*7306*/ 	.byte	0x4c
	.zero		1


	//   ....[5]....
        /*7308*/ 	.word	0x00051930
        /*730c*/ 	.word	0x000000ff
        /*7310*/ 	.word	0x00050008
        /*7314*/ 	.short	0x0108
        /*7316*/ 	.byte	0x4c
	.zero		1


	//   ....[6]....
        /*7318*/ 	.word	0x000642c0
        /*731c*/ 	.word	0x000000ff
        /*7320*/ 	.word	0x00000000
        /*7324*/ 	.short	0x010a
        /*7326*/ 	.byte	0x04
	.zero		1


	//   ....[7]....
        /*7328*/ 	.word	0x00064300
        /*732c*/ 	.word	0x000000ff
        /*7330*/ 	.word	0x00000000
        /*7334*/ 	.short	0x010a
        /*7336*/ 	.byte	0x04
	.zero		1


	//----- nvinfo : EIATTR_NUM_MBARRIERS
	.align		4
.L_56:
        /*7338*/ 	.byte	0x03, 0x38
        /*733a*/ 	.short	0x0002


	//----- nvinfo : EIATTR_EXIT_INSTR_OFFSETS
	.align		4
        /*733c*/ 	.byte	0x04, 0x1c
        /*733e*/ 	.short	(.L_58 - .L_57)


	//   ....[0]....
.L_57:
        /*7340*/ 	.word	0x00064290


	//----- nvinfo : EIATTR_REQNTID
	.align		4
.L_58:
        /*7344*/ 	.byte	0x04, 0x10
        /*7346*/ 	.short	(.L_60 - .L_59)
.L_59:
        /*7348*/ 	.word	0x00000080
        /*734c*/ 	.word	0x00000001
        /*7350*/ 	.word	0x00000001


	//----- nvinfo : EIATTR_CRS_STACK_SIZE
	.align		4
.L_60:
        /*7354*/ 	.byte	0x04, 0x1e
        /*7356*/ 	.short	(.L_62 - .L_61)
.L_61:
        /*7358*/ 	.word	0x00000000


	//----- nvinfo : EIATTR_CBANK_PARAM_SIZE
	.align		4
.L_62:
        /*735c*/ 	.byte	0x03, 0x19
        /*735e*/ 	.short	0x0050


	//----- nvinfo : EIATTR_PARAM_CBANK
	.align		4
        /*7360*/ 	.byte	0x04, 0x0a
        /*7362*/ 	.short	(.L_64 - .L_63)
	.align		4
.L_63:
        /*7364*/ 	.word	index@(.nv.constant0.matmul_kernel)
        /*7368*/ 	.short	0x0380
        /*736a*/ 	.short	0x0050


	//----- nvinfo : EIATTR_SW_WAR
	.align		4
.L_64:
        /*736c*/ 	.byte	0x04, 0x36
        /*736e*/ 	.short	(.L_66 - .L_65)
.L_65:
        /*7370*/ 	.word	0x00000008
.L_66:


//--------------------- .nv.compat                --------------------------
	.section	.nv.compat,"",@"SHT_CUDA_COMPAT_INFO"
	.align	4
        /*0000*/ 	.byte	0x02, 0x02, 0x02, 0x00, 0x02, 0x05, 0x05, 0x00, 0x02, 0x03, 0x00, 0x00, 0x02, 0x06, 0x01, 0x00


//--------------------- .nv.callgraph             --------------------------
	.section	.nv.callgraph,"",@"SHT_CUDA_CALLGRAPH"
	.align	4
	.sectionentsize	8
	.align		4
        /*0000*/ 	.word	0x00000000
	.align		4
        /*0004*/ 	.word	0xffffffff
	.align		4
        /*0008*/ 	.word	0x00000000
	.align		4
        /*000c*/ 	.word	0xfffffffe
	.align		4
        /*0010*/ 	.word	0x00000000
	.align		4
        /*0014*/ 	.word	0xfffffffd
	.align		4
        /*0018*/ 	.word	0x00000000
	.align		4
        /*001c*/ 	.word	0xfffffffc


//--------------------- .text.matmul_kernel       --------------------------
	.section	.text.matmul_kernel,"ax",@progbits
	.align	128
        .global         matmul_kernel
        .type           matmul_kernel,@function
        .size           matmul_kernel,(.L_x_20 - matmul_kernel)
        .other          matmul_kernel,@"STO_CUDA_ENTRY STV_DEFAULT"
matmul_kernel:
.text.matmul_kernel:
[----:B------:R-:W0:Y:S01]  /*0000*/  LDC R1, c[0x0][0x37c] ;  /* 0x0000df00ff017b82 */ /* 0x000e220000000800 */
[----:B------:R-:W1:Y:S01]  /*0010*/  S2R R0, SR_TID.X ;  /* 0x0000000000007919 */ /* 0x000e620000002100 */
[----:B0-----:R-:W-:Y:S01]  /*0020*/  VIADD R1, R1, 0xffffc3d0 ;  /* 0xffffc3d001017836 */ /* 0x001fe20000000000 */
[----:B-1----:R-:W-:-:S13]  /*0030*/  ISETP.GE.U32.AND P0, PT, R0, 0x20, PT ;  /* 0x000000200000780c */ /* 0x002fda0003f06070 */
[----:B------:R-:W-:Y:S05]  /*0040*/  @P0 BRA `(.L_x_0) ;  /* 0x0000000000b80947 */ /* 0x000fea0003800000 */
[----:B------:R-:W0:Y:S01]  /*0050*/  S2R R7, SR_CgaCtaId ;  /* 0x0000000000077919 */ /* 0x000e220000008800 */
[----:B------:R-:W-:Y:S01]  /*0060*/  NOP ;  /* 0x0000000000007918 */ /* 0x000fe20000000000 */
[----:B------:R-:W-:-:S04]  /*0070*/  MOV R0, 0x40 ;  /* 0x0000004000007802 */ /* 0x000fc80000000f00 */
[----:B0-----:R-:W-:Y:S02]  /*0080*/  LEA R2, R7, R0, 0x18 ;  /* 0x0000000007027211 */ /* 0x001fe400078ec0ff */
[----:B------:R-:W-:-:S04]  /*0090*/  MOV R0, 0x400 ;  /* 0x0000040000007802 */ /* 0x000fc80000000f00 */
[----:B------:R-:W0:Y:S01]  /*00a0*/  LDS.U8 R2, [R2] ;  /* 0x0000000002027984 */ /* 0x000e220000000000 */
[----:B------:R-:W-:Y:S02]  /*00b0*/  LEA R0, R7, R0, 0x18 ;  /* 0x0000000007007211 */ /* 0x000fe400078ec0ff */
[----:B0-----:R-:W-:-:S13]  /*00c0*/  ISETP.NE.AND P0, PT, R2, RZ, PT ;  /* 0x000000ff0200720c */ /* 0x001fda0003f05270 */
[----:B------:R-:W-:Y:S05]  /*00d0*/  @P0 BRA `(.L_x_1) ;  /* 0x00000000007c0947 */ /* 0x000fea0003800000 */
[----:B------:R-:W-:-:S13]  /*00e0*/  ELECT P0, URZ, PT ;  /* 0x0000000000ff782f */ /* 0x000fda0003800000 */
[----:B------:R-:W-:Y:S05]  /*00f0*/  @!P0 BRA `(.L_x_2) ;  /* 0x0000000000848947 */ /* 0x000fea0003800000 */
[----:B------:R-:W-:Y:S01]  /*0100*/  UMOV UR4, 0x10 ;  /* 0x0000001000047882 */ /* 0x000fe20000000000 */
[----:B------:R-:W-:Y:S02]  /*0110*/  IMAD.MOV.U32 R9, RZ, RZ, 0x1 ;  /* 0x00000001ff097424 */ /* 0x000fe400078e00ff */
[----:B------:R-:W-:Y:S02]  /*0120*/  IMAD.MOV.U32 R3, RZ, RZ, 0xffff ;  /* 0x0000ffffff037424 */ /* 0x000fe400078e00ff */
[----:B------:R-:W-:Y:S04]  /*0130*/  DEPBAR.LE SB0, 0x36 ;  /* 0x00008d800000791a */ /* 0x000fe80000000000 */
[----:B------:R-:W0:Y:S02]  /*0140*/  UTCATOMSWS.FIND_AND_SET.ALIGN UP0, UR4, UR4 ;  /* 0x00000004000475e3 */ /* 0x000e240008000800 */
[----:B0-----:R-:W-:-:S04]  /*0150*/  PLOP3.LUT P0, PT, PT, PT, UP0, 0x80, 0x8 ;  /* 0x000000000008781c */ /* 0x001fc80003f0f008 */
[----:B------:R-:W-:-:S04]  /*0160*/  SEL R2, RZ, 0xffffffff, !P0 ;  /* 0xffffffffff027807 */ /* 0x000fc80004000000 */
[----:B------:R-:W-:Y:S01]  /*0170*/  ISETP.NE.AND P0, PT, R2, RZ, PT ;  /* 0x000000ff0200720c */ /* 0x000fe20003f05270 */
[----:B------:R-:W-:-:S12]  /*0180*/  IMAD.U32 R2, RZ, RZ, UR4 ;  /* 0x00000004ff027e24 */ /* 0x000fd8000f8e00ff */
[----:B------:R-:W-:Y:S05]  /*0190*/  @P0 BRA `(.L_x_3) ;  /* 0x0000000000240947 */ /* 0x000fea0003800000 */
.L_x_4:
[----:B------:R-:W-:Y:S05]  /*01a0*/  NANOSLEEP 0x64 ;  /* 0x000000640000795d */ /* 0x000fea0003800000 */
[----:B------:R-:W-:-:S05]  /*01b0*/  UMOV UR4, 0x10 ;  /* 0x0000001000047882 */ /* 0x000fca0000000000 */
[----:B------:R-:W-:Y:S04]  /*01c0*/  DEPBAR.LE SB0, 0x36 ;  /* 0x00008d800000791a */ /* 0x000fe80000000000 */
[----:B------:R-:W0:Y:S02]  /*01d0*/  UTCATOMSWS.FIND_AND_SET.ALIGN UP0, UR4, UR4 ;  /* 0x00000004000475e3 */ /* 0x000e240008000800 */
[----:B0-----:R-:W-:-:S04]  /*01e0*/  PLOP3.LUT P0, PT, PT, PT, UP0, 0x80, 0x8 ;  /* 0x000000000008781c */ /* 0x001fc80003f0f008 */
[----:B------:R-:W-:-:S04]  /*01f0*/  SEL R2, RZ, 0xffffffff, !P0 ;  /* 0xffffffffff027807 */ /* 0x000fc80004000000 */
[----:B------:R-:W-:Y:S01]  /*0200*/  ISETP.NE.AND P0, PT, R2, RZ, PT ;  /* 0x000000ff0200720c */ /* 0x000fe20003f05270 */
[----:B------:R-:W-:-:S12]  /*0210*/  IMAD.U32 R2, RZ, RZ, UR4 ;  /* 0x00000004ff027e24 */ /* 0x000fd8000f8e00ff */
[----:B------:R-:W-:Y:S05]  /*0220*/  @!P0 BRA `(.L_x_4) ;  /* 0xfffffffc00dc8947 */ /* 0x000fea000383ffff */
.L_x_3:
[C---:B------:R-:W-:Y:S01]  /*0230*/  VIADD R4, R2.reuse, 0x10 ;  /* 0x0000001002047836 */ /* 0x040fe20000000000 */
[----:B------:R-:W-:Y:S02]  /*0240*/  SHF.L.U32 R3, R3, R2, RZ ;  /* 0x0000000203037219 */ /* 0x000fe400000006ff */
[----:B------:R-:W-:Y:S02]  /*0250*/  MOV R5, 0x50 ;  /* 0x0000005000057802 */ /* 0x000fe40000000f00 */
[----:B------:R-:W-:Y:S02]  /*0260*/  SHF.L.U32 R4, R9, R4, RZ ;  /* 0x0000000409047219 */ /* 0x000fe400000006ff */
[----:B------:R-:W-:Y:S01]  /*0270*/  LEA R6, R7, R5, 0x18 ;  /* 0x0000000507067211 */ /* 0x000fe200078ec0ff */
[----:B------:R-:W-:Y:S01]  /*0280*/  IMAD.SHL.U32 R5, R2, 0x20, RZ ;  /* 0x0000002002057824 */ /* 0x000fe200078e00ff */
[----:B------:R-:W-:-:S05]  /*0290*/  LOP3.LUT R3, R4, R3, RZ, 0xfc, !PT ;  /* 0x0000000304037212 */ /* 0x000fca00078efcff */
[----:B------:R0:W-:Y:S04]  /*02a0*/  ATOMS.OR RZ, [R6], R3 ;  /* 0x0000000306ff738c */ /* 0x0001e80003000000 */
[----:B------:R0:W-:Y:S01]  /*02b0*/  STS [R0], R5 ;  /* 0x0000000500007388 */ /* 0x0001e20000000800 */
[----:B------:R-:W-:Y:S05]  /*02c0*/  BRA `(.L_x_2) ;  /* 0x0000000000107947 */ /* 0x000fea0003800000 */
.L_x_1:
[----:B------:R-:W-:Y:S01]  /*02d0*/  IMAD.MOV.U32 R3, RZ, RZ, -0x1 ;  /* 0xffffffffff037424 */ /* 0x000fe200078e00ff */
[----:B------:R-:W-:-:S04]  /*02e0*/  MOV R2, 0x310 ;  /* 0x0000031000027802 */ /* 0x000fc80000000f00 */
[----:B------:R0:W-:Y:S03]  /*02f0*/  STS [R0], R3 ;  /* 0x0000000300007388 */ /* 0x0001e60000000800 */
[----:B0-----:R-:W-:Y:S05]  /*0300*/  CALL.REL.NOINC `($__internal_1_$__cuda_sm10x_tcgen05_guardrail_trap_phase_invalid_during_alloc) ;  /* 0x0000064000147944 */ /* 0x001fea0003c00000 */
.L_x_2:
[----:B------:R-:W-:Y:S05]  /*0310*/  WARPSYNC.ALL ;  /* 0x0000000000007948 */ /* 0x000fea0003800000 */
[----:B------:R-:W-:Y:S01]  /*0320*/  NOP ;  /* 0x0000000000007918 */ /* 0x000fe20000000000 */
.L_x_0:
[----:B------:R-:W1:Y:S01]  /*0330*/  LDC.64 R36, c[0x0][0x398] ;  /* 0x0000e600ff247b82 */ /* 0x000e620000000a00 */
[----:B0-----:R-:W0:Y:S01]  /*0340*/  S2R R5, SR_CTAID.X ;  /* 0x0000000000057919 */ /* 0x001e220000002500 */
[----:B------:R-:W2:Y:S06]  /*0350*/  S2R R14, SR_TID.X ;  /* 0x00000000000e7919 */ /* 0x000eac0000002100 */
[----:B------:R-:W3:Y:S01]  /*0360*/  S2UR UR4, SR_CgaCtaId ;  /* 0x00000000000479c3 */ /* 0x000ee20000008800 */
[----:B-1----:R-:W-:Y:S01]  /*0370*/  VIADD R0, R37, 0x7f ;  /* 0x0000007f25007836 */ /* 0x002fe20000000000 */
[----:B------:R-:W-:-:S04]  /*0380*/  IABS R92, R37 ;  /* 0x00000025005c7213 */ /* 0x000fc80000000000 */
[----:B------:R-:W-:-:S04]  /*0390*/  SHF.R.S32.HI R3, RZ, 0x1f, R0 ;  /* 0x0000001fff037819 */ /* 0x000fc80000011400 */
[----:B------:R-:W-:Y:S02]  /*03a0*/  LEA.HI R3, R3, R0, RZ, 0x7 ;  /* 0x0000000003037211 */ /* 0x000fe400078f38ff */
[----:B0-----:R-:W-:Y:S02]  /*03b0*/  IABS R8, R5 ;  /* 0x0000000500087213 */ /* 0x001fe40000000000 */
[----:B------:R-:W-:Y:S02]  /*03c0*/  SHF.R.S32.HI R4, RZ, 0x7, R3 ;  /* 0x00000007ff047819 */ /* 0x000fe40000011403 */
[----:B--2---:R-:W-:Y:S02]  /*03d0*/  SHF.R.U32.HI R13, RZ, 0x5, R14 ;  /* 0x00000005ff0d7819 */ /* 0x004fe4000001160e */
[-C--:B------:R-:W-:Y:S02]  /*03e0*/  IABS R7, R4.reuse ;  /* 0x0000000400077213 */ /* 0x080fe40000000000 */
[----:B------:R-:W-:-:S02]  /*03f0*/  IABS R10, R4 ;  /* 0x00000004000a7213 */ /* 0x000fc40000000000 */
[----:B------:R-:W0:Y:S01]  /*0400*/  I2F.RP R0, R7 ;  /* 0x0000000700007306 */ /* 0x000e220000209400 */
[----:B------:R-:W-:Y:S01]  /*0410*/  BAR.SYNC.DEFER_BLOCKING 0x0 ;  /* 0x0000000000007b1d */ /* 0x000fe20000010000 */
[----:B------:R-:W-:-:S06]  /*0420*/  ISETP.GE.U32.AND P3, PT, R14, 0x20, PT ;  /* 0x000000200e00780c */ /* 0x000fcc0003f66070 */
[----:B0-----:R-:W0:Y:S02]  /*0430*/  MUFU.RCP R0, R0 ;  /* 0x0000000000007308 */ /* 0x001e240000001000 */
[----:B0-----:R-:W-:Y:S02]  /*0440*/  VIADD R2, R0, 0xffffffe ;  /* 0x0ffffffe00027836 */ /* 0x001fe40000000000 */
[----:B------:R-:W-:-:S04]  /*0450*/  IMAD.MOV R0, RZ, RZ, -R10 ;  /* 0x000000ffff007224 */ /* 0x000fc800078e0a0a */
[----:B------:R0:W1:Y:S02]  /*0460*/  F2I.FTZ.U32.TRUNC.NTZ R3, R2 ;  /* 0x0000000200037305 */ /* 0x000064000021f000 */
[----:B0-----:R-:W-:Y:S02]  /*0470*/  IMAD.MOV.U32 R2, RZ, RZ, RZ ;  /* 0x000000ffff027224 */ /* 0x001fe400078e00ff */
[----:B-1----:R-:W-:-:S04]  /*0480*/  IMAD.MOV R6, RZ, RZ, -R3 ;  /* 0x000000ffff067224 */ /* 0x002fc800078e0a03 */
[----:B------:R-:W-:Y:S02]  /*0490*/  IMAD R9, R6, R7, RZ ;  /* 0x0000000706097224 */ /* 0x000fe400078e02ff */
[----:B------:R-:W-:Y:S02]  /*04a0*/  IMAD.MOV.U32 R6, RZ, RZ, R8 ;  /* 0x000000ffff067224 */ /* 0x000fe400078e0008 */
[----:B------:R-:W-:-:S06]  /*04b0*/  IMAD.HI.U32 R3, R3, R9, R2 ;  /* 0x0000000903037227 */ /* 0x000fcc00078e0002 */
[----:B------:R-:W-:-:S04]  /*04c0*/  IMAD.HI.U32 R3, R3, R6, RZ ;  /* 0x0000000603037227 */ /* 0x000fc800078e00ff */
[----:B------:R-:W-:-:S05]  /*04d0*/  IMAD R0, R3, R0, R6 ;  /* 0x0000000003007224 */ /* 0x000fca00078e0206 */
[----:B------:R-:W-:-:S13]  /*04e0*/  ISETP.GT.U32.AND P1, PT, R7, R0, PT ;  /* 0x000000000700720c */ /* 0x000fda0003f24070 */
[----:B------:R-:W-:Y:S02]  /*04f0*/  @!P1 IMAD.IADD R0, R0, 0x1, -R7 ;  /* 0x0000000100009824 */ /* 0x000fe400078e0a07 */
[----:B------:R-:W-:Y:S01]  /*0500*/  @!P1 VIADD R3, R3, 0x1 ;  /* 0x0000000103039836 */ /* 0x000fe20000000000 */
[----:B------:R-:W-:Y:S02]  /*0510*/  ISETP.NE.AND P1, PT, R4, RZ, PT ;  /* 0x000000ff0400720c */ /* 0x000fe40003f25270 */
[----:B------:R-:W-:Y:S02]  /*0520*/  ISETP.GE.U32.AND P0, PT, R0, R7, PT ;  /* 0x000000070000720c */ /* 0x000fe40003f06070 */
[----:B------:R-:W-:Y:S02]  /*0530*/  LOP3.LUT R0, R5, R4, RZ, 0x3c, !PT ;  /* 0x0000000405007212 */ /* 0x000fe400078e3cff */
[----:B------:R-:W-:Y:S02]  /*0540*/  MOV R7, 0x400 ;  /* 0x0000040000077802 */ /* 0x000fe40000000f00 */
[----:B------:R-:W-:Y:S01]  /*0550*/  ISETP.GE.AND P2, PT, R0, RZ, PT ;  /* 0x000000ff0000720c */ /* 0x000fe20003f46270 */
[----:B------:R-:W-:Y:S01]  /*0560*/  VIADD R0, R36, 0x1ff ;  /* 0x000001ff24007836 */ /* 0x000fe20000000000 */
[----:B------:R-:W-:-:S05]  /*0570*/  R2UR UR76, R7 ;  /* 0x00000000074c72ca */ /* 0x000fca00000e0000 */
[----:B------:R-:W-:-:S04]  /*0580*/  @P0 VIADD R3, R3, 0x1 ;  /* 0x0000000103030836 */ /* 0x000fc80000000000 */
[----:B------:R-:W-:Y:S01]  /*0590*/  IMAD.MOV.U32 R9, RZ, RZ, R3 ;  /* 0x000000ffff097224 */ /* 0x000fe200078e0003 */
[----:B------:R-:W-:-:S03]  /*05a0*/  SHF.R.S32.HI R3, RZ, 0x1f, R0 ;  /* 0x0000001fff037819 */ /* 0x000fc60000011400 */
[----:B------:R-:W-:Y:S01]  /*05b0*/  @!P2 IMAD.MOV R9, RZ, RZ, -R9 ;  /* 0x000000ffff09a224 */ /* 0x000fe200078e0a09 */
[----:B------:R-:W-:Y:S01]  /*05c0*/  LEA.HI R3, R3, R0, RZ, 0x9 ;  /* 0x0000000003037211 */ /* 0x000fe200078f48ff */
[----:B---3--:R-:W-:Y:S01]  /*05d0*/  ULEA UR76, UR4, UR76, 0x18 ;  /* 0x0000004c044c7291 */ /* 0x008fe2000f8ec0ff */
[----:B------:R-:W-:-:S04]  /*05e0*/  @!P1 LOP3.LUT R9, RZ, R4, RZ, 0x33, !PT ;  /* 0x00000004ff099212 */ /* 0x000fc800078e33ff */
[----:B------:R-:W-:Y:S01]  /*05f0*/  LEA.HI.SX32 R3, R3, -R9, 0x17 ;  /* 0x8000000903037211 */ /* 0x000fe200078fbaff */
[----:B------:R-:W-:-:S03]  /*0600*/  IMAD.MOV R6, RZ, RZ, -R9 ;  /* 0x000000ffff067224 */ /* 0x000fc600078e0a09 */
[----:B------:R-:W-:Y:S01]  /*0610*/  VIMNMX R10, PT, PT, R3, 0x1, PT ;  /* 0x00000001030a7848 */ /* 0x000fe20003fe0100 */
[----:B------:R-:W0:Y:S03]  /*0620*/  LDS R12, [UR76] ;  /* 0x0000004cff0c7984 */ /* 0x000e260008000800 */
[----:B------:R-:W-:-:S04]  /*0630*/  IABS R8, R10 ;  /* 0x0000000a00087213 */ /* 0x000fc80000000000 */
[----:B------:R-:W1:Y:S08]  /*0640*/  I2F.RP R0, R8 ;  /* 0x0000000800007306 */ /* 0x000e700000209400 */
[----:B-1----:R-:W1:Y:S02]  /*0650*/  MUFU.RCP R0, R0 ;  /* 0x0000000000007308 */ /* 0x002e640000001000 */
[----:B-1----:R-:W-:Y:S01]  /*0660*/  VIADD R2, R0, 0xffffffe ;  /* 0x0ffffffe00027836 */ /* 0x002fe20000000000 */
[----:B0-----:R-:W-:-:S02]  /*0670*/  R2UR UR5, R12 ;  /* 0x000000000c0572ca */ /* 0x001fc400000e0000 */
[----:B------:R-:W0:Y:S03]  /*0680*/  S2R R12, SR_CgaCtaId ;  /* 0x00000000000c7919 */ /* 0x000e260000008800 */
[----:B------:R1:W2:Y:S02]  /*0690*/  F2I.FTZ.U32.TRUNC.NTZ R3, R2 ;  /* 0x0000000200037305 */ /* 0x0002a4000021f000 */
[----:B-1----:R-:W-:Y:S02]  /*06a0*/  IMAD.MOV.U32 R2, RZ, RZ, RZ ;  /* 0x000000ffff027224 */ /* 0x002fe400078e00ff */
[----:B--2---:R-:W-:-:S04]  /*06b0*/  IMAD.MOV R11, RZ, RZ, -R3 ;  /* 0x000000ffff0b7224 */ /* 0x004fc800078e0a03 */
[----:B------:R-:W-:Y:S02]  /*06c0*/  IMAD.MOV.U32 R7, RZ, RZ, R11 ;  /* 0x000000ffff077224 */ /* 0x000fe400078e000b */
[----:B------:R-:W-:Y:S01]  /*06d0*/  IMAD R11, R4, R6, R5 ;  /* 0x00000006040b7224 */ /* 0x000fe200078e0205 */
[----:B------:R-:W-:Y:S01]  /*06e0*/  IABS R4, R10 ;  /* 0x0000000a00047213 */ /* 0x000fe20000000000 */
[----:B------:R-:W-:Y:S02]  /*06f0*/  IMAD R5, R7, R8, RZ ;  /* 0x0000000807057224 */ /* 0x000fe400078e02ff */
[----:B------:R-:W1:Y:S01]  /*0700*/  I2F.RP R7, R92 ;  /* 0x0000005c00077306 */ /* 0x000e620000209400 */
[----:B------:R-:W-:Y:S01]  /*0710*/  IABS R0, R11 ;  /* 0x0000000b00007213 */ /* 0x000fe20000000000 */
[----:B------:R-:W-:-:S04]  /*0720*/  IMAD.HI.U32 R2, R3, R5, R2 ;  /* 0x0000000503027227 */ /* 0x000fc800078e0002 */
[----:B------:R-:W-:Y:S02]  /*0730*/  IMAD.MOV.U32 R3, RZ, RZ, R0 ;  /* 0x000000ffff037224 */ /* 0x000fe400078e0000 */
[----:B------:R-:W-:Y:S01]  /*0740*/  IMAD.MOV R0, RZ, RZ, -R4 ;  /* 0x000000ffff007224 */ /* 0x000fe200078e0a04 */
[----:B------:R-:W-:Y:S01]  /*0750*/  IABS R4, R36 ;  /* 0x0000002400047213 */ /* 0x000fe20000000000 */
[----:B------:R-:W-:-:S04]  /*0760*/  IMAD.HI.U32 R2, R2, R3, RZ ;  /* 0x0000000302027227 */ /* 0x000fc800078e00ff */
[----:B------:R-:W-:Y:S01]  /*0770*/  IMAD R3, R2, R0, R3 ;  /* 0x0000000002037224 */ /* 0x000fe200078e0203 */
[----:B-1----:R-:W1:Y:S01]  /*0780*/  MUFU.RCP R7, R7 ;  /* 0x0000000700077308 */ /* 0x002e620000001000 */
[----:B------:R-:W-:Y:S01]  /*0790*/  IMAD.MOV.U32 R0, RZ, RZ, R4 ;  /* 0x000000ffff007224 */ /* 0x000fe200078e0004 */
[----:B------:R-:W-:Y:S02]  /*07a0*/  BAR.SYNC.DEFER_BLOCKING 0x0 ;  /* 0x0000000000007b1d */ /* 0x000fe40000010000 */
[----:B------:R-:W-:-:S04]  /*07b0*/  ISETP.GT.U32.AND P1, PT, R8, R3, PT ;  /* 0x000000030800720c */ /* 0x000fc80003f24070 */
[----:B------:R-:W2:Y:S09]  /*07c0*/  I2F.RP R6, R0 ;  /* 0x0000000000067306 */ /* 0x000eb20000209400 */
[----:B------:R-:W-:Y:S02]  /*07d0*/  @!P1 IMAD.IADD R3, R3, 0x1, -R8 ;  /* 0x0000000103039824 */ /* 0x000fe400078e0a08 */
[----:B-1----:R-:W-:-:S02]  /*07e0*/  VIADD R4, R7, 0xffffffe ;  /* 0x0ffffffe07047836 */ /* 0x002fc40000000000 */
[----:B------:R-:W-:Y:S01]  /*07f0*/  @!P1 VIADD R2, R2, 0x1 ;  /* 0x0000000102029836 */ /* 0x000fe20000000000 */
[----:B------:R-:W-:Y:S01]  /*0800*/  ISETP.GE.U32.AND P0, PT, R3, R8, PT ;  /* 0x000000080300720c */ /* 0x000fe20003f06070 */
[----:B--2---:R-:W1:Y:S01]  /*0810*/  MUFU.RCP R6, R6 ;  /* 0x0000000600067308 */ /* 0x004e620000001000 */
[----:B------:R-:W-:Y:S02]  /*0820*/  LOP3.LUT R3, R11, R10, RZ, 0x3c, !PT ;  /* 0x0000000a0b037212 */ /* 0x000fe400078e3cff */
[----:B------:R-:W-:Y:S02]  /*0830*/  ISETP.NE.AND P1, PT, R10, RZ, PT ;  /* 0x000000ff0a00720c */ /* 0x000fe40003f25270 */
[----:B------:R-:W-:Y:S01]  /*0840*/  ISETP.GE.AND P2, PT, R3, RZ, PT ;  /* 0x000000ff0300720c */ /* 0x000fe20003f46270 */
[----:B------:R-:W-:Y:S02]  /*0850*/  IMAD.SHL.U32 R3, R13, 0x200000, RZ ;  /* 0x002000000d037824 */ /* 0x000fe400078e00ff */
[----:B------:R-:W2:Y:S03]  /*0860*/  F2I.FTZ.U32.TRUNC.NTZ R5, R4 ;  /* 0x0000000400057305 */ /* 0x000ea6000021f000 */
[----:B------:R-:W-:Y:S01]  /*0870*/  LOP3.LUT R3, R3, 0x600000, RZ, 0xc0, !PT ;  /* 0x0060000003037812 */ /* 0x000fe200078ec0ff */
[----:B------:R-:W-:-:S03]  /*0880*/  @P0 VIADD R2, R2, 0x1 ;  /* 0x0000000102020836 */ /* 0x000fc60000000000 */
[----:B------:R-:W-:Y:S01]  /*0890*/  R2UR UR4, R3 ;  /* 0x00000000030472ca */ /* 0x000fe200000e0000 */
[----:B------:R-:W-:Y:S02]  /*08a0*/  IMAD.MOV.U32 R8, RZ, RZ, R2 ;  /* 0x000000ffff087224 */ /* 0x000fe400078e0002 */
[----:B-1----:R-:W-:Y:S02]  /*08b0*/  VIADD R6, R6, 0xffffffe ;  /* 0x0ffffffe06067836 */ /* 0x002fe40000000000 */
[----:B------:R-:W-:Y:S01]  /*08c0*/  @!P2 IMAD.MOV R8, RZ, RZ, -R8 ;  /* 0x000000ffff08a224 */ /* 0x000fe200078e0a08 */
[----:B------:R-:W-:Y:S01]  /*08d0*/  @!P1 LOP3.LUT R8, RZ, R10, RZ, 0x33, !PT ;  /* 0x0000000aff089212 */ /* 0x000fe200078e33ff */
[----:B------:R1:W3:Y:S01]  /*08e0*/  F2I.FTZ.U32.TRUNC.NTZ R3, R6 ;  /* 0x0000000600037305 */ /* 0x0002e2000021f000 */
[----:B--2---:R-:W-:-:S03]  /*08f0*/  IMAD.MOV R15, RZ, RZ, -R5 ;  /* 0x000000ffff0f7224 */ /* 0x004fc600078e0a05 */
[----:B------:R-:W-:Y:S01]  /*0900*/  IMAD.MOV R7, RZ, RZ, -R8 ;  /* 0x000000ffff077224 */ /* 0x000fe200078e0a08 */
[----:B0-----:R-:W-:Y:S06]  /*0910*/  @P3 BRA `(.L_x_5) ;  /* 0x0000000000183947 */ /* 0x001fec0003800000 */
[----:B------:R-:W-:Y:S01]  /*0920*/  ELECT P0, URZ, PT ;  /* 0x0000000000ff782f */ /* 0x000fe20003800000 */
[----:B-1----:R-:W-:Y:S01]  /*0930*/  IMAD.MOV.U32 R6, RZ, RZ, 0x1 ;  /* 0x00000001ff067424 */ /* 0x002fe200078e00ff */
[----:B------:R-:W-:Y:S11]  /*0940*/  UVIRTCOUNT.DEALLOC.SMPOOL 0x80 ;  /* 0x000000800000784c */ /* 0x000ff60000000000 */
[----:B------:R-:W-:-:S04]  /*0950*/  @P0 MOV R13, 0x40 ;  /* 0x00000040000d0802 */ /* 0x000fc80000000f00 */
[----:B------:R-:W-:-:S05]  /*0960*/  @P0 LEA R13, R12, R13, 0x18 ;  /* 0x0000000d0c0d0211 */ /* 0x000fca00078ec0ff */
[----:B------:R0:W-:Y:S02]  /*0970*/  @P0 STS.U8 [R13], R6 ;  /* 0x000000060d000388 */ /* 0x0001e40000000000 */
.L_x_5:
[----:B------:R-:W-:Y:S01]  /*0980*/  IMAD.SHL.U32 R17, R8, 0x80, RZ ;  /* 0x0000008008117824 */ /* 0x000fe200078e00ff */
[----:B------:R-:W-:Y:S01]  /*0990*/  LOP3.LUT R12, R14, 0x7f, RZ, 0xc0, !PT ;  /* 0x0000007f0e0c7812 */ /* 0x000fe200078ec0ff */
[----:B------:R-:W-:Y:S01]  /*09a0*/  IMAD R2, R10, R7, R11 ;  /* 0x000000070a027224 */ /* 0x000fe200078e020b */
[----:B------:R2:W-:Y:S01]  /*09b0*/  STL [R1+0x2a1c], R37 ;  /* 0x002a1c2501007387 */ /* 0x0005e20000100800 */
[----:B------:R-:W-:Y:S02]  /*09c0*/  IMAD R7, R15, R92, RZ ;  /* 0x0000005c0f077224 */ /* 0x000fe400078e02ff */
[----:B------:R-:W-:Y:S01]  /*09d0*/  VIADD R8, R17, 0x7f ;  /* 0x0000007f11087836 */ /* 0x000fe20000000000 */
[----:B------:R-:W-:Y:S01]  /*09e0*/  STL [R1+0x568], R17 ;  /* 0x0005681101007387 */ /* 0x000fe20000100800 */
[----:B------:R-:W-:Y:S02]  /*09f0*/  IMAD.MOV.U32 R4, RZ, RZ, RZ ;  /* 0x000000ffff047224 */ /* 0x000fe400078e00ff */
[----:B---3--:R-:W-:Y:S01]  /*0a00*/  IMAD.MOV R11, RZ, RZ, -R3 ;  /* 0x000000ffff0b7224 */ /* 0x008fe200078e0a03 */
[----:B01----:R-:W-:Y:S01]  /*0a10*/  IABS R6, R8 ;  /* 0x0000000800067213 */ /* 0x003fe20000000000 */
[----:B------:R-:W-:Y:S01]  /*0a20*/  IMAD.HI.U32 R16, R5, R7, R4 ;  /* 0x0000000705107227 */ /* 0x000fe200078e0004 */
[----:B------:R-:W-:-:S03]  /*0a30*/  ISETP.GE.AND P0, PT, R8, RZ, PT ;  /* 0x000000ff0800720c */ /* 0x000fc60003f06270 */
[----:B------:R-:W-:Y:S01]  /*0a40*/  IMAD.IADD R4, R9, 0x1, R2 ;  /* 0x0000000109047824 */ /* 0x000fe200078e0202 */
[----:B------:R-:W-:Y:S01]  /*0a50*/  STL [R1+0xea8], R16 ;  /* 0x000ea81001007387 */ /* 0x000fe20000100800 */
[----:B------:R-:W-:Y:S02]  /*0a60*/  IMAD R5, R11, R0, RZ ;  /* 0x000000000b057224 */ /* 0x000fe400078e02ff */
[----:B------:R-:W-:Y:S02]  /*0a70*/  IMAD.MOV.U32 R2, RZ, RZ, RZ ;  /* 0x000000ffff027224 */ /* 0x000fe400078e00ff */
[----:B------:R-:W-:Y:S02]  /*0a80*/  IMAD R21, R4, 0x200, R12 ;  /* 0x0000020004157824 */ /* 0x000fe400078e020c */
[----:B------:R-:W-:Y:S02]  /*0a90*/  IMAD.MOV.U32 R11, RZ, RZ, R6 ;  /* 0x000000ffff0b7224 */ /* 0x000fe400078e0006 */
[----:B------:R-:W-:Y:S01]  /*0aa0*/  IMAD.HI.U32 R2, R3, R5, R2 ;  /* 0x0000000503027227 */ /* 0x000fe200078e0002 */
[----:B------:R-:W-:Y:S01]  /*0ab0*/  IABS R7, R21 ;  /* 0x0000001500077213 */ /* 0x000fe20000000000 */
[----:B------:R-:W-:Y:S02]  /*0ac0*/  STL [R1+0xeb0], R21 ;  /* 0x000eb01501007387 */ /* 0x000fe40000100800 */
[----:B------:R-:W-:-:S04]  /*0ad0*/  IMAD.HI.U32 R3, R16, R11, RZ ;  /* 0x0000000b10037227 */ /* 0x000fc800078e00ff */
[----:B------:R-:W-:Y:S02]  /*0ae0*/  IMAD.MOV R4, RZ, RZ, -R3 ;  /* 0x000000ffff047224 */ /* 0x000fe400078e0a03 */
[C---:B------:R-:W-:Y:S02]  /*0af0*/  VIADD R20, R21.reuse, 0x80 ;  /* 0x0000008015147836 */ /* 0x040fe40000000000 */
[C---:B------:R-:W-:Y:S02]  /*0b00*/  VIADD R19, R21.reuse, 0x100 ;  /* 0x0000010015137836 */ /* 0x040fe40000000000 */
[----:B------:R-:W-:Y:S01]  /*0b10*/  IMAD.HI.U32 R3, R2, R7, RZ ;  /* 0x0000000702037227 */ /* 0x000fe200078e00ff */
[----:B------:R-:W-:Y:S01]  /*0b20*/  IABS R9, R20 ;  /* 0x0000001400097213 */ /* 0x000fe20000000000 */
[----:B------:R-:W-:Y:S01]  /*0b30*/  STL [R1+0xebc], R20 ;  /* 0x000ebc1401007387 */ /* 0x000fe20000100800 */
[----:B------:R-:W-:Y:S01]  /*0b40*/  IABS R13, R19 ;  /* 0x00000013000d7213 */ /* 0x000fe20000000000 */
[----:B------:R-:W-:-:S02]  /*0b50*/  VIADD R18, R21, 0x180 ;  /* 0x0000018015127836 */ /* 0x000fc40000000000 */
[----:B------:R-:W-:Y:S01]  /*0b60*/  IMAD.MOV R3, RZ, RZ, -R3 ;  /* 0x000000ffff037224 */ /* 0x000fe200078e0a03 */
[----:B------:R-:W-:Y:S01]  /*0b70*/  STL [R1+0xeb8], R19 ;  /* 0x000eb81301007387 */ /* 0x000fe20000100800 */
[----:B------:R-:W-:Y:S01]  /*0b80*/  IMAD R11, R92, R4, R11 ;  /* 0x000000045c0b7224 */ /* 0x000fe200078e020b */
[----:B------:R-:W-:Y:S01]  /*0b90*/  IABS R15, R18 ;  /* 0x00000012000f7213 */ /* 0x000fe20000000000 */
[----:B------:R-:W-:Y:S01]  /*0ba0*/  IMAD R3, R0, R3, R7 ;  /* 0x0000000300037224 */ /* 0x000fe200078e0207 */
[----:B------:R-:W-:Y:S01]  /*0bb0*/  STL [R1+0xeb4], R18 ;  /* 0x000eb41201007387 */ /* 0x000fe20000100800 */
[----:B------:R-:W-:Y:S01]  /*0bc0*/  IMAD.HI.U32 R4, R2, R9, RZ ;  /* 0x0000000902047227 */ /* 0x000fe200078e00ff */
[----:B------:R-:W-:Y:S02]  /*0bd0*/  ISETP.GT.U32.AND P4, PT, R92, R11, PT ;  /* 0x0000000b5c00720c */ /* 0x000fe40003f84070 */
[----:B------:R-:W-:Y:S01]  /*0be0*/  ISETP.GT.U32.AND P2, PT, R0, R3, PT ;  /* 0x000000030000720c */ /* 0x000fe20003f44070 */
[----:B------:R-:W-:-:S04]  /*0bf0*/  IMAD.HI.U32 R5, R2, R13, RZ ;  /* 0x0000000d02057227 */ /* 0x000fc800078e00ff */
[----:B------:R-:W-:-:S04]  /*0c00*/  IMAD.HI.U32 R2, R2, R15, RZ ;  /* 0x0000000f02027227 */ /* 0x000fc800078e00ff */
[----:B------:R-:W-:Y:S02]  /*0c10*/  IMAD.MOV R4, RZ, RZ, -R4 ;  /* 0x000000ffff047224 */ /* 0x000fe400078e0a04 */
[----:B------:R-:W-:Y:S02]  /*0c20*/  IMAD.MOV R2, RZ, RZ, -R2 ;  /* 0x000000ffff027224 */ /* 0x000fe400078e0a02 */
[----:B------:R-:W-:Y:S02]  /*0c30*/  IMAD.MOV R6, RZ, RZ, -R5 ;  /* 0x000000ffff067224 */ /* 0x000fe400078e0a05 */
[C---:B------:R-:W-:Y:S02]  /*0c40*/  IMAD R5, R0.reuse, R4, R9 ;  /* 0x0000000400057224 */ /* 0x040fe400078e0209 */
[C---:B------:R-:W-:Y:S02]  /*0c50*/  IMAD R9, R0.reuse, R2, R15 ;  /* 0x0000000200097224 */ /* 0x040fe400078e020f */
[C---:B------:R-:W-:Y:S01]  /*0c60*/  IMAD R7, R0.reuse, R6, R13 ;  /* 0x0000000600077224 */ /* 0x040fe200078e020d */
[C---:B------:R-:W-:Y:S01]  /*0c70*/  ISETP.GT.U32.AND P5, PT, R0.reuse, R5, PT ;  /* 0x000000050000720c */ /* 0x040fe20003fa4070 */
[----:B------:R-:W-:Y:S01]  /*0c80*/  @!P2 IMAD.IADD R3, R3, 0x1, -R0 ;  /* 0x000000010303a824 */ /* 0x000fe200078e0a00 */
[C---:B------:R-:W-:Y:S01]  /*0c90*/  ISETP.GT.U32.AND P3, PT, R0.reuse, R9, PT ;  /* 0x000000090000720c */ /* 0x040fe20003f64070 */
[C---:B------:R-:W-:Y:S01]  /*0ca0*/  VIADD R8, R17.reuse, 0x1 ;  /* 0x0000000111087836 */ /* 0x040fe20000000000 */
[C---:B------:R-:W-:Y:S01]  /*0cb0*/  ISETP.GT.U32.AND P1, PT, R0.reuse, R7, PT ;  /* 0x000000070000720c */ /* 0x040fe20003f24070 */
[C---:B------:R-:W-:Y:S01]  /*0cc0*/  VIADD R10, R17.reuse, 0x2 ;  /* 0x00000002110a7836 */ /* 0x040fe20000000000 */
[----:B------:R-:W-:Y:S01]  /*0cd0*/  ISETP.GT.U32.AND P2, PT, R0, R3, PT ;  /* 0x000000030000720c */ /* 0x000fe20003f44070 */
[----:B------:R-:W-:Y:S01]  /*0ce0*/  VIADD R12, R17, 0x3 ;  /* 0x00000003110c7836 */ /* 0x000fe20000000000 */
[----:B------:R-:W-:Y:S01]  /*0cf0*/  IABS R83, R8 ;  /* 0x0000000800537213 */ /* 0x000fe20000000000 */
[----:B------:R-:W-:Y:S01]  /*0d00*/  @!P4 IMAD.IADD R11, R11, 0x1, -R92 ;  /* 0x000000010b0bc824 */ /* 0x000fe200078e0a5c */
[----:B------:R-:W-:Y:S01]  /*0d10*/  IABS R13, R10 ;  /* 0x0000000a000d7213 */ /* 0x000fe20000000000 */
[----:B------:R-:W-:Y:S01]  /*0d20*/  VIADD R14, R17, 0x4 ;  /* 0x00000004110e7836 */ /* 0x000fe20000000000 */
[----:B------:R-:W-:Y:S01]  /*0d30*/  IABS R81, R12 ;  /* 0x0000000c00517213 */ /* 0x000fe20000000000 */
[--C-:B------:R-:W-:Y:S01]  /*0d40*/  @!P5 IMAD.IADD R5, R5, 0x1, -R0.reuse ;  /* 0x000000010505d824 */ /* 0x100fe200078e0a00 */
[----:B------:R-:W-:Y:S01]  /*0d50*/  ISETP.GT.U32.AND P4, PT, R92, R11, PT ;  /* 0x0000000b5c00720c */ /* 0x000fe20003f84070 */
[--C-:B------:R-:W-:Y:S01]  /*0d60*/  @!P3 IMAD.IADD R9, R9, 0x1, -R0.reuse ;  /* 0x000000010909b824 */ /* 0x100fe200078e0a00 */
[----:B------:R-:W-:Y:S01]  /*0d70*/  IABS R15, R14 ;  /* 0x0000000e000f7213 */ /* 0x000fe20000000000 */
[----:B------:R-:W-:Y:S01]  /*0d80*/  @!P1 IMAD.IADD R7, R7, 0x1, -R0 ;  /* 0x0000000107079824 */ /* 0x000fe200078e0a00 */
[----:B------:R-:W-:Y:S01]  /*0d90*/  ISETP.GT.U32.AND P1, PT, R0, R5, PT ;  /* 0x000000050000720c */ /* 0x000fe20003f24070 */
[----:B------:R-:W-:Y:S01]  /*0da0*/  IMAD.HI.U32 R2, R16, R83, RZ ;  /* 0x0000005310027227 */ /* 0x000fe200078e00ff */
[----:B------:R-:W-:-:S02]  /*0db0*/  ISETP.GT.U32.AND P5, PT, R0, R9, PT ;  /* 0x000000090000720c */ /* 0x000fc40003fa4070 */
[----:B------:R-:W-:Y:S01]  /*0dc0*/  ISETP.GT.U32.AND P3, PT, R0, R7, PT ;  /* 0x000000070000720c */ /* 0x000fe20003f64070 */
[----:B------:R-:W-:Y:S01]  /*0dd0*/  @!P2 IMAD.IADD R3, R3, 0x1, -R0 ;  /* 0x000000010303a824 */ /* 0x000fe200078e0a00 */
[----:B------:R-:W-:Y:S01]  /*0de0*/  ISETP.GE.AND P2, PT, R21, RZ, PT ;  /* 0x000000ff1500720c */ /* 0x000fe20003f46270 */
[----:B------:R-:W-:Y:S02]  /*0df0*/  IMAD.MOV R2, RZ, RZ, -R2 ;  /* 0x000000ffff027224 */ /* 0x000fe400078e0a02 */
[----:B------:R-:W-:-:S04]  /*0e00*/  IMAD.HI.U32 R4, R16, R81, RZ ;  /* 0x0000005110047227 */ /* 0x000fc800078e00ff */
[----:B------:R-:W-:Y:S02]  /*0e10*/  IMAD R83, R92, R2, R83 ;  /* 0x000000025c537224 */ /* 0x000fe400078e0253 */
[--C-:B------:R-:W-:Y:S01]  /*0e20*/  @!P1 IMAD.IADD R5, R5, 0x1, -R0.reuse ;  /* 0x0000000105059824 */ /* 0x100fe200078e0a00 */
[----:B------:R-:W-:Y:S01]  /*0e30*/  ISETP.GE.AND P1, PT, R20, RZ, PT ;  /* 0x000000ff1400720c */ /* 0x000fe20003f26270 */
[----:B------:R-:W-:Y:S01]  /*0e40*/  @!P5 IMAD.IADD R9, R9, 0x1, -R0 ;  /* 0x000000010909d824 */ /* 0x000fe200078e0a00 */
[----:B------:R-:W-:Y:S01]  /*0e50*/  ISETP.GT.U32.AND P5, PT, R92, R83, PT ;  /* 0x000000535c00720c */ /* 0x000fe20003fa4070 */
[----:B------:R-:W-:-:S04]  /*0e60*/  IMAD.HI.U32 R2, R16, R13, RZ ;  /* 0x0000000d10027227 */ /* 0x000fc800078e00ff */
[----:B------:R-:W-:Y:S01]  /*0e70*/  @!P3 IMAD.IADD R7, R7, 0x1, -R0 ;  /* 0x000000010707b824 */ /* 0x000fe200078e0a00 */
[----:B------:R-:W-:Y:S01]  /*0e80*/  ISETP.GE.AND P3, PT, R19, RZ, PT ;  /* 0x000000ff1300720c */ /* 0x000fe20003f66270 */
[----:B------:R-:W-:Y:S01]  /*0e90*/  @!P2 IMAD.MOV R3, RZ, RZ, -R3 ;  /* 0x000000ffff03a224 */ /* 0x000fe200078e0a03 */
[----:B------:R-:W-:Y:S01]  /*0ea0*/  ISETP.GE.AND P2, PT, R18, RZ, PT ;  /* 0x000000ff1200720c */ /* 0x000fe20003f46270 */
[----:B------:R-:W-:Y:S02]  /*0eb0*/  IMAD.MOV R2, RZ, RZ, -R2 ;  /* 0x000000ffff027224 */ /* 0x000fe400078e0a02 */
[----:B------:R-:W-:Y:S02]  /*0ec0*/  IMAD.MOV R4, RZ, RZ, -R4 ;  /* 0x000000ffff047224 */ /* 0x000fe400078e0a04 */
[----:B------:R-:W-:Y:S02]  /*0ed0*/  IMAD R82, R92, R2, R13 ;  /* 0x000000025c527224 */ /* 0x000fe400078e020d */
[----:B------:R-:W-:-:S04]  /*0ee0*/  IMAD.HI.U32 R6, R16, R15, RZ ;  /* 0x0000000f10067227 */ /* 0x000fc800078e00ff */
[C---:B------:R-:W-:Y:S02]  /*0ef0*/  IMAD R81, R92.reuse, R4, R81 ;  /* 0x000000045c517224 */ /* 0x040fe400078e0251 */
[----:B------:R-:W-:Y:S01]  /*0f00*/  @!P1 IMAD.MOV R5, RZ, RZ, -R5 ;  /* 0x000000ffff059224 */ /* 0x000fe200078e0a05 */
[C---:B------:R-:W-:Y:S01]  /*0f10*/  ISETP.GT.U32.AND P1, PT, R92.reuse, R82, PT ;  /* 0x000000525c00720c */ /* 0x040fe20003f24070 */
[----:B------:R-:W-:Y:S01]  /*0f20*/  @!P5 IMAD.IADD R83, R83, 0x1, -R92 ;  /* 0x000000015353d824 */ /* 0x000fe200078e0a5c */
[----:B------:R-:W-:Y:S01]  /*0f30*/  ISETP.GT.U32.AND P5, PT, R92, R81, PT ;  /* 0x000000515c00720c */ /* 0x000fe20003fa4070 */
[----:B------:R-:W-:Y:S02]  /*0f40*/  IMAD.MOV R6, RZ, RZ, -R6 ;  /* 0x000000ffff067224 */ /* 0x000fe400078e0a06 */
[--C-:B------:R-:W-:Y:S01]  /*0f50*/  @!P4 IMAD.IADD R11, R11, 0x1, -R92.reuse ;  /* 0x000000010b0bc824 */ /* 0x100fe200078e0a5c */
[----:B------:R-:W-:Y:S01]  /*0f60*/  ISETP.NE.AND P4, PT, R36, RZ, PT ;  /* 0x000000ff2400720c */ /* 0x000fe20003f85270 */
[----:B------:R-:W-:Y:S01]  /*0f70*/  @!P3 IMAD.MOV R7, RZ, RZ, -R7 ;  /* 0x000000ffff07b224 */ /* 0x000fe200078e0a07 */
[----:B------:R-:W-:Y:S01]  /*0f80*/  LOP3.LUT R36, RZ, R36, RZ, 0x33, !PT ;  /* 0x00000024ff247212 */ /* 0x000fe200078e33ff */
[----:B------:R-:W-:Y:S01]  /*0f90*/  @!P2 IMAD.MOV R9, RZ, RZ, -R9 ;  /* 0x000000ffff09a224 */ /* 0x000fe200078e0a09 */
[C---:B------:R-:W-:Y:S01]  /*0fa0*/  ISETP.GT.U32.AND P3, PT, R92.reuse, R83, PT ;  /* 0x000000535c00720c */ /* 0x040fe20003f64070 */
[----:B------:R-:W-:Y:S01]  /*0fb0*/  IMAD R80, R92, R6, R15 ;  /* 0x000000065c507224 */ /* 0x000fe200078e020f */
[----:B------:R-:W-:Y:S01]  /*0fc0*/  SEL R70, R36, R3, !P4 ;  /* 0x0000000324467207 */ /* 0x000fe20006000000 */
[--C-:B------:R-:W-:Y:S01]  /*0fd0*/  @!P1 IMAD.IADD R82, R82, 0x1, -R92.reuse ;  /* 0x0000000152529824 */ /* 0x100fe200078e0a5c */
[C---:B------:R-:W-:Y:S01]  /*0fe0*/  SEL R71, R36.reuse, R5, !P4 ;  /* 0x0000000524477207 */ /* 0x040fe20006000000 */
[--C-:B------:R-:W-:Y:S01]  /*0ff0*/  @!P5 IMAD.IADD R81, R81, 0x1, -R92.reuse ;  /* 0x000000015151d824 */ /* 0x100fe200078e0a5c */
[C---:B------:R-:W-:Y:S01]  /*1000*/  SEL R69, R36.reuse, R7, !P4 ;  /* 0x0000000724457207 */ /* 0x040fe20006000000 */
[----:B------:R-:W-:Y:S01]  /*1010*/  @!P0 IMAD.MOV R11, RZ, RZ, -R11 ;  /* 0x000000ffff0b8224 */ /* 0x000fe200078e0a0b */
[----:B--2---:R-:W-:Y:S01]  /*1020*/  SEL R37, R36, R9, !P4 ;  /* 0x0000000924257207 */ /* 0x004fe20006000000 */
[C---:B------:R-:W-:Y:S01]  /*1030*/  VIADD R4, R17.reuse, 0x5 ;  /* 0x0000000511047836 */ /* 0x040fe20000000000 */
[----:B------:R-:W-:Y:S01]  /*1040*/  ISETP.GE.AND P4, PT, R8, RZ, PT ;  /* 0x000000ff0800720c */ /* 0x000fe20003f86270 */
[----:B------:R-:W-:Y:S01]  /*1050*/  VIADD R6, R17, 0x6 ;  /* 0x0000000611067836 */ /* 0x000fe20000000000 */
[C---:B------:R-:W-:Y:S01]  /*1060*/  ISETP.GT.U32.AND P2, PT, R92.reuse, R80, PT ;  /* 0x000000505c00720c */ /* 0x040fe20003f44070 */
[----:B------:R-:W-:Y:S01]  /*1070*/  @!P3 IMAD.IADD R83, R83, 0x1, -R92 ;  /* 0x000000015353b824 */ /* 0x000fe200078e0a5c */
[C---:B------:R-:W-:Y:S01]  /*1080*/  ISETP.GT.U32.AND P5, PT, R92.reuse, R82, PT ;  /* 0x000000525c00720c */ /* 0x040fe20003fa4070 */
[----:B------:R-:W-:Y:S01]  /*1090*/  STL [R1+0x2a20], R37 ;  /* 0x002a202501007387 */ /* 0x000fe20000100800 */
[----:B------:R-:W-:Y:S01]  /*10a0*/  ISETP.GT.U32.AND P3, PT, R92, R81, PT ;  /* 0x000000515c00720c */ /* 0x000fe20003f64070 */
[----:B------:R-:W-:Y:S01]  /*10b0*/  VIADD R8, R17, 0x7 ;  /* 0x0000000711087836 */ /* 0x000fe20000000000 */
[----:B------:R-:W-:Y:S01]  /*10c0*/  ISETP.GE.AND P1, PT, R10, RZ, PT ;  /* 0x000000ff0a00720c */ /* 0x000fe20003f26270 */
[----:B------:R-:W-:Y:S01]  /*10d0*/  STL [R1+0x11f4], R11 ;  /* 0x0011f40b01007387 */ /* 0x000fe20000100800 */
[----:B------:R-:W-:-:S02]  /*10e0*/  IABS R79, R4 ;  /* 0x00000004004f7213 */ /* 0x000fc40000000000 */
[----:B------:R-:W-:Y:S01]  /*10f0*/  IABS R13, R6 ;  /* 0x00000006000d7213 */ /* 0x000fe20000000000 */
[----:B------:R-:W-:Y:S02]  /*1100*/  @!P4 IMAD.MOV R83, RZ, RZ, -R83 ;  /* 0x000000ffff53c224 */ /* 0x000fe400078e0a53 */
[--C-:B------:R-:W-:Y:S01]  /*1110*/  @!P2 IMAD.IADD R80, R80, 0x1, -R92.reuse ;  /* 0x000000015050a824 */ /* 0x100fe200078e0a5c */
[----:B------:R-:W-:Y:S01]  /*1120*/  ISETP.GE.AND P2, PT, R12, RZ, PT ;  /* 0x000000ff0c00720c */ /* 0x000fe20003f46270 */
[--C-:B------:R-:W-:Y:S01]  /*1130*/  @!P5 IMAD.IADD R82, R82, 0x1, -R92.reuse ;  /* 0x000000015252d824 */ /* 0x100fe200078e0a5c */
[----:B------:R0:W-:Y:S01]  /*1140*/  STL [R1+0x2a08], R83 ;  /* 0x002a085301007387 */ /* 0x0001e20000100800 */
[----:B------:R-:W-:Y:S01]  /*1150*/  @!P3 IMAD.IADD R81, R81, 0x1, -R92 ;  /* 0x000000015151b824 */ /* 0x000fe200078e0a5c */
[----:B------:R-:W-:Y:S01]  /*1160*/  ISETP.GT.U32.AND P0, PT, R92, R80, PT ;  /* 0x000000505c00720c */ /* 0x000fe20003f04070 */
[----:B------:R-:W-:Y:S01]  /*1170*/  IMAD.HI.U32 R0, R16, R79, RZ ;  /* 0x0000004f10007227 */ /* 0x000fe200078e00ff */
[----:B------:R-:W-:-:S03]  /*1180*/  ISETP.GE.AND P5, PT, R14, RZ, PT ;  /* 0x000000ff0e00720c */ /* 0x000fc60003fa6270 */
[----:B------:R-:W-:Y:S02]  /*1190*/  @!P1 IMAD.MOV R82, RZ, RZ, -R82 ;  /* 0x000000ffff529224 */ /* 0x000fe400078e0a52 */
[----:B------:R-:W-:Y:S01]  /*11a0*/  IMAD.MOV R2, RZ, RZ, -R0 ;  /* 0x000000ffff027224 */ /* 0x000fe200078e0a00 */
[----:B0-----:R-:W2:Y:S01]  /*11b0*/  LDL R83, [R1+0x568] ;  /* 0x0005680001537983 */ /* 0x001ea20000100800 */
[----:B------:R-:W-:Y:S02]  /*11c0*/  @!P2 IMAD.MOV R81, RZ, RZ, -R81 ;  /* 0x000000ffff51a224 */ /* 0x000fe400078e0a51 */
[----:B------:R-:W-:Y:S02]  /*11d0*/  IMAD R79, R92, R2, R79 ;  /* 0x000000025c4f7224 */ /* 0x000fe400078e024f */
[----:B------:R-:W-:Y:S01]  /*11e0*/  @!P0 IMAD.IADD R80, R80, 0x1, -R92 ;  /* 0x0000000150508824 */ /* 0x000fe200078e0a5c */
[----:B------:R-:W-:Y:S01]  /*11f0*/  STL [R1+0x2a0c], R82 ;  /* 0x002a0c5201007387 */ /* 0x000fe20000100800 */
[----:B------:R-:W-:-:S04]  /*1200*/  IMAD.HI.U32 R0, R16, R13, RZ ;  /* 0x0000000d10007227 */ /* 0x000fc800078e00ff */
[----:B------:R-:W-:Y:S01]  /*1210*/  @!P5 IMAD.MOV R80, RZ, RZ, -R80 ;  /* 0x000000ffff50d224 */ /* 0x000fe200078e0a50 */
[----:B------:R-:W-:Y:S01]  /*1220*/  STL [R1+0x2a10], R81 ;  /* 0x002a105101007387 */ /* 0x000fe20000100800 */
[C---:B------:R-:W-:Y:S01]  /*1230*/  ISETP.GT.U32.AND P4, PT, R92.reuse, R79, PT ;  /* 0x0000004f5c00720c */ /* 0x040fe20003f84070 */
[----:B------:R-:W-:Y:S02]  /*1240*/  IMAD.MOV R0, RZ, RZ, -R0 ;  /* 0x000000ffff007224 */ /* 0x000fe400078e0a00 */
[----:B------:R0:W-:Y:S01]  /*1250*/  STL [R1+0x2a14], R80 ;  /* 0x002a145001007387 */ /* 0x0001e20000100800 */
[----:B------:R-:W-:Y:S01]  /*1260*/  IABS R5, R8 ;  /* 0x0000000800057213 */ /* 0x000fe20000000000 */
[----:B------:R-:W-:Y:S02]  /*1270*/  IMAD R3, R92, R0, R13 ;  /* 0x000000005c037224 */ /* 0x000fe400078e020d */
[----:B0-----:R-:W3:Y:S06]  /*1280*/  LDL R80, [R1+0xea8] ;  /* 0x000ea80001507983 */ /* 0x001eec0000100800 */
[----:B------:R-:W-:-:S02]  /*1290*/  @!P4 IMAD.IADD R79, R79, 0x1, -R92 ;  /* 0x000000014f4fc824 */ /* 0x000fc400078e0a5c */
[----:B------:R-:W-:-:S03]  /*12a0*/  IMAD.HI.U32 R0, R16, R5, RZ ;  /* 0x0000000510007227 */ /* 0x000fc600078e00ff */
[C---:B------:R-:W-:Y:S01]  /*12b0*/  ISETP.GT.U32.AND P4, PT, R92.reuse, R79, PT ;  /* 0x0000004f5c00720c */ /* 0x040fe20003f84070 */
[----:B------:R-:W-:Y:S01]  /*12c0*/  IMAD.MOV R2, RZ, RZ, -R0 ;  /* 0x000000ffff027224 */ /* 0x000fe200078e0a00 */
[----:B------:R-:W-:-:S03]  /*12d0*/  ISETP.GT.U32.AND P3, PT, R92, R3, PT ;  /* 0x000000035c00720c */ /* 0x000fc60003f64070 */
[----:B------:R-:W-:-:S08]  /*12e0*/  IMAD R5, R92, R2, R5 ;  /* 0x000000025c057224 */ /* 0x000fd000078e0205 */
[--C-:B------:R-:W-:Y:S01]  /*12f0*/  @!P4 IMAD.IADD R79, R79, 0x1, -R92.reuse ;  /* 0x000000014f4fc824 */ /* 0x100fe200078e0a5c */
[----:B------:R-:W-:Y:S01]  /*1300*/  ISETP.GT.U32.AND P4, PT, R92, R5, PT ;  /* 0x000000055c00720c */ /* 0x000fe20003f84070 */
[----:B------:R-:W-:-:S05]  /*1310*/  @!P3 IMAD.IADD R3, R3, 0x1, -R92 ;  /* 0x000000010303b824 */ /* 0x000fca00078e0a5c */
[----:B------:R-:W-:Y:S02]  /*1320*/  ISETP.GT.U32.AND P3, PT, R92, R3, PT ;  /* 0x000000035c00720c */ /* 0x000fe40003f64070 */
[----:B------:R-:W-:-:S05]  /*1330*/  ISETP.GE.AND P2, PT, R8, RZ, PT ;  /* 0x000000ff0800720c */ /* 0x000fca0003f46270 */
[----:B------:R-:W-:Y:S01]  /*1340*/  @!P4 IMAD.IADD R5, R5, 0x1, -R92 ;  /* 0x000000010505c824 */ /* 0x000fe200078e0a5c */
[----:B------:R-:W-:-:S04]  /*1350*/  ISETP.GE.AND P0, PT, R4, RZ, PT ;  /* 0x000000ff0400720c */ /* 0x000fc80003f06270 */
[----:B------:R-:W-:Y:S01]  /*1360*/  ISETP.GT.U32.AND P4, PT, R92, R5, PT ;  /* 0x000000055c00720c */ /* 0x000fe20003f84070 */
[----:B------:R-:W-:Y:S01]  /*1370*/  @!P3 IMAD.IADD R3, R3, 0x1, -R92 ;  /* 0x000000010303b824 */ /* 0x000fe200078e0a5c */
[----:B------:R-:W-:-:S03]  /*1380*/  ISETP.GE.AND P1, PT, R6, RZ, PT ;  /* 0x000000ff0600720c */ /* 0x000fc60003f26270 */
[----:B------:R-:W-:-:S04]  /*1390*/  IMAD.MOV.U32 R10, RZ, RZ, R3 ;  /* 0x000000ffff0a7224 */ /* 0x000fc800078e0003 */
[----:B------:R-:W-:-:S04]  /*13a0*/  @!P0 IMAD.MOV R79, RZ, RZ, -R79 ;  /* 0x000000ffff4f8224 */ /* 0x000fc800078e0a4f */
[----:B------:R-:W-:Y:S02]  /*13b0*/  @!P4 IMAD.IADD R5, R5, 0x1, -R92 ;  /* 0x000000010505c824 */ /* 0x000fe400078e0a5c */
[----:B------:R-:W-:Y:S02]  /*13c0*/  @!P1 IMAD.MOV R10, RZ, RZ, -R10 ;  /* 0x000000ffff0a9224 */ /* 0x000fe400078e0a0a */
[----:B------:R-:W-:-:S03]  /*13d0*/  IMAD.MOV.U32 R15, RZ, RZ, R5 ;  /* 0x000000ffff0f7224 */ /* 0x000fc600078e0005 */
[----:B------:R0:W-:Y:S01]  /*13e0*/  STL [R1+0x12f4], R10 ;  /* 0x0012f40a01007387 */ /* 0x0001e20000100800 */
[----:B------:R-:W-:-:S05]  /*13f0*/  @!P2 IMAD.MOV R15, RZ, RZ, -R15 ;  /* 0x000000ffff0fa224 */ /* 0x000fca00078e0a0f */
[----:B------:R1:W-:Y:S01]  /*1400*/  STL [R1+0x12f0], R15 ;  /* 0x0012f00f01007387 */ /* 0x0003e20000100800 */
[----:B--2---:R-:W-:-:S05]  /*1410*/  VIADD R9, R83, 0x8 ;  /* 0x0000000853097836 */ /* 0x004fca0000000000 */
[----:B------:R-:W-:Y:S01]  /*1420*/  IABS R7, R9 ;  /* 0x0000000900077213 */ /* 0x000fe20000000000 */
[----:B------:R-:W-:-:S04]  /*1430*/  VIADD R2, R83, 0x9 ;  /* 0x0000000953027836 */ /* 0x000fc80000000000 */
[----:B------:R-:W-:-:S04]  /*1440*/  IMAD.HI.U32 R0, R16, R7, RZ ;  /* 0x0000000710007227 */ /* 0x000fc800078e00ff */
[----:B------:R-:W-:-:S04]  /*1450*/  IMAD.MOV R0, RZ, RZ, -R0 ;  /* 0x000000ffff007224 */ /* 0x000fc800078e0a00 */
[----:B------:R-:W-:Y:S01]  /*1460*/  IMAD R78, R92, R0, R7 ;  /* 0x000000005c4e7224 */ /* 0x000fe200078e0207 */
[----:B------:R-:W-:Y:S01]  /*1470*/  IABS R7, R2 ;  /* 0x0000000200077213 */ /* 0x000fe20000000000 */
[----:B------:R-:W-:-:S03]  /*1480*/  VIADD R8, R83, 0xb ;  /* 0x0000000b53087836 */ /* 0x000fc60000000000 */
[----:B------:R-:W-:Y:S01]  /*1490*/  ISETP.GT.U32.AND P3, PT, R92, R78, PT ;  /* 0x0000004e5c00720c */ /* 0x000fe20003f64070 */
[----:B---3--:R-:W-:Y:S01]  /*14a0*/  IMAD.HI.U32 R0, R80, R7, RZ ;  /* 0x0000000750007227 */ /* 0x008fe200078e00ff */
[----:B------:R-:W-:-:S03]  /*14b0*/  IABS R11, R8 ;  /* 0x00000008000b7213 */ /* 0x000fc60000000000 */
[----:B------:R-:W-:Y:S02]  /*14c0*/  IMAD.MOV R0, RZ, RZ, -R0 ;  /* 0x000000ffff007224 */ /* 0x000fe400078e0a00 */
[----:B------:R-:W-:Y:S02]  /*14d0*/  VIADD R6, R83, 0xa ;  /* 0x0000000a53067836 */ /* 0x000fe40000000000 */
[----:B------:R-:W-:Y:S02]  /*14e0*/  IMAD R3, R92, R0, R7 ;  /* 0x000000005c037224 */ /* 0x000fe400078e0207 */
[----:B------:R-:W-:Y:S01]  /*14f0*/  IMAD.HI.U32 R4, R80, R11, RZ ;  /* 0x0000000b50047227 */ /* 0x000fe200078e00ff */
[----:B------:R-:W-:Y:S02]  /*1500*/  ISETP.GE.AND P5, PT, R9, RZ, PT ;  /* 0x000000ff0900720c */ /* 0x000fe40003fa6270 */
[----:B------:R-:W-:Y:S01]  /*1510*/  IABS R9, R6 ;  /* 0x0000000600097213 */ /* 0x000fe20000000000 */
[----:B------:R-:W-:Y:S01]  /*1520*/  IMAD.MOV R4, RZ, RZ, -R4 ;  /* 0x000000ffff047224 */ /* 0x000fe200078e0a04 */
[----:B------:R-:W-:Y:S01]  /*1530*/  ISETP.GT.U32.AND P4, PT, R92, R3, PT ;  /* 0x000000035c00720c */ /* 0x000fe20003f84070 */
[----:B------:R-:W-:Y:S01]  /*1540*/  @!P3 IMAD.IADD R78, R78, 0x1, -R92 ;  /* 0x000000014e4eb824 */ /* 0x000fe200078e0a5c */
[----:B------:R-:W-:Y:S01]  /*1550*/  ISETP.GE.AND P0, PT, R2, RZ, PT ;  /* 0x000000ff0200720c */ /* 0x000fe20003f06270 */
[----:B------:R-:W-:-:S04]  /*1560*/  IMAD.HI.U32 R2, R80, R9, RZ ;  /* 0x0000000950027227 */ /* 0x000fc800078e00ff */
[C---:B------:R-:W-:Y:S01]  /*1570*/  IMAD R7, R92.reuse, R4, R11 ;  /* 0x000000045c077224 */ /* 0x040fe200078e020b */
[C---:B------:R-:W-:Y:S01]  /*1580*/  ISETP.GT.U32.AND P3, PT, R92.reuse, R78, PT ;  /* 0x0000004e5c00720c */ /* 0x040fe20003f64070 */
[C---:B------:R-:W-:Y:S02]  /*1590*/  VIADD R12, R83.reuse, 0xd ;  /* 0x0000000d530c7836 */ /* 0x040fe40000000000 */
[----:B------:R-:W-:Y:S01]  /*15a0*/  IMAD.MOV R2, RZ, RZ, -R2 ;  /* 0x000000ffff027224 */ /* 0x000fe200078e0a02 */
[----:B------:R-:W-:Y:S01]  /*15b0*/  ISETP.GT.U32.AND P2, PT, R92, R7, PT ;  /* 0x000000075c00720c */ /* 0x000fe20003f44070 */
[----:B0-----:R-:W-:Y:S01]  /*15c0*/  VIADD R10, R83, 0xc ;  /* 0x0000000c530a7836 */ /* 0x001fe20000000000 */
[----:B------:R-:W-:Y:S01]  /*15d0*/  ISETP.GE.AND P1, PT, R6, RZ, PT ;  /* 0x000000ff0600720c */ /* 0x000fe20003f26270 */
[----:B------:R-:W-:Y:S01]  /*15e0*/  IMAD R6, R92, R2, R9 ;  /* 0x000000025c067224 */ /* 0x000fe200078e0209 */
[----:B------:R-:W-:Y:S01]  /*15f0*/  IABS R0, R12 ;  /* 0x0000000c00007213 */ /* 0x000fe20000000000 */
[----:B------:R-:W-:Y:S01]  /*1600*/  @!P4 IMAD.IADD R3, R3, 0x1, -R92 ;  /* 0x000000010303c824 */ /* 0x000fe200078e0a5c */
[----:B------:R-:W-:Y:S01]  /*1610*/  IABS R9, R10 ;  /* 0x0000000a00097213 */ /* 0x000fe20000000000 */
[----:B------:R-:W-:-:S02]  /*1620*/  VIADD R14, R83, 0xe ;  /* 0x0000000e530e7836 */ /* 0x000fc40000000000 */
[----:B------:R-:W-:Y:S01]  /*1630*/  IMAD.MOV.U32 R5, RZ, RZ, R0 ;  /* 0x000000ffff057224 */ /* 0x000fe200078e0000 */
[----:B------:R-:W-:Y:S01]  /*1640*/  ISETP.GT.U32.AND P4, PT, R92, R3, PT ;  /* 0x000000035c00720c */ /* 0x000fe20003f84070 */
[----:B------:R-:W-:Y:S01]  /*1650*/  IMAD.HI.U32 R0, R80, R9, RZ ;  /* 0x0000000950007227 */ /* 0x000fe200078e00ff */
[----:B------:R-:W-:-:S03]  /*1660*/  IABS R11, R14 ;  /* 0x0000000e000b7213 */ /* 0x000fc60000000000 */
[----:B------:R-:W-:Y:S02]  /*1670*/  @!P3 IMAD.IADD R78, R78, 0x1, -R92 ;  /* 0x000000014e4eb824 */ /* 0x000fe400078e0a5c */
[----:B------:R-:W-:Y:S02]  /*1680*/  VIADD R16, R83, 0xf ;  /* 0x0000000f53107836 */ /* 0x000fe40000000000 */
[----:B------:R-:W-:Y:S02]  /*1690*/  IMAD.MOV R0, RZ, RZ, -R0 ;  /* 0x000000ffff007224 */ /* 0x000fe400078e0a00 */
[----:B------:R-:W-:Y:S02]  /*16a0*/  @!P2 IMAD.IADD R7, R7, 0x1, -R92 ;  /* 0x000000010707a824 */ /* 0x000fe400078e0a5c */
[----:B------:R-:W-:Y:S01]  /*16b0*/  @!P5 IMAD.MOV R78, RZ, RZ, -R78 ;  /* 0x000000ffff4ed224 */ /* 0x000fe200078e0a4e */
[----:B------:R-:W-:Y:S01]  /*16c0*/  ISETP.GE.AND P5, PT, R8, RZ, PT ;  /* 0x000000ff0800720c */ /* 0x000fe20003fa6270 */
[C---:B------:R-:W-:Y:S01]  /*16d0*/  IMAD R8, R92.reuse, R0, R9 ;  /* 0x000000005c087224 */ /* 0x040fe200078e0209 */
[----:B------:R-:W-:Y:S01]  /*16e0*/  ISETP.GT.U32.AND P3, PT, R92, R6, PT ;  /* 0x000000065c00720c */ /* 0x000fe20003f64070 */
[----:B------:R-:W-:Y:S01]  /*16f0*/  IMAD.HI.U32 R2, R80, R11, RZ ;  /* 0x0000000b50027227 */ /* 0x000fe200078e00ff */
[----:B------:R-:W-:-:S02]  /*1700*/  IABS R13, R16 ;  /* 0x00000010000d7213 */ /* 0x000fc40000000000 */
[----:B------:R-:W-:Y:S01]  /*1710*/  ISETP.GT.U32.AND P2, PT, R92, R7, PT ;  /* 0x000000075c00720c */ /* 0x000fe20003f44070 */
[----:B------:R-:W-:-:S04]  /*1720*/  IMAD.HI.U32 R0, R80, R5, RZ ;  /* 0x0000000550007227 */ /* 0x000fc800078e00ff */
[----:B------:R-:W-:Y:S01]  /*1730*/  @!P4 IMAD.IADD R3, R3, 0x1, -R92 ;  /* 0x000000010303c824 */ /* 0x000fe200078e0a5c */
[----:B------:R-:W-:Y:S01]  /*1740*/  ISETP.GT.U32.AND P4, PT, R92, R8, PT ;  /* 0x000000085c00720c */ /* 0x000fe20003f84070 */
[----:B------:R-:W-:-:S04]  /*1750*/  IMAD.HI.U32 R4, R80, R13, RZ ;  /* 0x0000000d50047227 */ /* 0x000fc800078e00ff */
[----:B------:R-:W-:Y:S02]  /*1760*/  IMAD.MOV R2, RZ, RZ, -R2 ;  /* 0x000000ffff027224 */ /* 0x000fe400078e0a02 */
[----:B------:R-:W-:Y:S02]  /*1770*/  IMAD.MOV R0, RZ, RZ, -R0 ;  /* 0x000000ffff007224 */ /* 0x000fe400078e0a00 */
[----:B------:R-:W-:Y:S02]  /*1780*/  IMAD.MOV R4, RZ, RZ, -R4 ;  /* 0x000000ffff047224 */ /* 0x000fe400078e0a04 */
[C---:B------:R-:W-:Y:S02]  /*1790*/  IMAD R11, R92.reuse, R2, R11 ;  /* 0x000000025c0b7224 */ /* 0x040fe400078e020b */
[----:B------:R-:W-:Y:S02]  /*17a0*/  IMAD R9, R92, R0, R5 ;  /* 0x000000005c097224 */ /* 0x000fe400078e0205 */
[----:B------:R-:W-:-:S02]  /*17b0*/  @!P3 IMAD.IADD R6, R6, 0x1, -R92 ;  /* 0x000000010606b824 */ /* 0x000fc400078e0a5c */
[----:B------:R-:W-:Y:S02]  /*17c0*/  IMAD.MOV.U32 R5, RZ, RZ, R3 ;  /* 0x000000ffff057224 */ /* 0x000fe400078e0003 */
[C---:B------:R-:W-:Y:S02]  /*17d0*/  IMAD R3, R92.reuse, R4, R13 ;  /* 0x000000045c037224 */ /* 0x040fe400078e020d */
[--C-:B------:R-:W-:Y:S01]  /*17e0*/  @!P2 IMAD.IADD R7, R7, 0x1, -R92.reuse ;  /* 0x000000010707a824 */ /* 0x100fe200078e0a5c */
[C---:B------:R-:W-:Y:S01]  /*17f0*/  ISETP.GT.U32.AND P2, PT, R92.reuse, R11, PT ;  /* 0x0000000b5c00720c */ /* 0x040fe20003f44070 */
[----:B------:R-:W-:Y:S01]  /*1800*/  VIADD R18, R83, 0x10 ;  /* 0x0000001053127836 */ /* 0x000fe20000000000 */
[----:B------:R-:W-:Y:S01]  /*1810*/  ISETP.GT.U32.AND P3, PT, R92, R6, PT ;  /* 0x000000065c00720c */ /* 0x000fe20003f64070 */
[----:B------:R-:W-:Y:S01]  /*1820*/  @!P4 IMAD.IADD R8, R8, 0x1, -R92 ;  /* 0x000000010808c824 */ /* 0x000fe200078e0a5c */
[C---:B------:R-:W-:Y:S01]  /*1830*/  ISETP.GT.U32.AND P4, PT, R92.reuse, R9, PT ;  /* 0x000000095c00720c */ /* 0x040fe20003f84070 */
[----:B------:R-:W-:Y:S01]  /*1840*/  @!P5 IMAD.MOV R7, RZ, RZ, -R7 ;  /* 0x000000ffff07d224 */ /* 0x000fe200078e0a07 */
[----:B------:R-:W-:-:S02]  /*1850*/  ISETP.GT.U32.AND P5, PT, R92, R3, PT ;  /* 0x000000035c00720c */ /* 0x000fc40003fa4070 */
[----:B------:R-:W-:Y:S01]  /*1860*/  IABS R13, R18 ;  /* 0x00000012000d7213 */ /* 0x000fe20000000000 */
[----:B------:R-:W-:-:S04]  /*1870*/  VIADD R4, R83, 0x11 ;  /* 0x0000001153047836 */ /* 0x000fc80000000000 */
[----:B------:R-:W-:Y:S01]  /*1880*/  IMAD.HI.U32 R0, R80, R13, RZ ;  /* 0x0000000d50007227 */ /* 0x000fe200078e00ff */
[----:B-1----:R-:W-:-:S03]  /*1890*/  IABS R15, R4 ;  /* 0x00000004000f7213 */ /* 0x002fc60000000000 */
[----:B------:R-:W-:Y:S02]  /*18a0*/  @!P2 IMAD.IADD R11, R11, 0x1, -R92 ;  /* 0x000000010b0ba824 */ /* 0x000fe400078e0a5c */
[----:B------:R-:W-:Y:S02]  /*18b0*/  IMAD.MOV R0, RZ, RZ, -R0 ;  /* 0x000000ffff007224 */ /* 0x000fe400078e0a00 */
[--C-:B------:R-:W-:Y:S01]  /*18c0*/  @!P3 IMAD.IADD R6, R6, 0x1, -R92.reuse ;  /* 0x000000010606b824 */ /* 0x100fe200078e0a5c */
[----:B------:R-:W-:Y:S01]  /*18d0*/  ISETP.GE.AND P3, PT, R10, RZ, PT ;  /* 0x000000ff0a00720c */ /* 0x000fe20003f66270 */
[--C-:B------:R-:W-:Y:S02]  /*18e0*/  @!P4 IMAD.IADD R9, R9, 0x1, -R92.reuse ;  /* 0x000000010909c824 */ /* 0x100fe400078e0a5c */
[----:B------:R-:W-:Y:S01]  /*18f0*/  @!P5 IMAD.IADD R3, R3, 0x1, -R92 ;  /* 0x000000010303d824 */ /* 0x000fe200078e0a5c */
[C---:B------:R-:W-:Y:S01]  /*1900*/  ISETP.GT.U32.AND P5, PT, R92.reuse, R11, PT ;  /* 0x0000000b5c00720c */ /* 0x040fe20003fa4070 */
[----:B------:R-:W-:-:S02]  /*1910*/  IMAD R10, R92, R0, R13 ;  /* 0x000000005c0a7224 */ /* 0x000fc400078e020d */
[----:B------:R-:W-:Y:S01]  /*1920*/  @!P0 IMAD.MOV R5, RZ, RZ, -R5 ;  /* 0x000000ffff058224 */ /* 0x000fe200078e0a05 */
[----:B------:R-:W-:Y:S01]  /*1930*/  ISETP.GT.U32.AND P0, PT, R92, R8, PT ;  /* 0x000000085c00720c */ /* 0x000fe20003f04070 */
[----:B------:R-:W-:Y:S01]  /*1940*/  IMAD.HI.U32 R0, R80, R15, RZ ;  /* 0x0000000f50007227 */ /* 0x000fe200078e00ff */
[----:B------:R-:W-:-:S03]  /*1950*/  ISETP.GT.U32.AND P2, PT, R92, R9, PT ;  /* 0x000000095c00720c */ /* 0x000fc60003f44070 */
[----:B------:R-:W-:-:S04]  /*1960*/  IMAD.MOV R0, RZ, RZ, -R0 ;  /* 0x000000ffff007224 */ /* 0x000fc800078e0a00 */
[----:B------:R-:W-:Y:S01]  /*1970*/  IMAD R13, R92, R0, R15 ;  /* 0x000000005c0d7224 */ /* 0x000fe200078e020f */
[----:B------:R-:W-:Y:S01]  /*1980*/  ISETP.GE.AND P4, PT, R16, RZ, PT ;  /* 0x000000ff1000720c */ /* 0x000fe20003f86270 */
[--C-:B------:R-:W-:Y:S02]  /*1990*/  @!P5 IMAD.IADD R11, R11, 0x1, -R92.reuse ;  /* 0x000000010b0bd824 */ /* 0x100fe400078e0a5c */
[----:B------:R-:W-:Y:S01]  /*19a0*/  VIADD R16, R83, 0x12 ;  /* 0x0000001253107836 */ /* 0x000fe20000000000 */
[----:B------:R-:W-:Y:S01]  /*19b0*/  ISETP.GT.U32.AND P5, PT, R92, R13, PT ;  /* 0x0000000d5c00720c */ /* 0x000fe20003fa4070 */
[--C-:B------:R-:W-:Y:S02]  /*19c0*/  @!P0 IMAD.IADD R8, R8, 0x1, -R92.reuse ;  /* 0x0000000108088824 */ /* 0x100fe400078e0a5c */
[----:B------:R-:W-:Y:S01]  /*19d0*/  @!P2 IMAD.IADD R9, R9, 0x1, -R92 ;  /* 0x000000010909a824 */ /* 0x000fe200078e0a5c */
[C---:B------:R-:W-:Y:S01]  /*19e0*/  ISETP.GT.U32.AND P2, PT, R92.reuse, R10, PT ;  /* 0x0000000a5c00720c */ /* 0x040fe20003f44070 */
[----:B------:R-:W-:Y:S01]  /*19f0*/  @!P3 IMAD.MOV R8, RZ, RZ, -R8 ;  /* 0x000000ffff08b224 */ /* 0x000fe200078e0a08 */
[----:B------:R-:W-:Y:S01]  /*1a00*/  IABS R2, R16 ;  /* 0x0000001000027213 */ /* 0x000fe20000000000 */
[C---:B------:R-:W-:Y:S01]  /*1a10*/  VIADD R20, R83.reuse, 0x13 ;  /* 0x0000001353147836 */ /* 0x040fe20000000000 */
[----:B------:R-:W-:Y:S01]  /*1a20*/  ISETP.GT.U32.AND P3, PT, R92, R3, PT ;  /* 0x000000035c00720c */ /* 0x000fe20003f64070 */
[----:B------:R-:W-:-:S02]  /*1a30*/  VIADD R22, R83, 0x14 ;  /* 0x0000001453167836 */ /* 0x000fc40000000000 */
[----:B------:R-:W-:Y:S01]  /*1a40*/  IMAD.MOV.U32 R15, RZ, RZ, R2 ;  /* 0x000000ffff0f7224 */ /* 0x000fe200078e0002 */
[----:B------:R-:W-:Y:S01]  /*1a50*/  IABS R17, R20 ;  /* 0x0000001400117213 */ /* 0x000fe20000000000 */
[----:B------:R-:W-:Y:S01]  /*1a60*/  @!P5 IMAD.IADD R13, R13, 0x1, -R92 ;  /* 0x000000010d0dd824 */ /* 0x000fe200078e0a5c */
[----:B------:R-:W-:Y:S01]  /*1a70*/  ISETP.GE.AND P0, PT, R14, RZ, PT ;  /* 0x000000ff0e00720c */ /* 0x000fe20003f06270 */
[----:B------:R-:W-:Y:S01]  /*1a80*/  IMAD.HI.U32 R0, R80, R15, RZ ;  /* 0x0000000f50007227 */ /* 0x000fe200078e00ff */
[----:B------:R-:W-:-:S03]  /*1a90*/  IABS R19, R22 ;  /* 0x0000001600137213 */ /* 0x000fc60000000000 */
[----:B------:R-:W-:Y:S01]  /*1aa0*/  IMAD.HI.U32 R2, R80, R17, RZ ;  /* 0x0000001150027227 */ /* 0x000fe200078e00ff */
[----:B------:R-:W-:-:S03]  /*1ab0*/  ISETP.GT.U32.AND P5, PT, R92, R13, PT ;  /* 0x0000000d5c00720c */ /* 0x000fc60003fa4070 */
[----:B------:R-:W-:Y:S01]  /*1ac0*/  @!P2 IMAD.IADD R10, R10, 0x1, -R92 ;  /* 0x000000010a0aa824 */ /* 0x000fe200078e0a5c */
[----:B------:R-:W-:Y:S01]  /*1ad0*/  ISETP.GE.AND P2, PT, R4, RZ, PT ;  /* 0x000000ff0400720c */ /* 0x000fe20003f46270 */
[----:B------:R-:W-:Y:S02]  /*1ae0*/  IMAD.MOV R0, RZ, RZ, -R0 ;  /* 0x000000ffff007224 */ /* 0x000fe400078e0a00 */
[----:B------:R-:W-:Y:S02]  /*1af0*/  @!P3 IMAD.IADD R3, R3, 0x1, -R92 ;  /* 0x000000010303b824 */ /* 0x000fe400078e0a5c */
[----:B------:R-:W-:-:S04]  /*1b00*/  IMAD.HI.U32 R4, R80, R19, RZ ;  /* 0x0000001350047227 */ /* 0x000fc800078e00ff */
[----:B------:R-:W-:Y:S02]  /*1b10*/  IMAD.MOV R2, RZ, RZ, -R2 ;  /* 0x000000ffff027224 */ /* 0x000fe400078e0a02 */
[----:B------:R-:W-:Y:S01]  /*1b20*/  @!P1 IMAD.MOV R6, RZ, RZ, -R6 ;  /* 0x000000ffff069224 */ /* 0x000fe200078e0a06 */
[----:B------:R-:W-:Y:S01]  /*1b30*/  ISETP.GE.AND P1, PT, R12, RZ, PT ;  /* 0x000000ff0c00720c */ /* 0x000fe20003f26270 */
[C---:B------:R-:W-:Y:S02]  /*1b40*/  IMAD R12, R92.reuse, R0, R15 ;  /* 0x000000005c0c7224 */ /* 0x040fe400078e020f */
[----:B------:R-:W-:Y:S02]  /*1b50*/  IMAD.MOV.U32 R23, RZ, RZ, R11 ;  /* 0x000000ffff177224 */ /* 0x000fe400078e000b */
[----:B------:R-:W-:Y:S02]  /*1b60*/  IMAD.MOV R4, RZ, RZ, -R4 ;  /* 0x000000ffff047224 */ /* 0x000fe400078e0a04 */
[----:B------:R-:W-:-:S02]  /*1b70*/  IMAD R15, R92, R2, R17 ;  /* 0x000000025c0f7224 */ /* 0x000fc400078e0211 */
[----:B------:R-:W-:Y:S02]  /*1b80*/  IMAD.MOV.U32 R21, RZ, RZ, R3 ;  /* 0x000000ffff157224 */ /* 0x000fe400078e0003 */
[----:B------:R-:W-:Y:S01]  /*1b90*/  @!P0 IMAD.MOV R23, RZ, RZ, -R23 ;  /* 0x000000ffff178224 */ /* 0x000fe200078e0a17 */
[C---:B------:R-:W-:Y:S01]  /*1ba0*/  ISETP.GT.U32.AND P0, PT, R92.reuse, R12, PT ;  /* 0x0000000c5c00720c */ /* 0x040fe20003f04070 */
[C---:B------:R-:W-:Y:S02]  /*1bb0*/  IMAD R14, R92.reuse, R4, R19 ;  /* 0x000000045c0e7224 */ /* 0x040fe400078e0213 */
[----:B------:R-:W-:Y:S01]  /*1bc0*/  @!P4 IMAD.MOV R21, RZ, RZ, -R21 ;  /* 0x000000ffff15c224 */ /* 0x000fe200078e0a15 */
[C---:B------:R-:W-:Y:S01]  /*1bd0*/  ISETP.GT.U32.AND P4, PT, R92.reuse, R15, PT ;  /* 0x0000000f5c00720c */ /* 0x040fe20003f84070 */
[----:B------:R-:W-:Y:S01]  /*1be0*/  @!P5 IMAD.IADD R13, R13, 0x1, -R92 ;  /* 0x000000010d0dd824 */ /* 0x000fe200078e0a5c */
[----:B------:R-:W-:Y:S01]  /*1bf0*/  ISETP.GT.U32.AND P5, PT, R92, R14, PT ;  /* 0x0000000e5c00720c */ /* 0x000fe20003fa4070 */
[C---:B------:R-:W-:Y:S01]  /*1c00*/  VIADD R4, R83.reuse, 0x15 ;  /* 0x0000001553047836 */ /* 0x040fe20000000000 */
[----:B------:R-:W-:Y:S01]  /*1c10*/  ISETP.GE.AND P3, PT, R18, RZ, PT ;  /* 0x000000ff1200720c */ /* 0x000fe20003f66270 */
[----:B------:R-:W-:-:S03]  /*1c20*/  VIADD R18, R83, 0x16 ;  /* 0x0000001653127836 */ /* 0x000fc60000000000 */
[----:B------:R-:W-:Y:S01]  /*1c30*/  IABS R3, R4 ;  /* 0x0000000400037213 */ /* 0x000fe20000000000 */
[--C-:B------:R-:W-:Y:S01]  /*1c40*/  @!P0 IMAD.IADD R12, R12, 0x1, -R92.reuse ;  /* 0x000000010c0c8824 */ /* 0x100fe200078e0a5c */
[----:B------:R-:W-:Y:S01]  /*1c50*/  IABS R17, R18 ;  /* 0x0000001200117213 */ /* 0x000fe20000000000 */
[----:B------:R-:W-:Y:S02]  /*1c60*/  @!P1 IMAD.MOV R9, RZ, RZ, -R9 ;  /* 0x000000ffff099224 */ /* 0x000fe400078e0a09 */
[--C-:B------:R-:W-:Y:S02]  /*1c70*/  @!P4 IMAD.IADD R15, R15, 0x1, -R92.reuse ;  /* 0x000000010f0fc824 */ /* 0x100fe400078e0a5c */
[----:B------:R-:W-:Y:S01]  /*1c80*/  IMAD.HI.U32 R0, R80, R3, RZ ;  /* 0x0000000350007227 */ /* 0x000fe200078e00ff */
[C---:B------:R-:W-:Y:S02]  /*1c90*/  ISETP.GT.U32.AND P1, PT, R92.reuse, R10, PT ;  /* 0x0000000a5c00720c */ /* 0x040fe40003f24070 */
[----:B------:R-:W-:Y:S01]  /*1ca0*/  ISETP.GT.U32.AND P4, PT, R92, R12, PT ;  /* 0x0000000c5c00720c */ /* 0x000fe20003f84070 */
[----:B------:R-:W-:Y:S01]  /*1cb0*/  @!P5 IMAD.IADD R14, R14, 0x1, -R92 ;  /* 0x000000010e0ed824 */ /* 0x000fe200078e0a5c */
[----:B------:R-:W-:Y:S01]  /*1cc0*/  ISETP.GT.U32.AND P5, PT, R92, R15, PT ;  /* 0x0000000f5c00720c */ /* 0x000fe20003fa4070 */
[----:B------:R-:W-:Y:S01]  /*1cd0*/  IMAD.MOV R2, RZ, RZ, -R0 ;  /* 0x000000ffff027224 */ /* 0x000fe200078e0a00 */
[----:B------:R-:W-:Y:S01]  /*1ce0*/  ISETP.GE.AND P0, PT, R20, RZ, PT ;  /* 0x000000ff1400720c */ /* 0x000fe20003f06270 */
[----:B------:R-:W-:-:S04]  /*1cf0*/  IMAD.HI.U32 R0, R80, R17, RZ ;  /* 0x0000001150007227 */ /* 0x000fc800078e00ff */
[----:B------:R-:W-:Y:S02]  /*1d00*/  VIADD R20, R83, 0x17 ;  /* 0x0000001753147836 */ /* 0x000fe40000000000 */
[----:B------:R-:W-:Y:S02]  /*1d10*/  IMAD.MOV R0, RZ, RZ, -R0 ;  /* 0x000000ffff007224 */ /* 0x000fe400078e0a00 */
[C---:B------:R-:W-:Y:S01]  /*1d20*/  IMAD R3, R92.reuse, R2, R3 ;  /* 0x000000025c037224 */ /* 0x040fe200078e0203 */
[----:B------:R-:W-:Y:S01]  /*1d30*/  IABS R19, R20 ;  /* 0x0000001400137213 */ /* 0x000fe20000000000 */
[----:B------:R-:W-:Y:S02]  /*1d40*/  IMAD R17, R92, R0, R17 ;  /* 0x000000005c117224 */ /* 0x000fe400078e0211 */
[--C-:B------:R-:W-:Y:S01]  /*1d50*/  @!P1 IMAD.IADD R10, R10, 0x1, -R92.reuse ;  /* 0x000000010a0a9824 */ /* 0x100fe200078e0a5c */
[----:B------:R-:W-:Y:S01]  /*1d60*/  ISETP.GE.AND P1, PT, R16, RZ, PT ;  /* 0x000000ff1000720c */ /* 0x000fe20003f26270 */
[----:B------:R-:W-:Y:S01]  /*1d70*/  @!P4 IMAD.IADD R12, R12, 0x1, -R92 ;  /* 0x000000010c0cc824 */ /* 0x000fe200078e0a5c */
[----:B------:R-:W-:Y:S01]  /*1d80*/  ISETP.GT.U32.AND P4, PT, R92, R3, PT ;  /* 0x000000035c00720c */ /* 0x000fe20003f84070 */
[----:B------:R-:W-:-:S04]  /*1d90*/  IMAD.HI.U32 R0, R80, R19, RZ ;  /* 0x0000001350007227 */ /* 0x000fc800078e00ff */
[----:B------:R-:W-:Y:S01]  /*1da0*/  @!P5 IMAD.IADD R15, R15, 0x1, -R92 ;  /* 0x000000010f0fd824 */ /* 0x000fe200078e0a5c */
[C---:B------:R-:W-:Y:S01]  /*1db0*/  ISETP.GT.U32.AND P5, PT, R92.reuse, R17, PT ;  /* 0x000000115c00720c */ /* 0x040fe20003fa4070 */
[----:B------:R-:W-:Y:S01]  /*1dc0*/  IMAD.MOV R2, RZ, RZ, -R0 ;  /* 0x000000ffff027224 */ /* 0x000fe200078e0a00 */
[----:B------:R-:W-:Y:S01]  /*1dd0*/  STL [R1+0x29fc], R78 ;  /* 0x0029fc4e01007387 */ /* 0x000fe20000100800 */
[----:B------:R-:W-:Y:S02]  /*1de0*/  @!P3 IMAD.MOV R10, RZ, RZ, -R10 ;  /* 0x000000ffff0ab224 */ /* 0x000fe400078e0a0a */
[C---:B------:R-:W-:Y:S01]  /*1df0*/  IMAD R19, R92.reuse, R2, R19 ;  /* 0x000000025c137224 */ /* 0x040fe200078e0213 */
[----:B------:R-:W-:Y:S01]  /*1e00*/  STL [R1+0x2a18], R79 ;  /* 0x002a184f01007387 */ /* 0x000fe20000100800 */
[C---:B------:R-:W-:Y:S01]  /*1e10*/  ISETP.GT.U32.AND P3, PT, R92.reuse, R14, PT ;  /* 0x0000000e5c00720c */ /* 0x040fe20003f64070 */
[----:B------:R-:W-:Y:S02]  /*1e20*/  @!P1 IMAD.MOV R12, RZ, RZ, -R12 ;  /* 0x000000ffff0c9224 */ /* 0x000fe400078e0a0c */
[----:B------:R-:W-:Y:S01]  /*1e30*/  STL [R1+0x2a00], R5 ;  /* 0x002a000501007387 */ /* 0x000fe20000100800 */
[----:B------:R-:W-:Y:S01]  /*1e40*/  VIADD R24, R83, 0x18 ;  /* 0x0000001853187836 */ /* 0x000fe20000000000 */
[----:B------:R-:W-:Y:S01]  /*1e50*/  ISETP.GT.U32.AND P1, PT, R92, R19, PT ;  /* 0x000000135c00720c */ /* 0x000fe20003f24070 */
[----:B------:R-:W-:Y:S01]  /*1e60*/  @!P4 IMAD.IADD R3, R3, 0x1, -R92 ;  /* 0x000000010303c824 */ /* 0x000fe200078e0a5c */
[----:B------:R-:W-:Y:S01]  /*1e70*/  STL [R1+0x2a04], R6 ;  /* 0x002a040601007387 */ /* 0x000fe20000100800 */
[----:B------:R-:W-:-:S02]  /*1e80*/  IMAD.MOV.U32 R11, RZ, RZ, R13 ;  /* 0x000000ffff0b7224 */ /* 0x000fc400078e000d */
[----:B------:R-:W-:Y:S01]  /*1e90*/  @!P5 IMAD.IADD R17, R17, 0x1, -R92 ;  /* 0x000000011111d824 */ /* 0x000fe200078e0a5c */
[----:B------:R-:W-:Y:S01]  /*1ea0*/  STL [R1+0x2a24], R7 ;  /* 0x002a240701007387 */ /* 0x000fe20000100800 */
[----:B------:R-:W-:-:S03]  /*1eb0*/  @!P2 IMAD.MOV R11, RZ, RZ, -R11 ;  /* 0x000000ffff0ba224 */ /* 0x000fc600078e0a0b */
[----:B------:R-:W-:Y:S01]  /*1ec0*/  STL [R1+0x29f8], R9 ;  /* 0x0029f80901007387 */ /* 0x000fe20000100800 */
[----:B------:R-:W-:Y:S01]  /*1ed0*/  VIADD R25, R83, 0x19 ;  /* 0x0000001953197836 */ /* 0x000fe20000000000 */
[C---:B------:R-:W-:Y:S02]  /*1ee0*/  ISETP.GT.U32.AND P2, PT, R92.reuse, R3, PT ;  /* 0x000000035c00720c */ /* 0x040fe40003f44070 */
[----:B------:R-:W-:Y:S01]  /*1ef0*/  STL [R1+0x12ec], R23 ;  /* 0x0012ec1701007387 */ /* 0x000fe20000100800 */
[----:B------:R-:W-:-:S03]  /*1f00*/  ISETP.GT.U32.AND P5, PT, R92, R17, PT ;  /* 0x000000115c00720c */ /* 0x000fc60003fa4070 */
[----:B------:R0:W-:Y:S01]  /*1f10*/  STL [R1+0x12e8], R21 ;  /* 0x0012e81501007387 */ /* 0x0001e20000100800 */
[----:B------:R-:W-:Y:S01]  /*1f20*/  IMAD.MOV.U32 R13, RZ, RZ, R15 ;  /* 0x000000ffff0d7224 */ /* 0x000fe200078e000f */
[----:B------:R-:W-:Y:S01]  /*1f30*/  ISETP.GE.AND P4, PT, R4, RZ, PT ;  /* 0x000000ff0400720c */ /* 0x000fe20003f86270 */
[----:B------:R-:W-:Y:S01]  /*1f40*/  @!P3 IMAD.IADD R14, R14, 0x1, -R92 ;  /* 0x000000010e0eb824 */ /* 0x000fe200078e0a5c */
[----:B0-----:R-:W-:Y:S02]  /*1f50*/  IABS R21, R24 ;  /* 0x0000001800157213 */ /* 0x001fe40000000000 */
[----:B------:R-:W-:-:S03]  /*1f60*/  IABS R23, R25 ;  /* 0x0000001900177213 */ /* 0x000fc60000000000 */
[----:B------:R-:W-:Y:S01]  /*1f70*/  IMAD.HI.U32 R0, R80, R21, RZ ;  /* 0x0000001550007227 */ /* 0x000fe200078e00ff */
[----:B------:R-:W-:-:S03]  /*1f80*/  ISETP.GE.AND P3, PT, R22, RZ, PT ;  /* 0x000000ff1600720c */ /* 0x000fc60003f66270 */
[----:B------:R-:W-:Y:S01]  /*1f90*/  @!P0 IMAD.MOV R13, RZ, RZ, -R13 ;  /* 0x000000ffff0d8224 */ /* 0x000fe200078e0a0d */
[----:B------:R-:W-:Y:S01]  /*1fa0*/  ISETP.GE.AND P0, PT, R18, RZ, PT ;  /* 0x000000ff1200720c */ /* 0x000fe20003f06270 */
[----:B------:R-:W-:Y:S02]  /*1fb0*/  VIADD R4, R83, 0x1a ;  /* 0x0000001a53047836 */ /* 0x000fe40000000000 */
[----:B------:R-:W-:Y:S02]  /*1fc0*/  @!P1 IMAD.IADD R19, R19, 0x1, -R92 ;  /* 0x0000000113139824 */ /* 0x000fe400078e0a5c */
[----:B------:R-:W-:Y:S02]  /*1fd0*/  IMAD.MOV R16, RZ, RZ, -R0 ;  /* 0x000000ffff107224 */ /* 0x000fe400078e0a00 */
[----:B------:R-:W-:Y:S01]  /*1fe0*/  IMAD.HI.U32 R0, R80, R23, RZ ;  /* 0x0000001750007227 */ /* 0x000fe200078e00ff */
[----:B------:R-:W-:Y:S02]  /*1ff0*/  IABS R2, R4 ;  /* 0x0000000400027213 */ /* 0x000fe40000000000 */
[----:B------:R-:W-:Y:S01]  /*2000*/  ISETP.GT.U32.AND P1, PT, R92, R19, PT ;  /* 0x000000135c00720c */ /* 0x000fe20003f24070 */
[----:B------:R-:W-:-:S02]  /*2010*/  @!P2 IMAD.IADD R3, R3, 0x1, -R92 ;  /* 0x000000010303a824 */ /* 0x000fc400078e0a5c */
[----:B------:R-:W-:Y:S02]  /*2020*/  IMAD.MOV R0, RZ, RZ, -R0 ;  /* 0x000000ffff007224 */ /* 0x000fe400078e0a00 */
[----:B------:R-:W-:Y:S02]  /*2030*/  @!P5 IMAD.IADD R17, R17, 0x1, -R92 ;  /* 0x000000011111d824 */ /* 0x000fe400078e0a5c */
[C---:B------:R-:W-:Y:S02]  /*2040*/  IMAD R16, R92.reuse, R16, R21 ;  /* 0x000000105c107224 */ /* 0x040fe400078e0215 */
[----:B------:R-:W-:Y:S02]  /*2050*/  IMAD.MOV.U32 R15, RZ, RZ, R3 ;  /* 0x000000ffff0f7224 */ /* 0x000fe400078e0003 */
[----:B------:R-:W-:Y:S02]  /*2060*/  IMAD R21, R92, R0, R23 ;  /* 0x000000005c157224 */ /* 0x000fe400078e0217 */
[----:B------:R-:W-:-:S02]  /*2070*/  IMAD.MOV.U32 R3, RZ, RZ, R2 ;  /* 0x000000ffff037224 */ /* 0x000fc400078e0002 */
[----:B------:R-:W-:Y:S02]  /*2080*/  IMAD.MOV.U32 R5, RZ, RZ, R17 ;  /* 0x000000ffff057224 */ /* 0x000fe400078e0011 */
[----:B------:R-:W-:Y:S01]  /*2090*/  @!P3 IMAD.MOV R14, RZ, RZ, -R14 ;  /* 0x000000ffff0eb224 */ /* 0x000fe200078e0a0e */
[----:B------:R-:W-:Y:S01]  /*20a0*/  ISETP.GE.AND P3, PT, R20, RZ, PT ;  /* 0x000000ff1400720c */ /* 0x000fe20003f66270 */
[----:B------:R-:W-:-:S04]  /*20b0*/  IMAD.HI.U32 R0, R80, R3, RZ ;  /* 0x0000000350007227 */ /* 0x000fc800078e00ff */
[----:B------:R-:W-:Y:S01]  /*20c0*/  @!P0 IMAD.MOV R5, RZ, RZ, -R5 ;  /* 0x000000ffff058224 */ /* 0x000fe200078e0a05 */
[C---:B------:R-:W-:Y:S01]  /*20d0*/  ISETP.GT.U32.AND P0, PT, R92.reuse, R21, PT ;  /* 0x000000155c00720c */ /* 0x040fe20003f04070 */
[----:B------:R-:W-:Y:S02]  /*20e0*/  IMAD.MOV R0, RZ, RZ, -R0 ;  /* 0x000000ffff007224 */ /* 0x000fe400078e0a00 */
[----:B------:R-:W-:Y:S01]  /*20f0*/  @!P1 IMAD.IADD R19, R19, 0x1, -R92 ;  /* 0x0000000113139824 */ /* 0x000fe200078e0a5c */
[----:B------:R0:W-:Y:S01]  /*2100*/  STL [R1+0x12e4], R5 ;  /* 0x0012e40501007387 */ /* 0x0001e20000100800 */
[C---:B------:R-:W-:Y:S02]  /*2110*/  IMAD R18, R92.reuse, R0, R3 ;  /* 0x000000005c127224 */ /* 0x040fe400078e0203 */
[----:B------:R-:W-:Y:S01]  /*2120*/  VIADD R20, R83, 0x1b ;  /* 0x0000001b53147836 */ /* 0x000fe20000000000 */
[----:B------:R-:W-:Y:S01]  /*2130*/  ISETP.GT.U32.AND P5, PT, R92, R16, PT ;  /* 0x000000105c00720c */ /* 0x000fe20003fa4070 */
[----:B0-----:R-:W-:-:S03]  /*2140*/  IMAD.MOV.U32 R5, RZ, RZ, R19 ;  /* 0x000000ffff057224 */ /* 0x001fc600078e0013 */
[----:B------:R-:W-:Y:S01]  /*2150*/  IABS R17, R20 ;  /* 0x0000001400117213 */ /* 0x000fe20000000000 */
[----:B------:R-:W-:Y:S02]  /*2160*/  @!P0 IMAD.IADD R21, R21, 0x1, -R92 ;  /* 0x0000000115158824 */ /* 0x000fe400078e0a5c */
[----:B------:R-:W-:Y:S01]  /*2170*/  @!P3 IMAD.MOV R5, RZ, RZ, -R5 ;  /* 0x000000ffff05b224 */ /* 0x000fe200078e0a05 */
[----:B------:R-:W-:Y:S01]  /*2180*/  ISETP.GT.U32.AND P3, PT, R92, R18, PT ;  /* 0x000000125c00720c */ /* 0x000fe20003f64070 */
[----:B------:R-:W-:Y:S01]  /*2190*/  IMAD.HI.U32 R0, R80, R17, RZ ;  /* 0x0000001150007227 */ /* 0x000fe200078e00ff */
[----:B------:R-:W-:Y:S02]  /*21a0*/  ISETP.GT.U32.AND P0, PT, R92, R21, PT ;  /* 0x000000155c00720c */ /* 0x000fe40003f04070 */
[----:B------:R-:W-:Y:S01]  /*21b0*/  ISETP.GE.AND P1, PT, R4, RZ, PT ;  /* 0x000000ff0400720c */ /* 0x000fe20003f26270 */
[----:B------:R-:W-:Y:S02]  /*21c0*/  VIADD R4, R83, 0x1d ;  /* 0x0000001d53047836 */ /* 0x000fe40000000000 */
[----:B------:R-:W-:-:S02]  /*21d0*/  IMAD.MOV R0, RZ, RZ, -R0 ;  /* 0x000000ffff007224 */ /* 0x000fc400078e0a00 */
[--C-:B------:R-:W-:Y:S02]  /*21e0*/  @!P5 IMAD.IADD R16, R16, 0x1, -R92.reuse ;  /* 0x000000011010d824 */ /* 0x100fe400078e0a5c */
[----:B------:R-:W-:Y:S01]  /*21f0*/  VIADD R22, R83, 0x1c ;  /* 0x0000001c53167836 */ /* 0x000fe20000000000 */
[----:B------:R-:W-:Y:S01]  /*2200*/  IABS R23, R4 ;  /* 0x0000000400177213 */ /* 0x000fe20000000000 */
[----:B------:R-:W-:Y:S02]  /*2210*/  @!P3 IMAD.IADD R18, R18, 0x1, -R92 ;  /* 0x000000011212b824 */ /* 0x000fe400078e0a5c */
[C---:B------:R-:W-:Y:S01]  /*2220*/  IMAD R19, R92.reuse, R0, R17 ;  /* 0x000000005c137224 */ /* 0x040fe200078e0211 */
[----:B------:R-:W-:Y:S02]  /*2230*/  ISETP.GT.U32.AND P5, PT, R92, R16, PT ;  /* 0x000000105c00720c */ /* 0x000fe40003fa4070 */
[----:B------:R-:W-:Y:S01]  /*2240*/  IABS R2, R22 ;  /* 0x0000001600027213 */ /* 0x000fe20000000000 */
[----:B------:R-:W-:Y:S01]  /*2250*/  IMAD.HI.U32 R0, R80, R23, RZ ;  /* 0x0000001750007227 */ /* 0x000fe200078e00ff */
[----:B------:R-:W-:-:S03]  /*2260*/  ISETP.GT.U32.AND P3, PT, R92, R18, PT ;  /* 0x000000125c00720c */ /* 0x000fc60003f64070 */
[----:B------:R-:W-:Y:S01]  /*2270*/  @!P0 IMAD.IADD R21, R21, 0x1, -R92 ;  /* 0x0000000115158824 */ /* 0x000fe200078e0a5c */
[----:B------:R-:W-:Y:S01]  /*2280*/  ISETP.GT.U32.AND P0, PT, R92, R19, PT ;  /* 0x000000135c00720c */ /* 0x000fe20003f04070 */
[----:B------:R-:W-:Y:S01]  /*2290*/  IMAD.MOV.U32 R3, RZ, RZ, R2 ;  /* 0x000000ffff037224 */ /* 0x000fe200078e0002 */
[----:B------:R-:W-:Y:S01]  /*22a0*/  ISETP.GE.AND P2, PT, R24, RZ, PT ;  /* 0x000000ff1800720c */ /* 0x000fe20003f46270 */
[----:B------:R-:W-:Y:S02]  /*22b0*/  IMAD.MOV R0, RZ, RZ, -R0 ;  /* 0x000000ffff007224 */ /* 0x000fe400078e0a00 */
[----:B------:R-:W-:Y:S01]  /*22c0*/  @!P4 IMAD.MOV R15, RZ, RZ, -R15 ;  /* 0x000000ffff0fc224 */ /* 0x000fe200078e0a0f */
[----:B------:R-:W-:Y:S01]  /*22d0*/  ISETP.GE.AND P4, PT, R25, RZ, PT ;  /* 0x000000ff1900720c */ /* 0x000fe20003f86270 */
[----:B------:R-:W-:-:S04]  /*22e0*/  IMAD.HI.U32 R2, R80, R3, RZ ;  /* 0x0000000350027227 */ /* 0x000fc800078e00ff */
[----:B------:R-:W-:Y:S02]  /*22f0*/  IMAD.MOV.U32 R17, RZ, RZ, R21 ;  /* 0x000000ffff117224 */ /* 0x000fe400078e0015 */
[----:B------:R-:W-:Y:S02]  /*2300*/  IMAD R21, R92, R0, R23 ;  /* 0x000000005c157224 */ /* 0x000fe400078e0217 */
[----:B------:R-:W-:Y:S02]  /*2310*/  @!P5 IMAD.IADD R16, R16, 0x1, -R92 ;  /* 0x000000011010d824 */ /* 0x000fe400078e0a5c */
[----:B------:R-:W-:Y:S02]  /*2320*/  IMAD.MOV R2, RZ, RZ, -R2 ;  /* 0x000000ffff027224 */ /* 0x000fe400078e0a02 */
[--C-:B------:R-:W-:Y:S01]  /*2330*/  @!P3 IMAD.IADD R18, R18, 0x1, -R92.reuse ;  /* 0x000000011212b824 */ /* 0x100fe200078e0a5c */
[----:B------:R-:W-:Y:S01]  /*2340*/  ISETP.GT.U32.AND P3, PT, R92, R21, PT ;  /* 0x000000155c00720c */ /* 0x000fe20003f64070 */
[----:B------:R-:W-:Y:S01]  /*2350*/  @!P0 IMAD.IADD R19, R19, 0x1, -R92 ;  /* 0x0000000113138824 */ /* 0x000fe200078e0a5c */
[----:B------:R-:W-:Y:S01]  /*2360*/  ISETP.GE.AND P5, PT, R20, RZ, PT ;  /* 0x000000ff1400720c */ /* 0x000fe20003fa6270 */
[----:B------:R-:W-:Y:S01]  /*2370*/  @!P2 IMAD.MOV R16, RZ, RZ, -R16 ;  /* 0x000000ffff10a224 */ /* 0x000fe200078e0a10 */
[----:B------:R-:W-:Y:S01]  /*2380*/  ISETP.GE.AND P2, PT, R22, RZ, PT ;  /* 0x000000ff1600720c */ /* 0x000fe20003f46270 */
[----:B------:R-:W-:-:S02]  /*2390*/  IMAD R20, R92, R2, R3 ;  /* 0x000000025c147224 */ /* 0x000fc400078e0203 */
[C---:B------:R-:W-:Y:S01]  /*23a0*/  VIADD R22, R83.reuse, 0x1e ;  /* 0x0000001e53167836 */ /* 0x040fe20000000000 */
[C---:B------:R-:W-:Y:S01]  /*23b0*/  ISETP.GT.U32.AND P0, PT, R92.reuse, R19, PT ;  /* 0x000000135c00720c */ /* 0x040fe20003f04070 */
[C---:B------:R-:W-:Y:S02]  /*23c0*/  VIADD R24, R83.reuse, 0x1f ;  /* 0x0000001f53187836 */ /* 0x040fe40000000000 */
[----:B------:R-:W-:Y:S01]  /*23d0*/  @!P4 IMAD.MOV R17, RZ, RZ, -R17 ;  /* 0x000000ffff11c224 */ /* 0x000fe200078e0a11 */
[----:B------:R-:W-:Y:S01]  /*23e0*/  ISETP.GT.U32.AND P4, PT, R92, R20, PT ;  /* 0x000000145c00720c */ /* 0x000fe20003f84070 */
[----:B------:R-:W-:Y:S01]  /*23f0*/  VIADD R26, R83, 0x20 ;  /* 0x00000020531a7836 */ /* 0x000fe20000000000 */
[----:B------:R-:W-:Y:S02]  /*2400*/  IABS R23, R22 ;  /* 0x0000001600177213 */ /* 0x000fe40000000000 */
[----:B------:R-:W-:Y:S01]  /*2410*/  IABS R25, R24 ;  /* 0x0000001800197213 */ /* 0x000fe20000000000 */
[----:B------:R-:W-:Y:S01]  /*2420*/  @!P3 IMAD.IADD R21, R21, 0x1, -R92 ;  /* 0x000000011515b824 */ /* 0x000fe200078e0a5c */
[----:B------:R-:W-:Y:S01]  /*2430*/  IABS R27, R26 ;  /* 0x0000001a001b7213 */ /* 0x000fe20000000000 */
[----:B------:R-:W-:-:S04]  /*2440*/  IMAD.HI.U32 R0, R80, R23, RZ ;  /* 0x0000001750007227 */ /* 0x000fc800078e00ff */
[----:B------:R-:W-:Y:S01]  /*2450*/  IMAD.HI.U32 R2, R80, R25, RZ ;  /* 0x0000001950027227 */ /* 0x000fe200078e00ff */
[----:B------:R-:W-:-:S03]  /*2460*/  ISETP.GT.U32.AND P3, PT, R92, R21, PT ;  /* 0x000000155c00720c */ /* 0x000fc60003f64070 */
[----:B------:R-:W-:-:S04]  /*2470*/  IMAD.HI.U32 R3, R80, R27, RZ ;  /* 0x0000001b50037227 */ /* 0x000fc800078e00ff */
[----:B------:R-:W-:Y:S02]  /*2480*/  IMAD.MOV R0, RZ, RZ, -R0 ;  /* 0x000000ffff007224 */ /* 0x000fe400078e0a00 */
[----:B------:R-:W-:Y:S02]  /*2490*/  IMAD.MOV R2, RZ, RZ, -R2 ;  /* 0x000000ffff027224 */ /* 0x000fe400078e0a02 */
[--C-:B------:R-:W-:Y:S01]  /*24a0*/  @!P0 IMAD.IADD R19, R19, 0x1, -R92.reuse ;  /* 0x0000000113138824 */ /* 0x100fe200078e0a5c */
[----:B------:R-:W-:Y:S01]  /*24b0*/  ISETP.GE.AND P0, PT, R22, RZ, PT ;  /* 0x000000ff1600720c */ /* 0x000fe20003f06270 */
[----:B------:R-:W-:Y:S02]  /*24c0*/  @!P4 IMAD.IADD R20, R20, 0x1, -R92 ;  /* 0x000000011414c824 */ /* 0x000fe400078e0a5c */
[----:B------:R-:W-:Y:S02]  /*24d0*/  IMAD.MOV R22, RZ, RZ, -R3 ;  /* 0x000000ffff167224 */ /* 0x000fe400078e0a03 */
[----:B------:R-:W-:-:S02]  /*24e0*/  IMAD R3, R92, R0, R23 ;  /* 0x000000005c037224 */ /* 0x000fc400078e0217 */
[C---:B------:R-:W-:Y:S01]  /*24f0*/  IMAD R23, R92.reuse, R2, R25 ;  /* 0x000000025c177224 */ /* 0x040fe200078e0219 */
[C---:B------:R-:W-:Y:S01]  /*2500*/  ISETP.GT.U32.AND P4, PT, R92.reuse, R20, PT ;  /* 0x000000145c00720c */ /* 0x040fe20003f84070 */
[C---:B------:R-:W-:Y:S02]  /*2510*/  IMAD R22, R92.reuse, R22, R27 ;  /* 0x000000165c167224 */ /* 0x040fe400078e021b */
[----:B------:R-:W-:Y:S01]  /*2520*/  @!P5 IMAD.MOV R19, RZ, RZ, -R19 ;  /* 0x000000ffff13d224 */ /* 0x000fe200078e0a13 */
[C---:B------:R-:W-:Y:S01]  /*2530*/  ISETP.GT.U32.AND P5, PT, R92.reuse, R23, PT ;  /* 0x000000175c00720c */ /* 0x040fe20003fa4070 */
[----:B------:R-:W-:Y:S01]  /*2540*/  @!P3 IMAD.IADD R21, R21, 0x1, -R92 ;  /* 0x000000011515b824 */ /* 0x000fe200078e0a5c */
[----:B------:R-:W-:Y:S01]  /*2550*/  ISETP.GT.U32.AND P3, PT, R92, R22, PT ;  /* 0x000000165c00720c */ /* 0x000fe20003f64070 */
[----:B------:R-:W-:-:S06]  /*2560*/  VIADD R28, R83, 0x22 ;  /* 0x00000022531c7836 */ /* 0x000fcc0000000000 */
[--C-:B------:R-:W-:Y:S01]  /*2570*/  @!P4 IMAD.IADD R20, R20, 0x1, -R92.reuse ;  /* 0x000000011414c824 */ /* 0x100fe200078e0a5c */
[----:B------:R-:W-:Y:S02]  /*2580*/  ISETP.GT.U32.AND P4, PT, R92, R3, PT ;  /* 0x000000035c00720c */ /* 0x000fe40003f84070 */
[----:B------:R-:W-:Y:S01]  /*2590*/  IABS R27, R28 ;  /* 0x0000001c001b7213 */ /* 0x000fe20000000000 */
[--C-:B------:R-:W-:Y:S02]  /*25a0*/  @!P5 IMAD.IADD R23, R23, 0x1, -R92.reuse ;  /* 0x000000011717d824 */ /* 0x100fe400078e0a5c */
[----:B------:R-:W-:Y:S02]  /*25b0*/  @!P3 IMAD.IADD R22, R22, 0x1, -R92 ;  /* 0x000000011616b824 */ /* 0x000fe400078e0a5c */
[----:B------:R-:W-:Y:S01]  /*25c0*/  IMAD.HI.U32 R2, R80, R27, RZ ;  /* 0x0000001b50027227 */ /* 0x000fe200078e00ff */
[----:B------:R-:W-:-:S03]  /*25d0*/  ISETP.GT.U32.AND P3, PT, R92, R23, PT ;  /* 0x000000175c00720c */ /* 0x000fc60003f64070 */
[----:B------:R-:W-:Y:S02]  /*25e0*/  IMAD.MOV R2, RZ, RZ, -R2 ;  /* 0x000000ffff027224 */ /* 0x000fe400078e0a02 */
[----:B------:R-:W-:Y:S02]  /*25f0*/  @!P4 IMAD.IADD R3, R3, 0x1, -R92 ;  /* 0x000000010303c824 */ /* 0x000fe400078e0a5c */
[----:B------:R-:W-:Y:S01]  /*2600*/  @!P1 IMAD.MOV R18, RZ, RZ, -R18 ;  /* 0x000000ffff129224 */ /* 0x000fe200078e0a12 */
[----:B------:R-:W-:Y:S01]  /*2610*/  ISETP.GE.AND P1, PT, R4, RZ, PT ;  /* 0x000000ff0400720c */ /* 0x000fe20003f26270 */
[----:B------:R-:W-:Y:S01]  /*2620*/  @!P2 IMAD.MOV R20, RZ, RZ, -R20 ;  /* 0x000000ffff14a224 */ /* 0x000fe200078e0a14 */
[----:B------:R-:W-:Y:S01]  /*2630*/  ISETP.GE.AND P2, PT, R24, RZ, PT ;  /* 0x000000ff1800720c */ /* 0x000fe20003f46270 */
[----:B------:R-:W-:Y:S02]  /*2640*/  VIADD R4, R83, 0x21 ;  /* 0x0000002153047836 */ /* 0x000fe40000000000 */
[C---:B------:R-:W-:Y:S01]  /*2650*/  IMAD R24, R92.reuse, R2, R27 ;  /* 0x000000025c187224 */ /* 0x040fe200078e021b */
[----:B------:R-:W-:Y:S01]  /*2660*/  ISETP.GT.U32.AND P5, PT, R92, R3, PT ;  /* 0x000000035c00720c */ /* 0x000fe20003fa4070 */
[----:B------:R-:W-:Y:S01]  /*2670*/  @!P3 IMAD.IADD R23, R23, 0x1, -R92 ;  /* 0x000000011717b824 */ /* 0x000fe200078e0a5c */
[----:B------:R-:W-:-:S02]  /*2680*/  IABS R25, R4 ;  /* 0x0000000400197213 */ /* 0x000fc40000000000 */
[----:B------:R-:W-:Y:S02]  /*2690*/  ISETP.GT.U32.AND P3, PT, R92, R24, PT ;  /* 0x000000185c00720c */ /* 0x000fe40003f64070 */
[----:B------:R-:W-:Y:S01]  /*26a0*/  ISETP.GE.AND P4, PT, R26, RZ, PT ;  /* 0x000000ff1a00720c */ /* 0x000fe20003f86270 */
[----:B------:R-:W-:Y:S02]  /*26b0*/  VIADD R26, R83, 0x23 ;  /* 0x00000023531a7836 */ /* 0x000fe40000000000 */
[----:B------:R-:W-:-:S04]  /*26c0*/  IMAD.HI.U32 R0, R80, R25, RZ ;  /* 0x0000001950007227 */ /* 0x000fc800078e00ff */
[----:B------:R-:W-:Y:S02]  /*26d0*/  VIADD R30, R83, 0x24 ;  /* 0x00000024531e7836 */ /* 0x000fe40000000000 */
[----:B------:R-:W-:Y:S01]  /*26e0*/  @!P1 IMAD.MOV R21, RZ, RZ, -R21 ;  /* 0x000000ffff159224 */ /* 0x000fe200078e0a15 */
[C---:B------:R-:W-:Y:S01]  /*26f0*/  ISETP.GT.U32.AND P1, PT, R92.reuse, R22, PT ;  /* 0x000000165c00720c */ /* 0x040fe20003f24070 */
[----:B------:R-:W-:Y:S01]  /*2700*/  IMAD.MOV R0, RZ, RZ, -R0 ;  /* 0x000000ffff007224 */ /* 0x000fe200078e0a00 */
[----:B------:R-:W-:Y:S01]  /*2710*/  IABS R29, R26 ;  /* 0x0000001a001d7213 */ /* 0x000fe20000000000 */
[--C-:B------:R-:W-:Y:S01]  /*2720*/  @!P5 IMAD.IADD R3, R3, 0x1, -R92.reuse ;  /* 0x000000010303d824 */ /* 0x100fe200078e0a5c */
[----:B------:R-:W-:Y:S01]  /*2730*/  IABS R2, R30 ;  /* 0x0000001e00027213 */ /* 0x000fe20000000000 */
[----:B------:R0:W-:Y:S01]  /*2740*/  STL [R1+0x12e0], R5 ;  /* 0x0012e00501007387 */ /* 0x0001e20000100800 */
[----:B------:R-:W-:Y:S02]  /*2750*/  IMAD R25, R92, R0, R25 ;  /* 0x000000005c197224 */ /* 0x000fe400078e0219 */
[----:B------:R-:W-:-:S02]  /*2760*/  @!P3 IMAD.IADD R24, R24, 0x1, -R92 ;  /* 0x000000011818b824 */ /* 0x000fc400078e0a5c */
[----:B------:R-:W-:-:S04]  /*2770*/  IMAD.HI.U32 R0, R80, R29, RZ ;  /* 0x0000001d50007227 */ /* 0x000fc800078e00ff */
[----:B0-----:R-:W-:Y:S02]  /*2780*/  IMAD.MOV.U32 R5, RZ, RZ, R3 ;  /* 0x000000ffff057224 */ /* 0x001fe400078e0003 */
[----:B------:R-:W-:Y:S01]  /*2790*/  IMAD.MOV.U32 R3, RZ, RZ, R2 ;  /* 0x000000ffff037224 */ /* 0x000fe200078e0002 */
[----:B------:R-:W-:Y:S01]  /*27a0*/  ISETP.GT.U32.AND P3, PT, R92, R24, PT ;  /* 0x000000185c00720c */ /* 0x000fe20003f64070 */
[----:B------:R-:W-:Y:S02]  /*27b0*/  IMAD.MOV R2, RZ, RZ, -R0 ;  /* 0x000000ffff027224 */ /* 0x000fe400078e0a00 */
[----:B------:R-:W-:-:S04]  /*27c0*/  IMAD.HI.U32 R0, R80, R3, RZ ;  /* 0x0000000350007227 */ /* 0x000fc800078e00ff */
[----:B------:R-:W-:Y:S01]  /*27d0*/  @!P1 IMAD.IADD R22, R22, 0x1, -R92 ;  /* 0x0000000116169824 */ /* 0x000fe200078e0a5c */
[----:B------:R-:W-:Y:S01]  /*27e0*/  ISETP.GE.AND P1, PT, R4, RZ, PT ;  /* 0x000000ff0400720c */ /* 0x000fe20003f26270 */
[----:B------:R-:W-:Y:S02]  /*27f0*/  IMAD R29, R92, R2, R29 ;  /* 0x000000025c1d7224 */ /* 0x000fe400078e021d */
[----:B------:R-:W-:Y:S02]  /*2800*/  IMAD.MOV R0, RZ, RZ, -R0 ;  /* 0x000000ffff007224 */ /* 0x000fe400078e0a00 */
[----:B------:R-:W-:Y:S02]  /*2810*/  IMAD.MOV.U32 R4, RZ, RZ, R23 ;  /* 0x000000ffff047224 */ /* 0x000fe400078e0017 */
[----:B------:R-:W-:Y:S01]  /*2820*/  @!P4 IMAD.MOV R22, RZ, RZ, -R22 ;  /* 0x000000ffff16c224 */ /* 0x000fe200078e0a16 */
[----:B------:R-:W-:Y:S01]  /*2830*/  ISETP.GE.AND P4, PT, R26, RZ, PT ;  /* 0x000000ff1a00720c */ /* 0x000fe20003f86270 */
[----:B------:R-:W-:Y:S01]  /*2840*/  @!P2 IMAD.MOV R4, RZ, RZ, -R4 ;  /* 0x000000ffff04a224 */ /* 0x000fe200078e0a04 */
[C---:B------:R-:W-:Y:S01]  /*2850*/  ISETP.GT.U32.AND P5, PT, R92.reuse, R25, PT ;  /* 0x000000195c00720c */ /* 0x040fe20003fa4070 */
[C---:B------:R-:W-:Y:S01]  /*2860*/  IMAD R26, R92.reuse, R0, R3 ;  /* 0x000000005c1a7224 */ /* 0x040fe200078e0203 */
[----:B------:R-:W-:Y:S01]  /*2870*/  ISETP.GT.U32.AND P2, PT, R92, R29, PT ;  /* 0x0000001d5c00720c */ /* 0x000fe20003f44070 */
[----:B------:R-:W-:-:S03]  /*2880*/  @!P3 IMAD.IADD R24, R24, 0x1, -R92 ;  /* 0x000000011818b824 */ /* 0x000fc600078e0a5c */
[----:B------:R-:W-:Y:S01]  /*2890*/  ISETP.GT.U32.AND P3, PT, R92, R26, PT ;  /* 0x0000001a5c00720c */ /* 0x000fe20003f64070 */
[----:B------:R-:W-:Y:S02]  /*28a0*/  @!P0 IMAD.MOV R5, RZ, RZ, -R5 ;  /* 0x000000ffff058224 */ /* 0x000fe400078e0a05 */
[----:B------:R-:W-:-:S03]  /*28b0*/  VIADD R32, R83, 0x25 ;  /* 0x0000002553207836 */ /* 0x000fc60000000000 */
[----:B------:R-:W-:Y:S01]  /*28c0*/  STL [R1+0x12dc], R5 ;  /* 0x0012dc0501007387 */ /* 0x000fe20000100800 */
[--C-:B------:R-:W-:Y:S01]  /*28d0*/  @!P5 IMAD.IADD R25, R25, 0x1, -R92.reuse ;  /* 0x000000011919d824 */ /* 0x100fe200078e0a5c */
[----:B------:R-:W-:Y:S01]  /*28e0*/  IABS R27, R32 ;  /* 0x00000020001b7213 */ /* 0x000fe20000000000 */
[--C-:B------:R-:W-:Y:S01]  /*28f0*/  @!P2 IMAD.IADD R29, R29, 0x1, -R92.reuse ;  /* 0x000000011d1da824 */ /* 0x100fe200078e0a5c */
[----:B------:R0:W-:Y:S01]  /*2900*/  STL [R1+0x12d8], R4 ;  /* 0x0012d80401007387 */ /* 0x0001e20000100800 */
[----:B------:R-:W-:Y:S01]  /*2910*/  ISETP.GE.AND P0, PT, R28, RZ, PT ;  /* 0x000000ff1c00720c */ /* 0x000fe20003f06270 */
[C---:B------:R-:W-:Y:S01]  /*2920*/  VIADD R28, R83.reuse, 0x27 ;  /* 0x00000027531c7836 */ /* 0x040fe20000000000 */
[----:B------:R-:W-:Y:S01]  /*2930*/  ISETP.GT.U32.AND P5, PT, R92, R25, PT ;  /* 0x000000195c00720c */ /* 0x000fe20003fa4070 */
[----:B------:R-:W-:Y:S01]  /*2940*/  @!P3 IMAD.IADD R26, R26, 0x1, -R92 ;  /* 0x000000011a1ab824 */ /* 0x000fe200078e0a5c */
[----:B------:R-:W-:Y:S01]  /*2950*/  ISETP.GT.U32.AND P2, PT, R92, R29, PT ;  /* 0x0000001d5c00720c */ /* 0x000fe20003f44070 */
[----:B0-----:R-:W-:-:S02]  /*2960*/  VIADD R4, R83, 0x26 ;  /* 0x0000002653047836 */ /* 0x001fc40000000000 */
[----:B------:R-:W-:-:S03]  /*2970*/  IMAD.HI.U32 R2, R80, R27, RZ ;  /* 0x0000001b50027227 */ /* 0x000fc600078e00ff */
[----:B------:R-:W-:Y:S01]  /*2980*/  IABS R31, R4 ;  /* 0x00000004001f7213 */ /* 0x000fe20000000000 */
[----:B------:R-:W-:Y:S01]  /*2990*/  IMAD.MOV R2, RZ, RZ, -R2 ;  /* 0x000000ffff027224 */ /* 0x000fe200078e0a02 */
[----:B------:R-:W-:Y:S02]  /*29a0*/  IABS R3, R28 ;  /* 0x0000001c00037213 */ /* 0x000fe40000000000 */
[----:B------:R-:W-:Y:S01]  /*29b0*/  ISETP.GT.U32.AND P3, PT, R92, R26, PT ;  /* 0x0000001a5c00720c */ /* 0x000fe20003f64070 */
[----:B------:R-:W-:-:S04]  /*29c0*/  IMAD.HI.U32 R0, R80, R31, RZ ;  /* 0x0000001f50007227 */ /* 0x000fc800078e00ff */
[----:B------:R-:W-:Y:S02]  /*29d0*/  IMAD R27, R92, R2, R27 ;  /* 0x000000025c1b7224 */ /* 0x000fe400078e021b */
[----:B------:R-:W-:-:S04]  /*29e0*/  IMAD.HI.U32 R2, R80, R3, RZ ;  /* 0x0000000350027227 */ /* 0x000fc800078e00ff */
[----:B------:R-:W-:Y:S02]  /*29f0*/  IMAD.MOV R0, RZ, RZ, -R0 ;  /* 0x000000ffff007224 */ /* 0x000fe400078e0a00 */
[----:B------:R-:W-:Y:S02]  /*2a00*/  @!P5 IMAD.IADD R25, R25, 0x1, -R92 ;  /* 0x000000011919d824 */ /* 0x000fe400078e0a5c */
[----:B------:R-:W-:Y:S02]  /*2a10*/  IMAD.MOV R2, RZ, RZ, -R2 ;  /* 0x000000ffff027224 */ /* 0x000fe400078e0a02 */
[----:B------:R-:W-:Y:S02]  /*2a20*/  @!P2 IMAD.IADD R29, R29, 0x1, -R92 ;  /* 0x000000011d1da824 */ /* 0x000fe400078e0a5c */
[----:B------:R-:W-:Y:S02]  /*2a30*/  IMAD R31, R92, R0, R31 ;  /* 0x000000005c1f7224 */ /* 0x000fe400078e021f */
[----:B------:R-:W-:-:S02]  /*2a40*/  IMAD.MOV.U32 R23, RZ, RZ, R25 ;  /* 0x000000ffff177224 */ /* 0x000fc400078e0019 */
[----:B------:R-:W-:Y:S02]  /*2a50*/  IMAD R3, R92, R2, R3 ;  /* 0x000000025c037224 */ /* 0x000fe400078e0203 */
[----:B------:R-:W-:Y:S01]  /*2a60*/  @!P3 IMAD.IADD R26, R26, 0x1, -R92 ;  /* 0x000000011a1ab824 */ /* 0x000fe200078e0a5c */
[----:B------:R-:W-:Y:S01]  /*2a70*/  ISETP.GT.U32.AND P3, PT, R92, R31, PT ;  /* 0x0000001f5c00720c */ /* 0x000fe20003f64070 */
[----:B------:R-:W-:Y:S01]  /*2a80*/  IMAD.MOV.U32 R25, RZ, RZ, R29 ;  /* 0x000000ffff197224 */ /* 0x000fe200078e001d */
[----:B------:R-:W-:Y:S01]  /*2a90*/  ISETP.GE.AND P5, PT, R30, RZ, PT ;  /* 0x000000ff1e00720c */ /* 0x000fe20003fa6270 */
[----:B------:R-:W-:Y:S02]  /*2aa0*/  VIADD R30, R83, 0x28 ;  /* 0x00000028531e7836 */ /* 0x000fe40000000000 */
[----:B------:R-:W-:Y:S01]  /*2ab0*/  @!P4 IMAD.MOV R25, RZ, RZ, -R25 ;  /* 0x000000ffff19c224 */ /* 0x000fe200078e0a19 */
[C---:B------:R-:W-:Y:S01]  /*2ac0*/  ISETP.GT.U32.AND P4, PT, R92.reuse, R3, PT ;  /* 0x000000035c00720c */ /* 0x040fe20003f84070 */
[----:B------:R-:W-:Y:S01]  /*2ad0*/  @!P1 IMAD.MOV R23, RZ, RZ, -R23 ;  /* 0x000000ffff179224 */ /* 0x000fe200078e0a17 */
[----:B------:R-:W-:-:S02]  /*2ae0*/  ISETP.GT.U32.AND P1, PT, R92, R27, PT ;  /* 0x0000001b5c00720c */ /* 0x000fc40003f24070 */
[----:B------:R-:W-:Y:S01]  /*2af0*/  IABS R33, R30 ;  /* 0x0000001e00217213 */ /* 0x000fe20000000000 */
[----:B------:R-:W-:Y:S02]  /*2b00*/  VIADD R34, R83, 0x29 ;  /* 0x0000002953227836 */ /* 0x000fe40000000000 */
[--C-:B------:R-:W-:Y:S02]  /*2b10*/  @!P3 IMAD.IADD R31, R31, 0x1, -R92.reuse ;  /* 0x000000011f1fb824 */ /* 0x100fe400078e0a5c */
[----:B------:R-:W-:Y:S01]  /*2b20*/  IMAD.HI.U32 R0, R80, R33, RZ ;  /* 0x0000002150007227 */ /* 0x000fe200078e00ff */
[----:B------:R-:W-:Y:S02]  /*2b30*/  IABS R29, R34 ;  /* 0x00000022001d7213 */ /* 0x000fe40000000000 */
[----:B------:R-:W-:Y:S01]  /*2b40*/  ISETP.GT.U32.AND P3, PT, R92, R31, PT ;  /* 0x0000001f5c00720c */ /* 0x000fe20003f64070 */
[----:B------:R-:W-:Y:S02]  /*2b50*/  @!P4 IMAD.IADD R3, R3, 0x1, -R92 ;  /* 0x000000010303c824 */ /* 0x000fe400078e0a5c */
[----:B------:R-:W-:-:S02]  /*2b60*/  IMAD.MOV R0, RZ, RZ, -R0 ;  /* 0x000000ffff007224 */ /* 0x000fc400078e0a00 */
[----:B------:R-:W-:Y:S01]  /*2b70*/  @!P5 IMAD.MOV R26, RZ, RZ, -R26 ;  /* 0x000000ffff1ad224 */ /* 0x000fe200078e0a1a */
[----:B------:R-:W-:Y:S01]  /*2b80*/  ISETP.GE.AND P5, PT, R28, RZ, PT ;  /* 0x000000ff1c00720c */ /* 0x000fe20003fa6270 */
[----:B------:R-:W-:Y:S01]  /*2b90*/  @!P1 IMAD.IADD R27, R27, 0x1, -R92 ;  /* 0x000000011b1b9824 */ /* 0x000fe200078e0a5c */
[C---:B------:R-:W-:Y:S01]  /*2ba0*/  ISETP.GT.U32.AND P4, PT, R92.reuse, R3, PT ;  /* 0x000000035c00720c */ /* 0x040fe20003f84070 */
[----:B------:R-:W-:Y:S02]  /*2bb0*/  IMAD R28, R92, R0, R33 ;  /* 0x000000005c1c7224 */ /* 0x000fe400078e0221 */
[C---:B------:R-:W-:Y:S02]  /*2bc0*/  VIADD R44, R83.reuse, 0x2a ;  /* 0x0000002a532c7836 */ /* 0x040fe40000000000 */
[----:B------:R-:W-:Y:S01]  /*2bd0*/  IMAD.HI.U32 R0, R80, R29, RZ ;  /* 0x0000001d50007227 */ /* 0x000fe200078e00ff */
[----:B------:R-:W-:Y:S02]  /*2be0*/  ISETP.GT.U32.AND P1, PT, R92, R27, PT ;  /* 0x0000001b5c00720c */ /* 0x000fe40003f24070 */
[----:B------:R-:W-:Y:S01]  /*2bf0*/  IABS R33, R44 ;  /* 0x0000002c00217213 */ /* 0x000fe20000000000 */
[----:B------:R-:W-:-:S02]  /*2c00*/  VIADD R38, R83, 0x2b ;  /* 0x0000002b53267836 */ /* 0x000fc40000000000 */
[----:B------:R-:W-:Y:S02]  /*2c10*/  IMAD.MOV R0, RZ, RZ, -R0 ;  /* 0x000000ffff007224 */ /* 0x000fe400078e0a00 */
[----:B------:R-:W-:Y:S01]  /*2c20*/  @!P3 IMAD.IADD R31, R31, 0x1, -R92 ;  /* 0x000000011f1fb824 */ /* 0x000fe200078e0a5c */
[----:B------:R-:W-:Y:S01]  /*2c30*/  IABS R39, R38 ;  /* 0x0000002600277213 */ /* 0x000fe20000000000 */
[C---:B------:R-:W-:Y:S01]  /*2c40*/  IMAD R29, R92.reuse, R0, R29 ;  /* 0x000000005c1d7224 */ /* 0x040fe200078e021d */
[----:B------:R-:W-:Y:S01]  /*2c50*/  ISETP.GT.U32.AND P3, PT, R92, R28, PT ;  /* 0x0000001c5c00720c */ /* 0x000fe20003f64070 */
[----:B------:R-:W-:-:S04]  /*2c60*/  IMAD.HI.U32 R0, R80, R33, RZ ;  /* 0x0000002150007227 */ /* 0x000fc800078e00ff */
[----:B------:R-:W-:Y:S01]  /*2c70*/  @!P4 IMAD.IADD R3, R3, 0x1, -R92 ;  /* 0x000000010303c824 */ /* 0x000fe200078e0a5c */
[----:B------:R-:W-:Y:S01]  /*2c80*/  ISETP.GT.U32.AND P4, PT, R92, R29, PT ;  /* 0x0000001d5c00720c */ /* 0x000fe20003f84070 */
[----:B------:R-:W-:Y:S01]  /*2c90*/  IMAD.HI.U32 R2, R80, R39, RZ ;  /* 0x0000002750027227 */ /* 0x000fe200078e00ff */
[----:B------:R-:W-:-:S03]  /*2ca0*/  ISETP.GE.AND P2, PT, R4, RZ, PT ;  /* 0x000000ff0400720c */ /* 0x000fc60003f46270 */
[----:B------:R-:W-:Y:S02]  /*2cb0*/  IMAD.MOV R0, RZ, RZ, -R0 ;  /* 0x000000ffff007224 */ /* 0x000fe400078e0a00 */
[----:B------:R-:W-:Y:S01]  /*2cc0*/  @!P1 IMAD.IADD R27, R27, 0x1, -R92 ;  /* 0x000000011b1b9824 */ /* 0x000fe200078e0a5c */
[----:B------:R-:W-:Y:S01]  /*2cd0*/  ISETP.GE.AND P1, PT, R30, RZ, PT ;  /* 0x000000ff1e00720c */ /* 0x000fe20003f26270 */
[C---:B------:R-:W-:Y:S02]  /*2ce0*/  VIADD R4, R83.reuse, 0x2d ;  /* 0x0000002d53047836 */ /* 0x040fe40000000000 */
[----:B------:R-:W-:Y:S02]  /*2cf0*/  IMAD.MOV R2, RZ, RZ, -R2 ;  /* 0x000000ffff027224 */ /* 0x000fe400078e0a02 */
[C---:B------:R-:W-:Y:S02]  /*2d00*/  IMAD R30, R92.reuse, R0, R33 ;  /* 0x000000005c1e7224 */ /* 0x040fe400078e0221 */
[----:B------:R-:W-:Y:S01]  /*2d10*/  VIADD R40, R83, 0x2c ;  /* 0x0000002c53287836 */ /* 0x000fe20000000000 */
[----:B------:R-:W-:Y:S01]  /*2d20*/  IABS R41, R4 ;  /* 0x0000000400297213 */ /* 0x000fe20000000000 */
[----:B------:R-:W-:-:S02]  /*2d30*/  IMAD R39, R92, R2, R39 ;  /* 0x000000025c277224 */ /* 0x000fc400078e0227 */
[--C-:B------:R-:W-:Y:S01]  /*2d40*/  @!P3 IMAD.IADD R28, R28, 0x1, -R92.reuse ;  /* 0x000000011c1cb824 */ /* 0x100fe200078e0a5c */
[C---:B------:R-:W-:Y:S02]  /*2d50*/  ISETP.GT.U32.AND P3, PT, R92.reuse, R30, PT ;  /* 0x0000001e5c00720c */ /* 0x040fe40003f64070 */
[----:B------:R-:W-:Y:S01]  /*2d60*/  IABS R35, R40 ;  /* 0x0000002800237213 */ /* 0x000fe20000000000 */
[----:B------:R-:W-:Y:S01]  /*2d70*/  @!P4 IMAD.IADD R29, R29, 0x1, -R92 ;  /* 0x000000011d1dc824 */ /* 0x000fe200078e0a5c */
[----:B------:R-:W-:Y:S01]  /*2d80*/  ISETP.GT.U32.AND P4, PT, R92, R39, PT ;  /* 0x000000275c00720c */ /* 0x000fe20003f84070 */
[----:B------:R-:W-:-:S04]  /*2d90*/  IMAD.HI.U32 R2, R80, R41, RZ ;  /* 0x0000002950027227 */ /* 0x000fc800078e00ff */
[----:B------:R-:W-:-:S04]  /*2da0*/  IMAD.HI.U32 R0, R80, R35, RZ ;  /* 0x0000002350007227 */ /* 0x000fc800078e00ff */
[----:B------:R-:W-:Y:S01]  /*2db0*/  @!P0 IMAD.MOV R24, RZ, RZ, -R24 ;  /* 0x000000ffff188224 */ /* 0x000fe200078e0a18 */
[----:B------:R-:W-:Y:S01]  /*2dc0*/  ISETP.GE.AND P0, PT, R32, RZ, PT ;  /* 0x000000ff2000720c */ /* 0x000fe20003f06270 */
[----:B------:R-:W-:Y:S02]  /*2dd0*/  VIADD R42, R83, 0x2e ;  /* 0x0000002e532a7836 */ /* 0x000fe40000000000 */
[----:B------:R-:W-:Y:S02]  /*2de0*/  IMAD.MOV R2, RZ, RZ, -R2 ;  /* 0x000000ffff027224 */ /* 0x000fe400078e0a02 */
[----:B------:R-:W-:Y:S01]  /*2df0*/  IMAD.MOV R0, RZ, RZ, -R0 ;  /* 0x000000ffff007224 */ /* 0x000fe200078e0a00 */
[----:B------:R-:W-:Y:S01]  /*2e00*/  IABS R43, R42 ;  /* 0x0000002a002b7213 */ /* 0x000fe20000000000 */
[----:B------:R-:W-:Y:S02]  /*2e10*/  IMAD R33, R92, R2, R41 ;  /* 0x000000025c217224 */ /* 0x000fe400078e0229 */
[----:B------:R-:W-:-:S02]  /*2e20*/  @!P3 IMAD.IADD R30, R30, 0x1, -R92 ;  /* 0x000000011e1eb824 */ /* 0x000fc400078e0a5c */
[C---:B------:R-:W-:Y:S02]  /*2e30*/  IMAD R32, R92.reuse, R0, R35 ;  /* 0x000000005c207224 */ /* 0x040fe400078e0223 */
[----:B------:R-:W-:Y:S02]  /*2e40*/  IMAD.MOV.U32 R2, RZ, RZ, R3 ;  /* 0x000000ffff027224 */ /* 0x000fe400078e0003 */
[----:B------:R-:W-:Y:S01]  /*2e50*/  @!P4 IMAD.IADD R39, R39, 0x1, -R92 ;  /* 0x000000012727c824 */ /* 0x000fe200078e0a5c */
[C---:B------:R-:W-:Y:S01]  /*2e60*/  ISETP.GT.U32.AND P4, PT, R92.reuse, R30, PT ;  /* 0x0000001e5c00720c */ /* 0x040fe20003f84070 */
[----:B------:R-:W-:Y:S01]  /*2e70*/  @!P5 IMAD.MOV R2, RZ, RZ, -R2 ;  /* 0x000000ffff02d224 */ /* 0x000fe200078e0a02 */
[----:B------:R-:W-:Y:S01]  /*2e80*/  ISETP.GT.U32.AND P5, PT, R92, R32, PT ;  /* 0x000000205c00720c */ /* 0x000fe20003fa4070 */
[----:B------:R-:W-:Y:S01]  /*2e90*/  IMAD.HI.U32 R0, R80, R43, RZ ;  /* 0x0000002b50007227 */ /* 0x000fe200078e00ff */
[----:B------:R-:W-:-:S03]  /*2ea0*/  ISETP.GT.U32.AND P3, PT, R92, R29, PT ;  /* 0x0000001d5c00720c */ /* 0x000fc60003f64070 */
[----:B------:R-:W-:Y:S02]  /*2eb0*/  IMAD.MOV.U32 R5, RZ, RZ, R31 ;  /* 0x000000ffff057224 */ /* 0x000fe400078e001f */
[----:B------:R-:W-:Y:S01]  /*2ec0*/  @!P0 IMAD.MOV R27, RZ, RZ, -R27 ;  /* 0x000000ffff1b8224 */ /* 0x000fe200078e0a1b */
[C---:B------:R-:W-:Y:S01]  /*2ed0*/  ISETP.GT.U32.AND P0, PT, R92.reuse, R28, PT ;  /* 0x0000001c5c00720c */ /* 0x040fe20003f04070 */
[----:B------:R-:W-:Y:S02]  /*2ee0*/  IMAD.MOV R0, RZ, RZ, -R0 ;  /* 0x000000ffff007224 */ /* 0x000fe400078e0a00 */
[----:B------:R-:W-:Y:S02]  /*2ef0*/  VIADD R36, R83, 0x2f ;  /* 0x0000002f53247836 */ /* 0x000fe40000000000 */
[----:B------:R-:W-:Y:S01]  /*2f00*/  @!P2 IMAD.MOV R5, RZ, RZ, -R5 ;  /* 0x000000ffff05a224 */ /* 0x000fe200078e0a05 */
[C---:B------:R-:W-:Y:S01]  /*2f10*/  ISETP.GT.U32.AND P2, PT, R92.reuse, R39, PT ;  /* 0x000000275c00720c */ /* 0x040fe20003f44070 */
[----:B------:R-:W-:Y:S01]  /*2f20*/  IMAD R3, R92, R0, R43 ;  /* 0x000000005c037224 */ /* 0x000fe200078e022b */
[----:B------:R-:W-:Y:S01]  /*2f30*/  IABS R35, R36 ;  /* 0x0000002400237213 */ /* 0x000fe20000000000 */
[----:B------:R-:W-:-:S02]  /*2f40*/  @!P4 IMAD.IADD R30, R30, 0x1, -R92 ;  /* 0x000000011e1ec824 */ /* 0x000fc400078e0a5c */
[----:B------:R-:W-:Y:S01]  /*2f50*/  @!P5 IMAD.IADD R32, R32, 0x1, -R92 ;  /* 0x000000012020d824 */ /* 0x000fe200078e0a5c */
[----:B------:R-:W-:Y:S01]  /*2f60*/  ISETP.GT.U32.AND P4, PT, R92, R3, PT ;  /* 0x000000035c00720c */ /* 0x000fe20003f84070 */
[----:B------:R-:W-:Y:S01]  /*2f70*/  IMAD.HI.U32 R0, R80, R35, RZ ;  /* 0x0000002350007227 */ /* 0x000fe200078e00ff */
[----:B------:R-:W-:-:S03]  /*2f80*/  ISETP.GE.AND P5, PT, R38, RZ, PT ;  /* 0x000000ff2600720c */ /* 0x000fc60003fa6270 */
[--C-:B------:R-:W-:Y:S01]  /*2f90*/  @!P3 IMAD.IADD R29, R29, 0x1, -R92.reuse ;  /* 0x000000011d1db824 */ /* 0x100fe200078e0a5c */
[----:B------:R-:W-:Y:S01]  /*2fa0*/  ISETP.GE.AND P3, PT, R34, RZ, PT ;  /* 0x000000ff2200720c */ /* 0x000fe20003f66270 */
[--C-:B------:R-:W-:Y:S01]  /*2fb0*/  @!P0 IMAD.IADD R28, R28, 0x1, -R92.reuse ;  /* 0x000000011c1c8824 */ /* 0x100fe200078e0a5c */
[----:B------:R-:W-:Y:S01]  /*2fc0*/  ISETP.GT.U32.AND P0, PT, R92, R33, PT ;  /* 0x000000215c00720c */ /* 0x000fe20003f04070 */
[----:B------:R-:W-:Y:S01]  /*2fd0*/  @!P2 IMAD.IADD R39, R39, 0x1, -R92 ;  /* 0x000000012727a824 */ /* 0x000fe200078e0a5c */
[----:B------:R-:W-:Y:S01]  /*2fe0*/  STL [R1+0x12d4], R5 ;  /* 0x0012d40501007387 */ /* 0x000fe20000100800 */
[----:B------:R-:W-:-:S03]  /*2ff0*/  IMAD.MOV R0, RZ, RZ, -R0 ;  /* 0x000000ffff007224 */ /* 0x000fc600078e0a00 */
[----:B------:R0:W-:Y:S01]  /*3000*/  STL [R1+0x12d0], R2 ;  /* 0x0012d00201007387 */ /* 0x0001e20000100800 */
[C---:B------:R-:W-:Y:S02]  /*3010*/  IMAD R35, R92.reuse, R0, R35 ;  /* 0x000000005c237224 */ /* 0x040fe400078e0223 */
[----:B------:R-:W-:Y:S02]  /*3020*/  IMAD.MOV.U32 R31, RZ, RZ, R39 ;  /* 0x000000ffff1f7224 */ /* 0x000fe400078e0027 */
[----:B------:R-:W-:Y:S02]  /*3030*/  @!P4 IMAD.IADD R3, R3, 0x1, -R92 ;  /* 0x000000010303c824 */ /* 0x000fe400078e0a5c */
[----:B0-----:R-:W-:Y:S02]  /*3040*/  VIADD R2, R83, 0x30 ;  /* 0x0000003053027836 */ /* 0x001fe40000000000 */
[----:B------:R-:W-:Y:S01]  /*3050*/  @!P1 IMAD.MOV R28, RZ, RZ, -R28 ;  /* 0x000000ffff1c9224 */ /* 0x000fe200078e0a1c */
[----:B------:R-:W-:Y:S01]  /*3060*/  ISETP.GT.U32.AND P1, PT, R92, R32, PT ;  /* 0x000000205c00720c */ /* 0x000fe20003f24070 */
[----:B------:R-:W-:Y:S01]  /*3070*/  @!P5 IMAD.MOV R31, RZ, RZ, -R31 ;  /* 0x000000ffff1fd224 */ /* 0x000fe200078e0a1f */
[----:B------:R-:W-:-:S02]  /*3080*/  IABS R41, R2 ;  /* 0x0000000200297213 */ /* 0x000fc40000000000 */
[C---:B------:R-:W-:Y:S01]  /*3090*/  ISETP.GT.U32.AND P5, PT, R92.reuse, R35, PT ;  /* 0x000000235c00720c */ /* 0x040fe20003fa4070 */
[----:B------:R-:W-:Y:S01]  /*30a0*/  @!P3 IMAD.MOV R29, RZ, RZ, -R29 ;  /* 0x000000ffff1db224 */ /* 0x000fe200078e0a1d */
[----:B------:R-:W-:Y:S01]  /*30b0*/  ISETP.GT.U32.AND P3, PT, R92, R3, PT ;  /* 0x000000035c00720c */ /* 0x000fe20003f64070 */
[----:B------:R-:W-:Y:S01]  /*30c0*/  @!P0 IMAD.IADD R33, R33, 0x1, -R92 ;  /* 0x0000000121218824 */ /* 0x000fe200078e0a5c */
[----:B------:R-:W-:Y:S01]  /*30d0*/  ISETP.GE.AND P0, PT, R40, RZ, PT ;  /* 0x000000ff2800720c */ /* 0x000fe20003f06270 */
[----:B------:R-:W-:-:S04]  /*30e0*/  IMAD.HI.U32 R0, R80, R41, RZ ;  /* 0x0000002950007227 */ /* 0x000fc800078e00ff */
[----:B------:R-:W-:Y:S02]  /*30f0*/  IMAD.MOV R0, RZ, RZ, -R0 ;  /* 0x000000ffff007224 */ /* 0x000fe400078e0a00 */
[----:B------:R-:W-:Y:S02]  /*3100*/  VIADD R38, R83, 0x31 ;  /* 0x0000003153267836 */ /* 0x000fe40000000000 */
[----:B------:R-:W-:Y:S02]  /*3110*/  IMAD R34, R92, R0, R41 ;  /* 0x000000005c227224 */ /* 0x000fe400078e0229 */
[--C-:B------:R-:W-:Y:S01]  /*3120*/  @!P1 IMAD.IADD R32, R32, 0x1, -R92.reuse ;  /* 0x0000000120209824 */ /* 0x100fe200078e0a5c */
[----:B------:R-:W-:Y:S01]  /*3130*/  IABS R39, R38 ;  /* 0x0000002600277213 */ /* 0x000fe20000000000 */
[--C-:B------:R-:W-:Y:S02]  /*3140*/  @!P5 IMAD.IADD R35, R35, 0x1, -R92.reuse ;  /* 0x000000012323d824 */ /* 0x100fe400078e0a5c */
[----:B------:R-:W-:Y:S01]  /*3150*/  @!P3 IMAD.IADD R3, R3, 0x1, -R92 ;  /* 0x000000010303b824 */ /* 0x000fe200078e0a5c */
[C---:B------:R-:W-:Y:S01]  /*3160*/  ISETP.GT.U32.AND P3, PT, R92.reuse, R34, PT ;  /* 0x000000225c00720c */ /* 0x040fe20003f64070 */
[----:B------:R-:W-:Y:S01]  /*3170*/  @!P0 IMAD.MOV R32, RZ, RZ, -R32 ;  /* 0x000000ffff208224 */ /* 0x000fe200078e0a20 */
[----:B------:R-:W-:Y:S01]  /*3180*/  ISETP.GT.U32.AND P0, PT, R92, R35, PT ;  /* 0x000000235c00720c */ /* 0x000fe20003f04070 */
[----:B------:R-:W-:Y:S01]  /*3190*/  IMAD.HI.U32 R0, R80, R39, RZ ;  /* 0x0000002750007227 */ /* 0x000fe200078e00ff */
[----:B------:R-:W-:-:S03]  /*31a0*/  ISETP.GE.AND P2, PT, R44, RZ, PT ;  /* 0x000000ff2c00720c */ /* 0x000fc60003f46270 */
[----:B------:R-:W-:Y:S02]  /*31b0*/  IMAD.MOV R0, RZ, RZ, -R0 ;  /* 0x000000ffff007224 */ /* 0x000fe400078e0a00 */
[----:B------:R-:W-:Y:S02]  /*31c0*/  VIADD R44, R83, 0x32 ;  /* 0x00000032532c7836 */ /* 0x000fe40000000000 */
[C---:B------:R-:W-:Y:S01]  /*31d0*/  IMAD R39, R92.reuse, R0, R39 ;  /* 0x000000005c277224 */ /* 0x040fe200078e0227 */
[----:B------:R-:W-:Y:S01]  /*31e0*/  ISETP.GT.U32.AND P4, PT, R92, R33, PT ;  /* 0x000000215c00720c */ /* 0x000fe20003f84070 */
[--C-:B------:R-:W-:Y:S01]  /*31f0*/  @!P3 IMAD.IADD R34, R34, 0x1, -R92.reuse ;  /* 0x000000012222b824 */ /* 0x100fe200078e0a5c */
[----:B------:R-:W-:Y:S01]  /*3200*/  IABS R41, R44 ;  /* 0x0000002c00297213 */ /* 0x000fe20000000000 */
[----:B------:R-:W-:Y:S01]  /*3210*/  @!P0 IMAD.IADD R35, R35, 0x1, -R92 ;  /* 0x0000000123238824 */ /* 0x000fe200078e0a5c */
[C---:B------:R-:W-:Y:S01]  /*3220*/  ISETP.GT.U32.AND P0, PT, R92.reuse, R39, PT ;  /* 0x000000275c00720c */ /* 0x040fe20003f04070 */
[----:B------:R-:W-:Y:S01]  /*3230*/  @!P2 IMAD.MOV R30, RZ, RZ, -R30 ;  /* 0x000000ffff1ea224 */ /* 0x000fe200078e0a1e */
[----:B------:R-:W-:Y:S01]  /*3240*/  ISETP.GT.U32.AND P3, PT, R92, R34, PT ;  /* 0x000000225c00720c */ /* 0x000fe20003f64070 */
[----:B------:R-:W-:Y:S01]  /*3250*/  VIADD R48, R83, 0x34 ;  /* 0x0000003453307836 */ /* 0x000fe20000000000 */
[----:B------:R-:W-:Y:S01]  /*3260*/  ISETP.GE.AND P2, PT, R4, RZ, PT ;  /* 0x000000ff0400720c */ /* 0x000fe20003f46270 */
[----:B------:R-:W-:Y:S01]  /*3270*/  IMAD.HI.U32 R0, R80, R41, RZ ;  /* 0x0000002950007227 */ /* 0x000fe200078e00ff */
[----:B------:R-:W-:-:S02]  /*3280*/  ISETP.GE.AND P1, PT, R42, RZ, PT ;  /* 0x000000ff2a00720c */ /* 0x000fc40003f26270 */
[----:B------:R-:W-:Y:S01]  /*3290*/  IABS R45, R48 ;  /* 0x00000030002d7213 */ /* 0x000fe20000000000 */
[C---:B------:R-:W-:Y:S02]  /*32a0*/  VIADD R49, R83.reuse, 0x33 ;  /* 0x0000003353317836 */ /* 0x040fe40000000000 */
[----:B------:R-:W-:Y:S02]  /*32b0*/  IMAD.MOV R0, RZ, RZ, -R0 ;  /* 0x000000ffff007224 */ /* 0x000fe400078e0a00 */
[----:B------:R-:W-:Y:S02]  /*32c0*/  VIADD R42, R83, 0x35 ;  /* 0x00000035532a7836 */ /* 0x000fe40000000000 */
[--C-:B------:R-:W-:Y:S01]  /*32d0*/  @!P4 IMAD.IADD R33, R33, 0x1, -R92.reuse ;  /* 0x000000012121c824 */ /* 0x100fe200078e0a5c */
[----:B------:R-:W-:Y:S01]  /*32e0*/  ISETP.GE.AND P4, PT, R36, RZ, PT ;  /* 0x000000ff2400720c */ /* 0x000fe20003f86270 */
[----:B------:R-:W-:Y:S01]  /*32f0*/  IMAD R36, R92, R0, R41 ;  /* 0x000000005c247224 */ /* 0x000fe200078e0229 */
[----:B------:R-:W-:Y:S01]  /*3300*/  ISETP.GE.AND P5, PT, R2, RZ, PT ;  /* 0x000000ff0200720c */ /* 0x000fe20003fa6270 */
[----:B------:R-:W-:Y:S01]  /*3310*/  @!P0 IMAD.IADD R39, R39, 0x1, -R92 ;  /* 0x0000000127278824 */ /* 0x000fe200078e0a5c */
[----:B------:R-:W-:Y:S01]  /*3320*/  IABS R43, R49 ;  /* 0x00000031002b7213 */ /* 0x000fe20000000000 */
[----:B------:R-:W-:Y:S01]  /*3330*/  IMAD.HI.U32 R2, R80, R45, RZ ;  /* 0x0000002d50027227 */ /* 0x000fe200078e00ff */
[----:B------:R-:W-:-:S03]  /*3340*/  IABS R47, R42 ;  /* 0x0000002a002f7213 */ /* 0x000fc60000000000 */
[----:B------:R-:W-:Y:S01]  /*3350*/  @!P3 IMAD.IADD R34, R34, 0x1, -R92 ;  /* 0x000000012222b824 */ /* 0x000fe200078e0a5c */
[C---:B------:R-:W-:Y:S01]  /*3360*/  ISETP.GT.U32.AND P3, PT, R92.reuse, R36, PT ;  /* 0x000000245c00720c */ /* 0x040fe20003f64070 */
[----:B------:R-:W-:Y:S01]  /*3370*/  @!P2 IMAD.MOV R33, RZ, RZ, -R33 ;  /* 0x000000ffff21a224 */ /* 0x000fe200078e0a21 */
[----:B------:R-:W-:Y:S01]  /*3380*/  ISETP.GT.U32.AND P2, PT, R92, R39, PT ;  /* 0x000000275c00720c */ /* 0x000fe20003f44070 */
[----:B------:R-:W-:-:S04]  /*3390*/  IMAD.HI.U32 R0, R80, R43, RZ ;  /* 0x0000002b50007227 */ /* 0x000fc800078e00ff */
[----:B------:R-:W-:Y:S02]  /*33a0*/  IMAD.MOV R2, RZ, RZ, -R2 ;  /* 0x000000ffff027224 */ /* 0x000fe400078e0a02 */
[----:B------:R-:W-:Y:S01]  /*33b0*/  IMAD.HI.U32 R4, R80, R47, RZ ;  /* 0x0000002f50047227 */ /* 0x000fe200078e00ff */
[----:B------:R-:W-:-:S03]  /*33c0*/  ISETP.GE.AND P0, PT, R38, RZ, PT ;  /* 0x000000ff2600720c */ /* 0x000fc60003f06270 */
[----:B------:R-:W-:Y:S02]  /*33d0*/  IMAD.MOV R0, RZ, RZ, -R0 ;  /* 0x000000ffff007224 */ /* 0x000fe400078e0a00 */
[C---:B------:R-:W-:Y:S02]  /*33e0*/  IMAD R41, R92.reuse, R2, R45 ;  /* 0x000000025c297224 */ /* 0x040fe400078e022d */
[----:B------:R-:W-:Y:S02]  /*33f0*/  IMAD.MOV R4, RZ, RZ, -R4 ;  /* 0x000000ffff047224 */ /* 0x000fe400078e0a04 */
[----:B------:R-:W-:Y:S02]  /*3400*/  IMAD.MOV.U32 R2, RZ, RZ, R35 ;  /* 0x000000ffff027224 */ /* 0x000fe400078e0023 */
[----:B------:R-:W-:Y:S02]  /*3410*/  IMAD R38, R92, R0, R43 ;  /* 0x000000005c267224 */ /* 0x000fe400078e022b */
[----:B------:R-:W-:-:S02]  /*3420*/  IMAD.MOV.U32 R5, RZ, RZ, R3 ;  /* 0x000000ffff057224 */ /* 0x000fc400078e0003 */
[C---:B------:R-:W-:Y:S02]  /*3430*/  IMAD R40, R92.reuse, R4, R47 ;  /* 0x000000045c287224 */ /* 0x040fe400078e022f */
[----:B------:R-:W-:Y:S01]  /*3440*/  @!P4 IMAD.MOV R2, RZ, RZ, -R2 ;  /* 0x000000ffff02c224 */ /* 0x000fe200078e0a02 */
[----:B------:R-:W-:Y:S01]  /*3450*/  ISETP.GT.U32.AND P4, PT, R92, R41, PT ;  /* 0x000000295c00720c */ /* 0x000fe20003f84070 */
[----:B------:R-:W-:Y:S02]  /*3460*/  VIADD R46, R83, 0x36 ;  /* 0x00000036532e7836 */ /* 0x000fe40000000000 */
[--C-:B------:R-:W-:Y:S01]  /*3470*/  @!P3 IMAD.IADD R36, R36, 0x1, -R92.reuse ;  /* 0x000000012424b824 */ /* 0x100fe200078e0a5c */
[C---:B------:R-:W-:Y:S01]  /*3480*/  ISETP.GT.U32.AND P3, PT, R92.reuse, R38, PT ;  /* 0x000000265c00720c */ /* 0x040fe20003f64070 */
[----:B------:R-:W-:Y:S02]  /*3490*/  @!P1 IMAD.MOV R5, RZ, RZ, -R5 ;  /* 0x000000ffff059224 */ /* 0x000fe400078e0a05 */
[----:B------:R-:W-:Y:S01]  /*34a0*/  @!P2 IMAD.IADD R39, R39, 0x1, -R92 ;  /* 0x000000012727a824 */ /* 0x000fe200078e0a5c */
[----:B------:R-:W-:-:S02]  /*34b0*/  ISETP.GT.U32.AND P2, PT, R92, R40, PT ;  /* 0x000000285c00720c */ /* 0x000fc40003f44070 */
[----:B------:R-:W-:Y:S01]  /*34c0*/  IABS R43, R46 ;  /* 0x0000002e002b7213 */ /* 0x000fe20000000000 */
[----:B------:R-:W-:Y:S04]  /*34d0*/  STL [R1+0x12cc], R5 ;  /* 0x0012cc0501007387 */ /* 0x000fe80000100800 */
[----:B------:R0:W-:Y:S01]  /*34e0*/  STL [R1+0x12c8], R2 ;  /* 0x0012c80201007387 */ /* 0x0001e20000100800 */
[----:B------:R-:W-:-:S04]  /*34f0*/  IMAD.HI.U32 R0, R80, R43, RZ ;  /* 0x0000002b50007227 */ /* 0x000fc800078e00ff */
[----:B------:R-:W-:Y:S02]  /*3500*/  @!P4 IMAD.IADD R41, R41, 0x1, -R92 ;  /* 0x000000012929c824 */ /* 0x000fe400078e0a5c */
[----:B0-----:R-:W-:Y:S02]  /*3510*/  VIADD R2, R83, 0x37 ;  /* 0x0000003753027836 */ /* 0x001fe40000000000 */
[----:B------:R-:W-:-:S03]  /*3520*/  IMAD.MOV R0, RZ, RZ, -R0 ;  /* 0x000000ffff007224 */ /* 0x000fc600078e0a00 */
[----:B------:R-:W-:Y:S01]  /*3530*/  IABS R45, R2 ;  /* 0x00000002002d7213 */ /* 0x000fe20000000000 */
[--C-:B------:R-:W-:Y:S02]  /*3540*/  @!P3 IMAD.IADD R38, R38, 0x1, -R92.reuse ;  /* 0x000000012626b824 */ /* 0x100fe400078e0a5c */
[----:B------:R-:W-:Y:S01]  /*3550*/  @!P2 IMAD.IADD R40, R40, 0x1, -R92 ;  /* 0x000000012828a824 */ /* 0x000fe200078e0a5c */
[C---:B------:R-:W-:Y:S01]  /*3560*/  ISETP.GT.U32.AND P2, PT, R92.reuse, R41, PT ;  /* 0x000000295c00720c */ /* 0x040fe20003f44070 */
[----:B------:R-:W-:Y:S02]  /*3570*/  IMAD R3, R92, R0, R43 ;  /* 0x000000005c037224 */ /* 0x000fe400078e022b */
[----:B------:R-:W-:Y:S01]  /*3580*/  IMAD.HI.U32 R0, R80, R45, RZ ;  /* 0x0000002d50007227 */ /* 0x000fe200078e00ff */
[C---:B------:R-:W-:Y:S02]  /*3590*/  ISETP.GT.U32.AND P1, PT, R92.reuse, R36, PT ;  /* 0x000000245c00720c */ /* 0x040fe40003f24070 */
[----:B------:R-:W-:Y:S01]  /*35a0*/  ISETP.GT.U32.AND P4, PT, R92, R38, PT ;  /* 0x000000265c00720c */ /* 0x000fe20003f84070 */
[----:B------:R-:W-:-:S02]  /*35b0*/  IMAD.MOV R0, RZ, RZ, -R0 ;  /* 0x000000ffff007224 */ /* 0x000fc400078e0a00 */
[----:B------:R-:W-:Y:S01]  /*35c0*/  @!P5 IMAD.MOV R34, RZ, RZ, -R34 ;  /* 0x000000ffff22d224 */ /* 0x000fe200078e0a22 */
[----:B------:R-:W-:Y:S01]  /*35d0*/  ISETP.GE.AND P5, PT, R44, RZ, PT ;  /* 0x000000ff2c00720c */ /* 0x000fe20003fa6270 */
[C---:B------:R-:W-:Y:S02]  /*35e0*/  IMAD R45, R92.reuse, R0, R45 ;  /* 0x000000005c2d7224 */ /* 0x040fe400078e022d */
[----:B------:R-:W-:Y:S02]  /*35f0*/  IMAD.MOV.U32 R35, RZ, RZ, R39 ;  /* 0x000000ffff237224 */ /* 0x000fe400078e0027 */
[----:B------:R-:W-:Y:S02]  /*3600*/  VIADD R44, R83, 0x38 ;  /* 0x00000038532c7836 */ /* 0x000fe40000000000 */
[--C-:B------:R-:W-:Y:S01]  /*3610*/  @!P2 IMAD.IADD R41, R41, 0x1, -R92.reuse ;  /* 0x000000012929a824 */ /* 0x100fe200078e0a5c */
[----:B------:R-:W-:Y:S01]  /*3620*/  ISETP.GT.U32.AND P2, PT, R92, R45, PT ;  /* 0x0000002d5c00720c */ /* 0x000fe20003f44070 */
[--C-:B------:R-:W-:Y:S01]  /*3630*/  @!P1 IMAD.IADD R36, R36, 0x1, -R92.reuse ;  /* 0x0000000124249824 */ /* 0x100fe200078e0a5c */
[----:B------:R-:W-:Y:S01]  /*3640*/  IABS R43, R44 ;  /* 0x0000002c002b7213 */ /* 0x000fe20000000000 */
[----:B------:R-:W-:Y:S01]  /*3650*/  @!P0 IMAD.MOV R35, RZ, RZ, -R35 ;  /* 0x000000ffff238224 */ /* 0x000fe200078e0a23 */
[----:B------:R-:W-:Y:S01]  /*3660*/  ISETP.GT.U32.AND P0, PT, R92, R40, PT ;  /* 0x000000285c00720c */ /* 0x000fe20003f04070 */
[----:B------:R-:W-:Y:S01]  /*3670*/  @!P4 IMAD.IADD R38, R38, 0x1, -R92 ;  /* 0x000000012626c824 */ /* 0x000fe200078e0a5c */
[----:B------:R-:W-:Y:S01]  /*3680*/  ISETP.GT.U32.AND P4, PT, R92, R3, PT ;  /* 0x000000035c00720c */ /* 0x000fe20003f84070 */
[----:B------:R-:W-:Y:S01]  /*3690*/  @!P5 IMAD.MOV R36, RZ, RZ, -R36 ;  /* 0x000000ffff24d224 */ /* 0x000fe200078e0a24 */
[----:B------:R-:W-:Y:S01]  /*36a0*/  ISETP.GE.AND P3, PT, R48, RZ, PT ;  /* 0x000000ff3000720c */ /* 0x000fe20003f66270 */
[----:B------:R-:W-:Y:S01]  /*36b0*/  VIADD R48, R83, 0x39 ;  /* 0x0000003953307836 */ /* 0x000fe20000000000 */
[----:B------:R-:W-:Y:S01]  /*36c0*/  ISETP.GE.AND P1, PT, R49, RZ, PT ;  /* 0x000000ff3100720c */ /* 0x000fe20003f26270 */
[----:B------:R-:W-:Y:S01]  /*36d0*/  IMAD.HI.U32 R0, R80, R43, RZ ;  /* 0x0000002b50007227 */ /* 0x000fe200078e00ff */
[----:B------:R-:W-:-:S02]  /*36e0*/  ISETP.GE.AND P5, PT, R42, RZ, PT ;  /* 0x000000ff2a00720c */ /* 0x000fc40003fa6270 */
[----:B------:R-:W-:Y:S01]  /*36f0*/  IABS R47, R48 ;  /* 0x00000030002f7213 */ /* 0x000fe20000000000 */
[----:B------:R-:W-:Y:S02]  /*3700*/  VIADD R4, R83, 0x3a ;  /* 0x0000003a53047836 */ /* 0x000fe40000000000 */
[----:B------:R-:W-:Y:S02]  /*3710*/  IMAD.MOV R0, RZ, RZ, -R0 ;  /* 0x000000ffff007224 */ /* 0x000fe400078e0a00 */
[--C-:B------:R-:W-:Y:S01]  /*3720*/  @!P2 IMAD.IADD R45, R45, 0x1, -R92.reuse ;  /* 0x000000012d2da824 */ /* 0x100fe200078e0a5c */
[----:B------:R-:W-:Y:S01]  /*3730*/  IABS R49, R4 ;  /* 0x0000000400317213 */ /* 0x000fe20000000000 */
[--C-:B------:R-:W-:Y:S02]  /*3740*/  @!P0 IMAD.IADD R40, R40, 0x1, -R92.reuse ;  /* 0x0000000128288824 */ /* 0x100fe400078e0a5c */
[----:B------:R-:W-:Y:S02]  /*3750*/  @!P4 IMAD.IADD R3, R3, 0x1, -R92 ;  /* 0x000000010303c824 */ /* 0x000fe400078e0a5c */
[C---:B------:R-:W-:Y:S01]  /*3760*/  IMAD R43, R92.reuse, R0, R43 ;  /* 0x000000005c2b7224 */ /* 0x040fe200078e022b */
[----:B------:R-:W-:Y:S01]  /*3770*/  ISETP.GT.U32.AND P2, PT, R92, R45, PT ;  /* 0x0000002d5c00720c */ /* 0x000fe20003f44070 */
[----:B------:R-:W-:-:S04]  /*3780*/  IMAD.HI.U32 R0, R80, R47, RZ ;  /* 0x0000002f50007227 */ /* 0x000fc800078e00ff */
[----:B------:R-:W-:Y:S01]  /*3790*/  @!P1 IMAD.MOV R38, RZ, RZ, -R38 ;  /* 0x000000ffff269224 */ /* 0x000fe200078e0a26 */
[C---:B------:R-:W-:Y:S01]  /*37a0*/  ISETP.GT.U32.AND P1, PT, R92.reuse, R3, PT ;  /* 0x000000035c00720c */ /* 0x040fe20003f24070 */
[----:B------:R-:W-:Y:S01]  /*37b0*/  @!P5 IMAD.MOV R40, RZ, RZ, -R40 ;  /* 0x000000ffff28d224 */ /* 0x000fe200078e0a28 */
[----:B------:R-:W-:Y:S01]  /*37c0*/  ISETP.GT.U32.AND P5, PT, R92, R43, PT ;  /* 0x0000002b5c00720c */ /* 0x000fe20003fa4070 */
[----:B------:R-:W-:Y:S02]  /*37d0*/  IMAD.MOV R42, RZ, RZ, -R0 ;  /* 0x000000ffff2a7224 */ /* 0x000fe400078e0a00 */
[----:B------:R-:W-:Y:S01]  /*37e0*/  IMAD.HI.U32 R0, R80, R49, RZ ;  /* 0x0000003150007227 */ /* 0x000fe200078e00ff */
[----:B------:R-:W-:-:S03]  /*37f0*/  ISETP.GE.AND P0, PT, R46, RZ, PT ;  /* 0x000000ff2e00720c */ /* 0x000fc60003f06270 */
[----:B------:R-:W-:Y:S02]  /*3800*/  IMAD.MOV R0, RZ, RZ, -R0 ;  /* 0x000000ffff007224 */ /* 0x000fe400078e0a00 */
[C---:B------:R-:W-:Y:S02]  /*3810*/  IMAD R42, R92.reuse, R42, R47 ;  /* 0x0000002a5c2a7224 */ /* 0x040fe400078e022f */
[----:B------:R-:W-:Y:S02]  /*3820*/  IMAD R47, R92, R0, R49 ;  /* 0x000000005c2f7224 */ /* 0x000fe400078e0231 */
[----:B------:R-:W-:Y:S01]  /*3830*/  @!P2 IMAD.IADD R45, R45, 0x1, -R92 ;  /* 0x000000012d2da824 */ /* 0x000fe200078e0a5c */
[----:B------:R-:W-:Y:S01]  /*3840*/  ISETP.GE.AND P2, PT, R48, RZ, PT ;  /* 0x000000ff3000720c */ /* 0x000fe20003f46270 */
[C---:B------:R-:W-:Y:S02]  /*3850*/  VIADD R48, R83.reuse, 0x3c ;  /* 0x0000003c53307836 */ /* 0x040fe40000000000 */
[----:B------:R-:W-:-:S02]  /*3860*/  VIADD R46, R83, 0x3b ;  /* 0x0000003b532e7836 */ /* 0x000fc40000000000 */
[--C-:B------:R-:W-:Y:S01]  /*3870*/  @!P1 IMAD.IADD R3, R3, 0x1, -R92.reuse ;  /* 0x0000000103039824 */ /* 0x100fe200078e0a5c */
[C---:B------:R-:W-:Y:S01]  /*3880*/  ISETP.GT.U32.AND P1, PT, R92.reuse, R42, PT ;  /* 0x0000002a5c00720c */ /* 0x040fe20003f24070 */
[----:B------:R-:W-:Y:S01]  /*3890*/  @!P5 IMAD.IADD R43, R43, 0x1, -R92 ;  /* 0x000000012b2bd824 */ /* 0x000fe200078e0a5c */
[----:B------:R-:W-:Y:S01]  /*38a0*/  ISETP.GT.U32.AND P5, PT, R92, R47, PT ;  /* 0x0000002f5c00720c */ /* 0x000fe20003fa4070 */
[----:B------:R-:W-:Y:S01]  /*38b0*/  IMAD.MOV.U32 R39, RZ, RZ, R41 ;  /* 0x000000ffff277224 */ /* 0x000fe200078e0029 */
[----:B------:R-:W-:Y:S01]  /*38c0*/  IABS R0, R48 ;  /* 0x0000003000007213 */ /* 0x000fe20000000000 */
[----:B------:R-:W-:Y:S01]  /*38d0*/  IMAD.MOV.U32 R5, RZ, RZ, R3 ;  /* 0x000000ffff057224 */ /* 0x000fe200078e0003 */
[----:B------:R-:W-:-:S03]  /*38e0*/  IABS R41, R46 ;  /* 0x0000002e00297213 */ /* 0x000fc60000000000 */
[----:B------:R-:W-:Y:S01]  /*38f0*/  @!P0 IMAD.MOV R5, RZ, RZ, -R5 ;  /* 0x000000ffff058224 */ /* 0x000fe200078e0a05 */
[----:B------:R-:W-:Y:S01]  /*3900*/  ISETP.GT.U32.AND P0, PT, R92, R43, PT ;  /* 0x0000002b5c00720c */ /* 0x000fe20003f04070 */
[----:B------:R-:W-:Y:S02]  /*3910*/  IMAD.MOV.U32 R3, RZ, RZ, R0 ;  /* 0x000000ffff037224 */ /* 0x000fe400078e0000 */
[----:B------:R-:W-:Y:S01]  /*3920*/  IMAD.HI.U32 R0, R80, R41, RZ ;  /* 0x0000002950007227 */ /* 0x000fe200078e00ff */
[----:B------:R-:W-:-:S03]  /*3930*/  ISETP.GE.AND P4, PT, R2, RZ, PT ;  /* 0x000000ff0200720c */ /* 0x000fc60003f86270 */
[----:B------:R-:W-:Y:S02]  /*3940*/  @!P1 IMAD.IADD R42, R42, 0x1, -R92 ;  /* 0x000000012a2a9824 */ /* 0x000fe400078e0a5c */
[----:B------:R-:W-:Y:S02]  /*3950*/  IMAD.MOV R0, RZ, RZ, -R0 ;  /* 0x000000ffff007224 */ /* 0x000fe400078e0a00 */
[----:B------:R-:W-:Y:S02]  /*3960*/  @!P5 IMAD.IADD R47, R47, 0x1, -R92 ;  /* 0x000000012f2fd824 */ /* 0x000fe400078e0a5c */
[----:B------:R-:W-:Y:S01]  /*3970*/  @!P3 IMAD.MOV R39, RZ, RZ, -R39 ;  /* 0x000000ffff27b224 */ /* 0x000fe200078e0a27 */
[----:B------:R-:W-:Y:S01]  /*3980*/  ISETP.GE.AND P3, PT, R44, RZ, PT ;  /* 0x000000ff2c00720c */ /* 0x000fe20003f66270 */
[----:B------:R-:W-:Y:S01]  /*3990*/  VIADD R50, R83, 0x3d ;  /* 0x0000003d53327836 */ /* 0x000fe20000000000 */
[C---:B------:R-:W-:Y:S01]  /*39a0*/  ISETP.GT.U32.AND P1, PT, R92.reuse, R42, PT ;  /* 0x0000002a5c00720c */ /* 0x040fe20003f24070 */
[C---:B------:R-:W-:Y:S01]  /*39b0*/  IMAD R44, R92.reuse, R0, R41 ;  /* 0x000000005c2c7224 */ /* 0x040fe200078e0229 */
[----:B------:R-:W-:Y:S01]  /*39c0*/  ISETP.GT.U32.AND P5, PT, R92, R47, PT ;  /* 0x0000002f5c00720c */ /* 0x000fe20003fa4070 */
[----:B------:R-:W-:Y:S01]  /*39d0*/  IMAD.HI.U32 R2, R80, R3, RZ ;  /* 0x0000000350027227 */ /* 0x000fe200078e00ff */
[----:B------:R0:W-:Y:S01]  /*39e0*/  STL [R1+0x12c4], R5 ;  /* 0x0012c40501007387 */ /* 0x0001e20000100800 */
[----:B------:R-:W-:-:S02]  /*39f0*/  IABS R49, R50 ;  /* 0x0000003200317213 */ /* 0x000fc40000000000 */
[----:B------:R-:W-:Y:S01]  /*3a00*/  @!P0 IMAD.IADD R43, R43, 0x1, -R92 ;  /* 0x000000012b2b8824 */ /* 0x000fe200078e0a5c */
[C---:B------:R-:W-:Y:S01]  /*3a10*/  ISETP.GT.U32.AND P0, PT, R92.reuse, R44, PT ;  /* 0x0000002c5c00720c */ /* 0x040fe20003f04070 */
[----:B------:R-:W-:Y:S02]  /*3a20*/  IMAD.MOV R2, RZ, RZ, -R2 ;  /* 0x000000ffff027224 */ /* 0x000fe400078e0a02 */
[----:B0-----:R-:W-:Y:S02]  /*3a30*/  IMAD.MOV.U32 R5, RZ, RZ, R45 ;  /* 0x000000ffff057224 */ /* 0x001fe400078e002d */
[----:B------:R-:W-:Y:S02]  /*3a40*/  IMAD R45, R92, R2, R3 ;  /* 0x000000025c2d7224 */ /* 0x000fe400078e0203 */
[----:B------:R-:W-:Y:S01]  /*3a50*/  @!P4 IMAD.MOV R5, RZ, RZ, -R5 ;  /* 0x000000ffff05c224 */ /* 0x000fe200078e0a05 */
[----:B------:R-:W-:Y:S01]  /*3a60*/  ISETP.GE.AND P4, PT, R4, RZ, PT ;  /* 0x000000ff0400720c */ /* 0x000fe20003f86270 */
[----:B------:R-:W-:-:S04]  /*3a70*/  IMAD.HI.U32 R0, R80, R49, RZ ;  /* 0x0000003150007227 */ /* 0x000fc800078e00ff */
[----:B------:R-:W-:Y:S02]  /*3a80*/  IMAD.MOV.U32 R41, RZ, RZ, R43 ;  /* 0x000000ffff297224 */ /* 0x000fe400078e002b */
[----:B------:R-:W-:Y:S01]  /*3a90*/  @!P1 IMAD.IADD R42, R42, 0x1, -R92 ;  /* 0x000000012a2a9824 */ /* 0x000fe200078e0a5c */
[----:B------:R-:W-:Y:S01]  /*3aa0*/  ISETP.GT.U32.AND P1, PT, R92, R45, PT ;  /* 0x0000002d5c00720c */ /* 0x000fe20003f24070 */
[----:B------:R-:W-:Y:S02]  /*3ab0*/  IMAD.MOV R0, RZ, RZ, -R0 ;  /* 0x000000ffff007224 */ /* 0x000fe400078e0a00 */
[--C-:B------:R-:W-:Y:S02]  /*3ac0*/  @!P5 IMAD.IADD R47, R47, 0x1, -R92.reuse ;  /* 0x000000012f2fd824 */ /* 0x100fe400078e0a5c */
[----:B------:R-:W-:Y:S01]  /*3ad0*/  @!P3 IMAD.MOV R41, RZ, RZ, -R41 ;  /* 0x000000ffff29b224 */ /* 0x000fe200078e0a29 */
[----:B------:R-:W-:Y:S01]  /*3ae0*/  ISETP.GE.AND P3, PT, R46, RZ, PT ;  /* 0x000000ff2e00720c */ /* 0x000fe20003f66270 */
[----:B------:R-:W-:-:S02]  /*3af0*/  @!P0 IMAD.IADD R44, R44, 0x1, -R92 ;  /* 0x000000012c2c8824 */ /* 0x000fc400078e0a5c */
[C---:B------:R-:W-:Y:S02]  /*3b00*/  IMAD R46, R92.reuse, R0, R49 ;  /* 0x000000005c2e7224 */ /* 0x040fe400078e0231 */
[----:B------:R-:W-:Y:S01]  /*3b10*/  IMAD.MOV.U32 R43, RZ, RZ, R47 ;  /* 0x000000ffff2b7224 */ /* 0x000fe200078e002f */
[C---:B------:R-:W-:Y:S01]  /*3b20*/  ISETP.GT.U32.AND P0, PT, R92.reuse, R44, PT ;  /* 0x0000002c5c00720c */ /* 0x040fe20003f04070 */
[----:B------:R-:W-:Y:S02]  /*3b30*/  VIADD R2, R83, 0x3e ;  /* 0x0000003e53027836 */ /* 0x000fe40000000000 */
[----:B------:R-:W-:Y:S01]  /*3b40*/  @!P4 IMAD.MOV R43, RZ, RZ, -R43 ;  /* 0x000000ffff2bc224 */ /* 0x000fe200078e0a2b */
[----:B------:R-:W-:Y:S01]  /*3b50*/  ISETP.GT.U32.AND P4, PT, R92, R46, PT ;  /* 0x0000002e5c00720c */ /* 0x000fe20003f84070 */
[----:B------:R-:W-:Y:S01]  /*3b60*/  @!P1 IMAD.IADD R45, R45, 0x1, -R92 ;  /* 0x000000012d2d9824 */ /* 0x000fe200078e0a5c */
[----:B------:R-:W-:Y:S01]  /*3b70*/  IABS R0, R2 ;  /* 0x0000000200007213 */ /* 0x000fe20000000000 */
[----:B------:R-:W-:Y:S01]  /*3b80*/  @!P2 IMAD.MOV R42, RZ, RZ, -R42 ;  /* 0x000000ffff2aa224 */ /* 0x000fe200078e0a2a */
[----:B------:R-:W-:Y:S01]  /*3b90*/  ISETP.GE.AND P2, PT, R48, RZ, PT ;  /* 0x000000ff3000720c */ /* 0x000fe20003f46270 */
[----:B------:R-:W-:Y:S01]  /*3ba0*/  VIADD R48, R83, 0x3f ;  /* 0x0000003f53307836 */ /* 0x000fe20000000000 */
[----:B------:R-:W-:Y:S01]  /*3bb0*/  ISETP.GT.U32.AND P1, PT, R92, R45, PT ;  /* 0x0000002d5c00720c */ /* 0x000fe20003f24070 */
[----:B------:R-:W-:-:S02]  /*3bc0*/  IMAD.MOV.U32 R47, RZ, RZ, R0 ;  /* 0x000000ffff2f7224 */ /* 0x000fc400078e0000 */
[----:B------:R-:W-:Y:S01]  /*3bd0*/  @!P0 IMAD.IADD R44, R44, 0x1, -R92 ;  /* 0x000000012c2c8824 */ /* 0x000fe200078e0a5c */
[----:B------:R-:W-:Y:S01]  /*3be0*/  IABS R59, R48 ;  /* 0x00000030003b7213 */ /* 0x000fe20000000000 */
[----:B------:R-:W-:-:S04]  /*3bf0*/  IMAD.HI.U32 R0, R80, R47, RZ ;  /* 0x0000002f50007227 */ /* 0x000fc800078e00ff */
[----:B------:R-:W-:Y:S01]  /*3c00*/  @!P4 IMAD.IADD R46, R46, 0x1, -R92 ;  /* 0x000000012e2ec824 */ /* 0x000fe200078e0a5c */
[----:B------:R-:W-:Y:S01]  /*3c10*/  ISETP.GE.AND P0, PT, R2, RZ, PT ;  /* 0x000000ff0200720c */ /* 0x000fe20003f06270 */
[----:B------:R-:W-:Y:S02]  /*3c20*/  @!P3 IMAD.MOV R44, RZ, RZ, -R44 ;  /* 0x000000ffff2cb224 */ /* 0x000fe400078e0a2c */
[----:B------:R-:W-:Y:S01]  /*3c30*/  IMAD.HI.U32 R2, R80, R59, RZ ;  /* 0x0000003b50027227 */ /* 0x000fe200078e00ff */
[----:B------:R-:W-:-:S03]  /*3c40*/  ISETP.GT.U32.AND P3, PT, R92, R46, PT ;  /* 0x0000002e5c00720c */ /* 0x000fc60003f64070 */
[----:B------:R-:W-:Y:S02]  /*3c50*/  IMAD.MOV R0, RZ, RZ, -R0 ;  /* 0x000000ffff007224 */ /* 0x000fe400078e0a00 */
[----:B------:R-:W-:Y:S02]  /*3c60*/  @!P1 IMAD.IADD R45, R45, 0x1, -R92 ;  /* 0x000000012d2d9824 */ /* 0x000fe400078e0a5c */
[----:B------:R-:W-:Y:S02]  /*3c70*/  IMAD.MOV R2, RZ, RZ, -R2 ;  /* 0x000000ffff027224 */ /* 0x000fe400078e0a02 */
[C---:B------:R-:W-:Y:S02]  /*3c80*/  IMAD R0, R92.reuse, R0, R47 ;  /* 0x000000005c007224 */ /* 0x040fe400078e022f */
[----:B------:R-:W-:Y:S02]  /*3c90*/  VIADD R4, R83, 0x40 ;  /* 0x0000004053047836 */ /* 0x000fe40000000000 */
[----:B------:R-:W-:-:S02]  /*3ca0*/  IMAD R59, R92, R2, R59 ;  /* 0x000000025c3b7224 */ /* 0x000fc400078e023b */
[----:B------:R-:W-:Y:S01]  /*3cb0*/  @!P2 IMAD.MOV R45, RZ, RZ, -R45 ;  /* 0x000000ffff2da224 */ /* 0x000fe200078e0a2d */
[----:B------:R-:W-:Y:S01]  /*3cc0*/  ISETP.GT.U32.AND P2, PT, R92, R0, PT ;  /* 0x000000005c00720c */ /* 0x000fe20003f44070 */
[----:B------:R-:W-:Y:S01]  /*3cd0*/  @!P3 IMAD.IADD R46, R46, 0x1, -R92 ;  /* 0x000000012e2eb824 */ /* 0x000fe200078e0a5c */
[----:B------:R-:W-:Y:S02]  /*3ce0*/  IABS R49, R4 ;  /* 0x0000000400317213 */ /* 0x000fe40000000000 */
[----:B------:R-:W-:Y:S01]  /*3cf0*/  ISETP.GT.U32.AND P3, PT, R92, R59, PT ;  /* 0x0000003b5c00720c */ /* 0x000fe20003f64070 */
[----:B------:R-:W-:Y:S01]  /*3d00*/  VIADD R60, R83, 0x41 ;  /* 0x00000041533c7836 */ /* 0x000fe20000000000 */
[----:B------:R-:W-:Y:S01]  /*3d10*/  ISETP.GE.AND P5, PT, R50, RZ, PT ;  /* 0x000000ff3200720c */ /* 0x000fe20003fa6270 */
[----:B------:R-:W-:-:S03]  /*3d20*/  IMAD.HI.U32 R3, R80, R49, RZ ;  /* 0x0000003150037227 */ /* 0x000fc600078e00ff */
[----:B------:R-:W-:Y:S01]  /*3d30*/  IABS R57, R60 ;  /* 0x0000003c00397213 */ /* 0x000fe20000000000 */
[----:B------:R-:W-:Y:S02]  /*3d40*/  IMAD.MOV R3, RZ, RZ, -R3 ;  /* 0x000000ffff037224 */ /* 0x000fe400078e0a03 */
[C---:B------:R-:W-:Y:S02]  /*3d50*/  VIADD R2, R83.reuse, 0x42 ;  /* 0x0000004253027836 */ /* 0x040fe40000000000 */
[----:B------:R-:W-:Y:S02]  /*3d60*/  VIADD R54, R83, 0x43 ;  /* 0x0000004353367836 */ /* 0x000fe40000000000 */
[--C-:B------:R-:W-:Y:S01]  /*3d70*/  @!P2 IMAD.IADD R0, R0, 0x1, -R92.reuse ;  /* 0x000000010000a824 */ /* 0x100fe200078e0a5c */
[----:B------:R-:W-:Y:S01]  /*3d80*/  ISETP.GE.AND P1, PT, R48, RZ, PT ;  /* 0x000000ff3000720c */ /* 0x000fe20003f26270 */
[----:B------:R-:W-:Y:S01]  /*3d90*/  IMAD R47, R92, R3, R49 ;  /* 0x000000035c2f7224 */ /* 0x000fe200078e0231 */
[----:B------:R-:W-:Y:S01]  /*3da0*/  IABS R49, R2 ;  /* 0x0000000200317213 */ /* 0x000fe20000000000 */
[----:B------:R-:W-:Y:S01]  /*3db0*/  @!P3 IMAD.IADD R59, R59, 0x1, -R92 ;  /* 0x000000013b3bb824 */ /* 0x000fe200078e0a5c */
[----:B------:R-:W-:Y:S01]  /*3dc0*/  IABS R53, R54 ;  /* 0x0000003600357213 */ /* 0x000fe20000000000 */
[----:B------:R-:W-:Y:S01]  /*3dd0*/  IMAD.HI.U32 R48, R80, R57, RZ ;  /* 0x0000003950307227 */ /* 0x000fe200078e00ff */
[----:B------:R-:W-:-:S02]  /*3de0*/  ISETP.GT.U32.AND P2, PT, R92, R0, PT ;  /* 0x000000005c00720c */ /* 0x000fc40003f44070 */
[C---:B------:R-:W-:Y:S01]  /*3df0*/  ISETP.GT.U32.AND P3, PT, R92.reuse, R59, PT ;  /* 0x0000003b5c00720c */ /* 0x040fe20003f64070 */
[----:B------:R-:W-:Y:S01]  /*3e00*/  @!P5 IMAD.MOV R46, RZ, RZ, -R46 ;  /* 0x000000ffff2ed224 */ /* 0x000fe200078e0a2e */
[----:B------:R-:W-:Y:S01]  /*3e10*/  ISETP.GT.U32.AND P5, PT, R92, R47, PT ;  /* 0x0000002f5c00720c */ /* 0x000fe20003fa4070 */
[----:B------:R-:W-:-:S04]  /*3e20*/  IMAD.HI.U32 R52, R80, R49, RZ ;  /* 0x0000003150347227 */ /* 0x000fc800078e00ff */
[----:B------:R-:W-:-:S04]  /*3e30*/  IMAD.HI.U32 R50, R80, R53, RZ ;  /* 0x0000003550327227 */ /* 0x000fc800078e00ff */
[----:B------:R-:W-:Y:S02]  /*3e40*/  IMAD.MOV R48, RZ, RZ, -R48 ;  /* 0x000000ffff307224 */ /* 0x000fe400078e0a30 */
[----:B------:R-:W-:Y:S02]  /*3e50*/  IMAD.MOV R52, RZ, RZ, -R52 ;  /* 0x000000ffff347224 */ /* 0x000fe400078e0a34 */
[----:B------:R-:W-:Y:S02]  /*3e60*/  IMAD R48, R92, R48, R57 ;  /* 0x000000305c307224 */ /* 0x000fe400078e0239 */
[----:B------:R-:W-:Y:S01]  /*3e70*/  IMAD.MOV R50, RZ, RZ, -R50 ;  /* 0x000000ffff327224 */ /* 0x000fe200078e0a32 */
[----:B------:R-:W-:Y:S01]  /*3e80*/  ISETP.GE.AND P4, PT, R4, RZ, PT ;  /* 0x000000ff0400720c */ /* 0x000fe20003f86270 */
[C---:B------:R-:W-:Y:S02]  /*3e90*/  VIADD R4, R83.reuse, 0x44 ;  /* 0x0000004453047836 */ /* 0x040fe40000000000 */
[----:B------:R-:W-:-:S02]  /*3ea0*/  VIADD R55, R83, 0x45 ;  /* 0x0000004553377836 */ /* 0x000fc40000000000 */
[----:B------:R-:W-:Y:S02]  /*3eb0*/  IMAD R49, R92, R52, R49 ;  /* 0x000000345c317224 */ /* 0x000fe400078e0231 */
[--C-:B------:R-:W-:Y:S01]  /*3ec0*/  @!P2 IMAD.IADD R0, R0, 0x1, -R92.reuse ;  /* 0x000000010000a824 */ /* 0x100fe200078e0a5c */
[C---:B------:R-:W-:Y:S01]  /*3ed0*/  ISETP.GT.U32.AND P2, PT, R92.reuse, R48, PT ;  /* 0x000000305c00720c */ /* 0x040fe20003f44070 */
[C---:B------:R-:W-:Y:S01]  /*3ee0*/  IMAD R50, R92.reuse, R50, R53 ;  /* 0x000000325c327224 */ /* 0x040fe200078e0235 */
[----:B------:R-:W-:Y:S01]  /*3ef0*/  IABS R51, R4 ;  /* 0x0000000400337213 */ /* 0x000fe20000000000 */
[--C-:B------:R-:W-:Y:S01]  /*3f00*/  @!P3 IMAD.IADD R59, R59, 0x1, -R92.reuse ;  /* 0x000000013b3bb824 */ /* 0x100fe200078e0a5c */
[----:B------:R-:W-:Y:S01]  /*3f10*/  IABS R3, R55 ;  /* 0x0000003700037213 */ /* 0x000fe20000000000 */
[----:B------:R-:W-:Y:S01]  /*3f20*/  @!P5 IMAD.IADD R47, R47, 0x1, -R92 ;  /* 0x000000012f2fd824 */ /* 0x000fe200078e0a5c */
[C---:B------:R-:W-:Y:S02]  /*3f30*/  ISETP.GT.U32.AND P3, PT, R92.reuse, R49, PT ;  /* 0x000000315c00720c */ /* 0x040fe40003f64070 */
[----:B------:R-:W-:Y:S01]  /*3f40*/  ISETP.GT.U32.AND P5, PT, R92, R50, PT ;  /* 0x000000325c00720c */ /* 0x000fe20003fa4070 */
[----:B------:R-:W-:-:S04]  /*3f50*/  IMAD.HI.U32 R56, R80, R51, RZ ;  /* 0x0000003350387227 */ /* 0x000fc800078e00ff */
[----:B------:R-:W-:-:S04]  /*3f60*/  IMAD.HI.U32 R52, R80, R3, RZ ;  /* 0x0000000350347227 */ /* 0x000fc800078e00ff */
[----:B------:R-:W-:Y:S02]  /*3f70*/  IMAD.MOV R53, RZ, RZ, -R56 ;  /* 0x000000ffff357224 */ /* 0x000fe400078e0a38 */
[----:B------:R-:W-:Y:S02]  /*3f80*/  IMAD.MOV R52, RZ, RZ, -R52 ;  /* 0x000000ffff347224 */ /* 0x000fe400078e0a34 */
[----:B------:R-:W-:Y:S02]  /*3f90*/  VIADD R56, R83, 0x46 ;  /* 0x0000004653387836 */ /* 0x000fe40000000000 */
[--C-:B------:R-:W-:Y:S02]  /*3fa0*/  @!P2 IMAD.IADD R48, R48, 0x1, -R92.reuse ;  /* 0x000000013030a824 */ /* 0x100fe400078e0a5c */
[C---:B------:R-:W-:Y:S01]  /*3fb0*/  IMAD R52, R92.reuse, R52, R3 ;  /* 0x000000345c347224 */ /* 0x040fe200078e0203 */
[----:B------:R-:W-:Y:S01]  /*3fc0*/  IABS R3, R56 ;  /* 0x0000003800037213 */ /* 0x000fe20000000000 */
[--C-:B------:R-:W-:Y:S01]  /*3fd0*/  @!P3 IMAD.IADD R49, R49, 0x1, -R92.reuse ;  /* 0x000000013131b824 */ /* 0x100fe200078e0a5c */
[----:B------:R-:W-:Y:S01]  /*3fe0*/  ISETP.GT.U32.AND P3, PT, R92, R48, PT ;  /* 0x000000305c00720c */ /* 0x000fe20003f64070 */
[----:B------:R-:W-:Y:S01]  /*3ff0*/  @!P5 IMAD.IADD R50, R50, 0x1, -R92 ;  /* 0x000000013232d824 */ /* 0x000fe200078e0a5c */
[----:B------:R0:W-:Y:S01]  /*4000*/  STL [R1+0x12c0], R5 ;  /* 0x0012c00501007387 */ /* 0x0001e20000100800 */
[----:B------:R-:W-:Y:S01]  /*4010*/  ISETP.GT.U32.AND P2, PT, R92, R47, PT ;  /* 0x0000002f5c00720c */ /* 0x000fe20003f44070 */
[----:B------:R-:W-:-:S02]  /*4020*/  IMAD.HI.U32 R61, R80, R3, RZ ;  /* 0x00000003503d7227 */ /* 0x000fc400078e00ff */
[----:B------:R-:W-:Y:S02]  /*4030*/  ISETP.GT.U32.AND P5, PT, R92, R50, PT ;  /* 0x000000325c00720c */ /* 0x000fe40003fa4070 */
[----:B------:R-:W-:Y:S02]  /*4040*/  IMAD.MOV R61, RZ, RZ, -R61 ;  /* 0x000000ffff3d7224 */ /* 0x000fe400078e0a3d */
[----:B0-----:R-:W-:-:S04]  /*4050*/  IMAD.MOV.U32 R5, RZ, RZ, R0 ;  /* 0x000000ffff057224 */ /* 0x001fc800078e0000 */
[----:B------:R-:W-:Y:S01]  /*4060*/  @!P0 IMAD.MOV R5, RZ, RZ, -R5 ;  /* 0x000000ffff058224 */ /* 0x000fe200078e0a05 */
[C---:B------:R-:W-:Y:S01]  /*4070*/  ISETP.GT.U32.AND P0, PT, R92.reuse, R49, PT ;  /* 0x000000315c00720c */ /* 0x040fe20003f04070 */
[----:B------:R-:W-:Y:S02]  /*4080*/  IMAD R51, R92, R53, R51 ;  /* 0x000000355c337224 */ /* 0x000fe400078e0233 */
[--C-:B------:R-:W-:Y:S01]  /*4090*/  @!P3 IMAD.IADD R48, R48, 0x1, -R92.reuse ;  /* 0x000000013030b824 */ /* 0x100fe200078e0a5c */
[C---:B------:R-:W-:Y:S01]  /*40a0*/  ISETP.GT.U32.AND P3, PT, R92.reuse, R52, PT ;  /* 0x000000345c00720c */ /* 0x040fe20003f64070 */
[C---:B------:R-:W-:Y:S02]  /*40b0*/  IMAD R3, R92.reuse, R61, R3 ;  /* 0x0000003d5c037224 */ /* 0x040fe400078e0203 */
[--C-:B------:R-:W-:Y:S01]  /*40c0*/  @!P2 IMAD.IADD R47, R47, 0x1, -R92.reuse ;  /* 0x000000012f2fa824 */ /* 0x100fe200078e0a5c */
[----:B------:R-:W-:Y:S01]  /*40d0*/  ISETP.GT.U32.AND P2, PT, R92, R51, PT ;  /* 0x000000335c00720c */ /* 0x000fe20003f44070 */
[----:B------:R-:W-:Y:S01]  /*40e0*/  @!P5 IMAD.IADD R50, R50, 0x1, -R92 ;  /* 0x000000013232d824 */ /* 0x000fe200078e0a5c */
[----:B------:R-:W-:Y:S01]  /*40f0*/  ISETP.GT.U32.AND P5, PT, R92, R3, PT ;  /* 0x000000035c00720c */ /* 0x000fe20003fa4070 */
[----:B------:R-:W-:-:S02]  /*4100*/  VIADD R57, R83, 0x47 ;  /* 0x0000004753397836 */ /* 0x000fc40000000000 */
[----:B------:R-:W-:Y:S02]  /*4110*/  VIADD R58, R83, 0x48 ;  /* 0x00000048533a7836 */ /* 0x000fe40000000000 */
[--C-:B------:R-:W-:Y:S01]  /*4120*/  @!P0 IMAD.IADD R49, R49, 0x1, -R92.reuse ;  /* 0x0000000131318824 */ /* 0x100fe200078e0a5c */
[----:B------:R-:W-:Y:S01]  /*4130*/  ISETP.GE.AND P0, PT, R60, RZ, PT ;  /* 0x000000ff3c00720c */ /* 0x000fe20003f06270 */
[--C-:B------:R-:W-:Y:S01]  /*4140*/  @!P3 IMAD.IADD R52, R52, 0x1, -R92.reuse ;  /* 0x000000013434b824 */ /* 0x100fe200078e0a5c */
[----:B------:R-:W-:Y:S02]  /*4150*/  IABS R0, R57 ;  /* 0x0000003900007213 */ /* 0x000fe40000000000 */
[----:B------:R-:W-:Y:S01]  /*4160*/  IABS R53, R58 ;  /* 0x0000003a00357213 */ /* 0x000fe20000000000 */
[--C-:B------:R-:W-:Y:S01]  /*4170*/  @!P2 IMAD.IADD R51, R51, 0x1, -R92.reuse ;  /* 0x000000013333a824 */ /* 0x100fe200078e0a5c */
[----:B------:R-:W-:Y:S01]  /*4180*/  ISETP.GE.AND P2, PT, R2, RZ, PT ;  /* 0x000000ff0200720c */ /* 0x000fe20003f46270 */
[----:B------:R-:W-:Y:S01]  /*4190*/  @!P5 IMAD.IADD R3, R3, 0x1, -R92 ;  /* 0x000000010303d824 */ /* 0x000fe200078e0a5c */
[----:B------:R-:W-:Y:S01]  /*41a0*/  ISETP.GE.AND P3, PT, R54, RZ, PT ;  /* 0x000000ff3600720c */ /* 0x000fe20003f66270 */
[----:B------:R-:W-:Y:S01]  /*41b0*/  IMAD.HI.U32 R61, R80, R0, RZ ;  /* 0x00000000503d7227 */ /* 0x000fe200078e00ff */
[----:B------:R-:W-:-:S03]  /*41c0*/  ISETP.GT.U32.AND P5, PT, R92, R52, PT ;  /* 0x000000345c00720c */ /* 0x000fc60003fa4070 */
[----:B------:R-:W-:Y:S01]  /*41d0*/  IMAD.HI.U32 R60, R80, R53, RZ ;  /* 0x00000035503c7227 */ /* 0x000fe200078e00ff */
[----:B------:R0:W-:Y:S03]  /*41e0*/  STL [R1+0x127c], R5 ;  /* 0x00127c0501007387 */ /* 0x0001e60000100800 */
[----:B------:R-:W-:Y:S02]  /*41f0*/  VIADD R2, R83, 0x49 ;  /* 0x0000004953027836 */ /* 0x000fe40000000000 */
[----:B------:R-:W-:Y:S02]  /*4200*/  IMAD.MOV R61, RZ, RZ, -R61 ;  /* 0x000000ffff3d7224 */ /* 0x000fe400078e0a3d */
[----:B------:R-:W-:Y:S02]  /*4210*/  IMAD.MOV R60, RZ, RZ, -R60 ;  /* 0x000000ffff3c7224 */ /* 0x000fe400078e0a3c */
[----:B------:R-:W-:Y:S01]  /*4220*/  @!P0 IMAD.MOV R48, RZ, RZ, -R48 ;  /* 0x000000ffff308224 */ /* 0x000fe200078e0a30 */
[C---:B------:R-:W-:Y:S01]  /*4230*/  ISETP.GT.U32.AND P0, PT, R92.reuse, R3, PT ;  /* 0x000000035c00720c */ /* 0x040fe20003f04070 */
[C---:B------:R-:W-:Y:S01]  /*4240*/  IMAD R0, R92.reuse, R61, R0 ;  /* 0x0000003d5c007224 */ /* 0x040fe200078e0200 */
[----:B------:R-:W-:Y:S01]  /*4250*/  IABS R54, R2 ;  /* 0x0000000200367213 */ /* 0x000fe20000000000 */
[----:B------:R-:W-:-:S02]  /*4260*/  IMAD R53, R92, R60, R53 ;  /* 0x0000003c5c357224 */ /* 0x000fc400078e0235 */
[----:B0-----:R-:W-:Y:S02]  /*4270*/  IMAD.MOV.U32 R5, RZ, RZ, R59 ;  /* 0x000000ffff057224 */ /* 0x001fe400078e003b */
[----:B------:R-:W-:Y:S01]  /*4280*/  @!P4 IMAD.MOV R47, RZ, RZ, -R47 ;  /* 0x000000ffff2fc224 */ /* 0x000fe200078e0a2f */
[C---:B------:R-:W-:Y:S01]  /*4290*/  ISETP.GT.U32.AND P4, PT, R92.reuse, R0, PT ;  /* 0x000000005c00720c */ /* 0x040fe20003f84070 */
[----:B------:R-:W-:Y:S01]  /*42a0*/  @!P1 IMAD.MOV R5, RZ, RZ, -R5 ;  /* 0x000000ffff059224 */ /* 0x000fe200078e0a05 */
[----:B------:R-:W-:Y:S01]  /*42b0*/  ISETP.GT.U32.AND P1, PT, R92, R51, PT ;  /* 0x000000335c00720c */ /* 0x000fe20003f24070 */
[----:B------:R-:W-:Y:S01]  /*42c0*/  @!P2 IMAD.MOV R49, RZ, RZ, -R49 ;  /* 0x000000ffff31a224 */ /* 0x000fe200078e0a31 */
[----:B------:R-:W-:Y:S01]  /*42d0*/  ISETP.GE.AND P2, PT, R4, RZ, PT ;  /* 0x000000ff0400720c */ /* 0x000fe20003f46270 */
[----:B------:R-:W-:Y:S01]  /*42e0*/  @!P3 IMAD.MOV R50, RZ, RZ, -R50 ;  /* 0x000000ffff32b224 */ /* 0x000fe200078e0a32 */
[----:B------:R-:W-:Y:S01]  /*42f0*/  ISETP.GT.U32.AND P3, PT, R92, R53, PT ;  /* 0x000000355c00720c */ /* 0x000fe20003f64070 */
[----:B------:R-:W-:Y:S01]  /*4300*/  @!P5 IMAD.IADD R52, R52, 0x1, -R92 ;  /* 0x000000013434d824 */ /* 0x000fe200078e0a5c */
[----:B------:R-:W-:Y:S01]  /*4310*/  ISETP.GE.AND P5, PT, R56, RZ, PT ;  /* 0x000000ff3800720c */ /* 0x000fe20003fa6270 */
[----:B------:R-:W-:Y:S01]  /*4320*/  IMAD.HI.U32 R4, R80, R54, RZ ;  /* 0x0000003650047227 */ /* 0x000fe200078e00ff */
[----:B------:R0:W-:Y:S03]  /*4330*/  STL [R1+0x1278], R5 ;  /* 0x0012780501007387 */ /* 0x0001e60000100800 */
[----:B------:R-:W-:-:S02]  /*4340*/  IMAD.MOV R4, RZ, RZ, -R4 ;  /* 0x000000ffff047224 */ /* 0x000fc400078e0a04 */
[----:B------:R-:W-:Y:S02]  /*4350*/  @!P0 IMAD.IADD R3, R3, 0x1, -R92 ;  /* 0x0000000103038824 */ /* 0x000fe400078e0a5c */
[----:B------:R-:W-:Y:S02]  /*4360*/  IMAD R54, R92, R4, R54 ;  /* 0x000000045c367224 */ /* 0x000fe400078e0236 */
[----:B0-----:R-:W-:Y:S01]  /*4370*/  IMAD.MOV.U32 R5, RZ, RZ, R3 ;  /* 0x000000ffff057224 */ /* 0x001fe200078e0003 */
[----:B------:R-:W-:Y:S01]  /*4380*/  ISETP.GE.AND P0, PT, R57, RZ, PT ;  /* 0x000000ff3900720c */ /* 0x000fe20003f06270 */
[--C-:B------:R-:W-:Y:S02]  /*4390*/  @!P1 IMAD.IADD R51, R51, 0x1, -R92.reuse ;  /* 0x0000000133339824 */ /* 0x100fe400078e0a5c */
[----:B------:R-:W-:Y:S02]  /*43a0*/  @!P4 IMAD.IADD R0, R0, 0x1, -R92 ;  /* 0x000000010000c824 */ /* 0x000fe400078e0a5c */
[----:B------:R-:W-:-:S02]  /*43b0*/  VIADD R57, R83, 0x4a ;  /* 0x0000004a53397836 */ /* 0x000fc40000000000 */
[----:B------:R-:W-:Y:S02]  /*43c0*/  @!P3 IMAD.IADD R53, R53, 0x1, -R92 ;  /* 0x000000013535b824 */ /* 0x000fe400078e0a5c */
[----:B------:R-:W-:Y:S01]  /*43d0*/  @!P5 IMAD.MOV R5, RZ, RZ, -R5 ;  /* 0x000000ffff05d224 */ /* 0x000fe200078e0a05 */
[C---:B------:R-:W-:Y:S01]  /*43e0*/  ISETP.GT.U32.AND P5, PT, R92.reuse, R54, PT ;  /* 0x000000365c00720c */ /* 0x040fe20003fa4070 */
[----:B------:R-:W-:Y:S01]  /*43f0*/  @!P2 IMAD.MOV R51, RZ, RZ, -R51 ;  /* 0x000000ffff33a224 */ /* 0x000fe200078e0a33 */
[----:B------:R-:W-:Y:S02]  /*4400*/  ISETP.GE.AND P1, PT, R55, RZ, PT ;  /* 0x000000ff3700720c */ /* 0x000fe40003f26270 */
[C---:B------:R-:W-:Y:S02]  /*4410*/  ISETP.GT.U32.AND P2, PT, R92.reuse, R0, PT ;  /* 0x000000005c00720c */ /* 0x040fe40003f44070 */
[----:B------:R-:W-:Y:S02]  /*4420*/  IABS R55, R57 ;  /* 0x0000003900377213 */ /* 0x000fe40000000000 */
[----:B------:R-:W-:Y:S01]  /*4430*/  ISETP.GT.U32.AND P3, PT, R92, R53, PT ;  /* 0x000000355c00720c */ /* 0x000fe20003f64070 */
[----:B------:R-:W-:Y:S01]  /*4440*/  VIADD R4, R83, 0x4b ;  /* 0x0000004b53047836 */ /* 0x000fe20000000000 */
[----:B------:R-:W-:Y:S01]  /*4450*/  ISETP.GE.AND P4, PT, R58, RZ, PT ;  /* 0x000000ff3a00720c */ /* 0x000fe20003f86270 */
[----:B------:R-:W-:-:S03]  /*4460*/  IMAD.HI.U32 R3, R80, R55, RZ ;  /* 0x0000003750037227 */ /* 0x000fc600078e00ff */
[----:B------:R-:W-:Y:S01]  /*4470*/  IABS R56, R4 ;  /* 0x0000000400387213 */ /* 0x000fe20000000000 */
[----:B------:R-:W-:Y:S02]  /*4480*/  IMAD.MOV R3, RZ, RZ, -R3 ;  /* 0x000000ffff037224 */ /* 0x000fe400078e0a03 */
[--C-:B------:R-:W-:Y:S02]  /*4490*/  @!P5 IMAD.IADD R54, R54, 0x1, -R92.reuse ;  /* 0x000000013636d824 */ /* 0x100fe400078e0a5c */
[--C-:B------:R-:W-:Y:S01]  /*44a0*/  @!P2 IMAD.IADD R0, R0, 0x1, -R92.reuse ;  /* 0x000000010000a824 */ /* 0x100fe200078e0a5c */
[----:B------:R-:W-:Y:S01]  /*44b0*/  ISETP.GE.AND P2, PT, R57, RZ, PT ;  /* 0x000000ff3900720c */ /* 0x000fe20003f46270 */
[----:B------:R-:W-:Y:S01]  /*44c0*/  @!P3 IMAD.IADD R53, R53, 0x1, -R92 ;  /* 0x000000013535b824 */ /* 0x000fe200078e0a5c */
[C---:B------:R-:W-:Y:S01]  /*44d0*/  ISETP.GT.U32.AND P5, PT, R92.reuse, R54, PT ;  /* 0x000000365c00720c */ /* 0x040fe20003fa4070 */
[----:B------:R-:W-:Y:S02]  /*44e0*/  IMAD R55, R92, R3, R55 ;  /* 0x000000035c377224 */ /* 0x000fe400078e0237 */
[----:B------:R-:W-:Y:S01]  /*44f0*/  IMAD.HI.U32 R57, R80, R56, RZ ;  /* 0x0000003850397227 */ /* 0x000fe200078e00ff */
[----:B------:R0:W-:Y:S03]  /*4500*/  STL [R1+0x1274], R5 ;  /* 0x0012740501007387 */ /* 0x0001e60000100800 */
[----:B------:R-:W-:Y:S01]  /*4510*/  @!P4 IMAD.MOV R53, RZ, RZ, -R53 ;  /* 0x000000ffff35c224 */ /* 0x000fe200078e0a35 */
[----:B------:R-:W-:Y:S01]  /*4520*/  ISETP.GT.U32.AND P4, PT, R92, R55, PT ;  /* 0x000000375c00720c */ /* 0x000fe20003f84070 */
[----:B------:R-:W-:-:S02]  /*4530*/  @!P1 IMAD.MOV R52, RZ, RZ, -R52 ;  /* 0x000000ffff349224 */ /* 0x000fc400078e0a34 */
[----:B0-----:R-:W-:Y:S02]  /*4540*/  IMAD.MOV.U32 R5, RZ, RZ, R0 ;  /* 0x000000ffff057224 */ /* 0x001fe400078e0000 */
[----:B------:R-:W-:Y:S01]  /*4550*/  IMAD.MOV R0, RZ, RZ, -R57 ;  /* 0x000000ffff007224 */ /* 0x000fe200078e0a39 */
[----:B------:R-:W-:Y:S01]  /*4560*/  ISETP.GE.AND P1, PT, R2, RZ, PT ;  /* 0x000000ff0200720c */ /* 0x000fe20003f26270 */
[C---:B------:R-:W-:Y:S02]  /*4570*/  VIADD R2, R83.reuse, 0x4c ;  /* 0x0000004c53027836 */ /* 0x040fe40000000000 */
[----:B------:R-:W-:Y:S01]  /*4580*/  IMAD R56, R92, R0, R56 ;  /* 0x000000005c387224 */ /* 0x000fe200078e0238 */
[----:B------:R-:W-:Y:S01]  /*4590*/  ISETP.GE.AND P3, PT, R4, RZ, PT ;  /* 0x000000ff0400720c */ /* 0x000fe20003f66270 */
[----:B------:R-:W-:Y:S02]  /*45a0*/  VIADD R60, R83, 0x4d ;  /* 0x0000004d533c7836 */ /* 0x000fe40000000000 */
[----:B------:R-:W-:Y:S01]  /*45b0*/  @!P5 IMAD.IADD R54, R54, 0x1, -R92 ;  /* 0x000000013636d824 */ /* 0x000fe200078e0a5c */
[----:B------:R-:W-:-:S02]  /*45c0*/  ISETP.GT.U32.AND P5, PT, R92, R56, PT ;  /* 0x000000385c00720c */ /* 0x000fc40003fa4070 */
[----:B------:R-:W-:Y:S01]  /*45d0*/  IABS R4, R2 ;  /* 0x0000000200047213 */ /* 0x000fe20000000000 */
[----:B------:R-:W-:Y:S01]  /*45e0*/  @!P4 IMAD.IADD R55, R55, 0x1, -R92 ;  /* 0x000000013737c824 */ /* 0x000fe200078e0a5c */
[----:B------:R-:W-:Y:S01]  /*45f0*/  IABS R63, R60 ;  /* 0x0000003c003f7213 */ /* 0x000fe20000000000 */
[----:B------:R-:W-:Y:S02]  /*4600*/  @!P0 IMAD.MOV R5, RZ, RZ, -R5 ;  /* 0x000000ffff058224 */ /* 0x000fe400078e0a05 */
[----:B------:R-:W-:Y:S01]  /*4610*/  IMAD.MOV.U32 R57, RZ, RZ, R4 ;  /* 0x000000ffff397224 */ /* 0x000fe200078e0004 */
[----:B------:R-:W-:Y:S01]  /*4620*/  ISETP.GT.U32.AND P4, PT, R92, R55, PT ;  /* 0x000000375c00720c */ /* 0x000fe20003f84070 */
[----:B------:R-:W-:Y:S01]  /*4630*/  VIADD R3, R83, 0x4e ;  /* 0x0000004e53037836 */ /* 0x000fe20000000000 */
[----:B------:R-:W-:Y:S01]  /*4640*/  ISETP.GE.AND P0, PT, R2, RZ, PT ;  /* 0x000000ff0200720c */ /* 0x000fe20003f06270 */
[----:B------:R-:W-:-:S04]  /*4650*/  IMAD.HI.U32 R4, R80, R63, RZ ;  /* 0x0000003f50047227 */ /* 0x000fc800078e00ff */
[----:B------:R-:W-:Y:S01]  /*4660*/  IMAD.HI.U32 R2, R80, R57, RZ ;  /* 0x0000003950027227 */ /* 0x000fe200078e00ff */
[----:B------:R-:W-:-:S03]  /*4670*/  IABS R62, R3 ;  /* 0x00000003003e7213 */ /* 0x000fc60000000000 */
[----:B------:R-:W-:Y:S02]  /*4680*/  IMAD.MOV R4, RZ, RZ, -R4 ;  /* 0x000000ffff047224 */ /* 0x000fe400078e0a04 */
[----:B------:R-:W-:Y:S02]  /*4690*/  @!P5 IMAD.IADD R56, R56, 0x1, -R92 ;  /* 0x000000013838d824 */ /* 0x000fe400078e0a5c */
[----:B------:R-:W-:Y:S02]  /*46a0*/  IMAD.MOV R2, RZ, RZ, -R2 ;  /* 0x000000ffff027224 */ /* 0x000fe400078e0a02 */
[C---:B------:R-:W-:Y:S01]  /*46b0*/  IMAD R63, R92.reuse, R4, R63 ;  /* 0x000000045c3f7224 */ /* 0x040fe200078e023f */
[C---:B------:R-:W-:Y:S01]  /*46c0*/  ISETP.GT.U32.AND P5, PT, R92.reuse, R56, PT ;  /* 0x000000385c00720c */ /* 0x040fe20003fa4070 */
[----:B------:R-:W-:Y:S02]  /*46d0*/  IMAD R57, R92, R2, R57 ;  /* 0x000000025c397224 */ /* 0x000fe400078e0239 */
[----:B------:R-:W-:-:S02]  /*46e0*/  VIADD R61, R83, 0x4f ;  /* 0x0000004f533d7836 */ /* 0x000fc40000000000 */
[----:B------:R-:W-:-:S04]  /*46f0*/  IMAD.HI.U32 R2, R80, R62, RZ ;  /* 0x0000003e50027227 */ /* 0x000fc800078e00ff */
[----:B------:R-:W-:Y:S01]  /*4700*/  @!P4 IMAD.IADD R55, R55, 0x1, -R92 ;  /* 0x000000013737c824 */ /* 0x000fe200078e0a5c */
[C---:B------:R-:W-:Y:S01]  /*4710*/  ISETP.GT.U32.AND P4, PT, R92.reuse, R63, PT ;  /* 0x0000003f5c00720c */ /* 0x040fe20003f84070 */
[----:B------:R-:W-:Y:S01]  /*4720*/  IMAD.MOV R2, RZ, RZ, -R2 ;  /* 0x000000ffff027224 */ /* 0x000fe200078e0a02 */
[----:B------:R-:W-:Y:S01]  /*4730*/  IABS R0, R61 ;  /* 0x0000003d00007213 */ /* 0x000fe20000000000 */
[----:B------:R-:W-:Y:S01]  /*4740*/  @!P1 IMAD.MOV R54, RZ, RZ, -R54 ;  /* 0x000000ffff369224 */ /* 0x000fe200078e0a36 */
[C---:B------:R-:W-:Y:S01]  /*4750*/  ISETP.GT.U32.AND P1, PT, R92.reuse, R57, PT ;  /* 0x000000395c00720c */ /* 0x040fe20003f24070 */
[----:B------:R-:W-:Y:S02]  /*4760*/  IMAD R62, R92, R2, R62 ;  /* 0x000000025c3e7224 */ /* 0x000fe400078e023e */
[----:B------:R-:W-:-:S04]  /*4770*/  IMAD.HI.U32 R59, R80, R0, RZ ;  /* 0x00000000503b7227 */ /* 0x000fc800078e00ff */
[--C-:B------:R-:W-:Y:S01]  /*4780*/  @!P5 IMAD.IADD R56, R56, 0x1, -R92.reuse ;  /* 0x000000013838d824 */ /* 0x100fe200078e0a5c */
[C---:B------:R-:W-:Y:S01]  /*4790*/  ISETP.GT.U32.AND P5, PT, R92.reuse, R62, PT ;  /* 0x0000003e5c00720c */ /* 0x040fe20003fa4070 */
[----:B------:R-:W-:Y:S02]  /*47a0*/  VIADD R4, R83, 0x50 ;  /* 0x0000005053047836 */ /* 0x000fe40000000000 */
[----:B------:R-:W-:Y:S02]  /*47b0*/  IMAD.MOV R59, RZ, RZ, -R59 ;  /* 0x000000ffff3b7224 */ /* 0x000fe400078e0a3b */
[----:B------:R-:W-:Y:S01]  /*47c0*/  @!P4 IMAD.IADD R63, R63, 0x1, -R92 ;  /* 0x000000013f3fc824 */ /* 0x000fe200078e0a5c */
[----:B------:R-:W-:Y:S01]  /*47d0*/  IABS R58, R4 ;  /* 0x00000004003a7213 */ /* 0x000fe20000000000 */
[----:B------:R-:W-:Y:S02]  /*47e0*/  IMAD R0, R92, R59, R0 ;  /* 0x0000003b5c007224 */ /* 0x000fe400078e0200 */
[----:B------:R-:W-:-:S02]  /*47f0*/  @!P1 IMAD.IADD R57, R57, 0x1, -R92 ;  /* 0x0000000139399824 */ /* 0x000fc400078e0a5c */
[----:B------:R-:W-:Y:S01]  /*4800*/  @!P3 IMAD.MOV R56, RZ, RZ, -R56 ;  /* 0x000000ffff38b224 */ /* 0x000fe200078e0a38 */
[C---:B------:R-:W-:Y:S01]  /*4810*/  ISETP.GT.U32.AND P3, PT, R92.reuse, R63, PT ;  /* 0x0000003f5c00720c */ /* 0x040fe20003f64070 */
[----:B------:R-:W-:Y:S01]  /*4820*/  @!P2 IMAD.MOV R55, RZ, RZ, -R55 ;  /* 0x000000ffff37a224 */ /* 0x000fe200078e0a37 */
[----:B------:R-:W-:Y:S01]  /*4830*/  ISETP.GT.U32.AND P2, PT, R92, R0, PT ;  /* 0x000000005c00720c */ /* 0x000fe20003f44070 */
[----:B------:R-:W-:Y:S02]  /*4840*/  VIADD R2, R83, 0x51 ;  /* 0x0000005153027836 */ /* 0x000fe40000000000 */
[----:B------:R-:W-:Y:S01]  /*4850*/  IMAD.HI.U32 R65, R80, R58, RZ ;  /* 0x0000003a50417227 */ /* 0x000fe200078e00ff */
[----:B------:R-:W-:-:S03]  /*4860*/  ISETP.GT.U32.AND P1, PT, R92, R57, PT ;  /* 0x000000395c00720c */ /* 0x000fc60003f24070 */
[----:B------:R-:W-:Y:S01]  /*4870*/  @!P5 IMAD.IADD R62, R62, 0x1, -R92 ;  /* 0x000000013e3ed824 */ /* 0x000fe200078e0a5c */
[----:B------:R-:W-:Y:S01]  /*4880*/  IABS R59, R2 ;  /* 0x00000002003b7213 */ /* 0x000fe20000000000 */
[----:B------:R-:W-:Y:S01]  /*4890*/  IMAD.MOV R65, RZ, RZ, -R65 ;  /* 0x000000ffff417224 */ /* 0x000fe200078e0a41 */
[----:B------:R-:W-:Y:S02]  /*48a0*/  ISETP.GE.AND P4, PT, R60, RZ, PT ;  /* 0x000000ff3c00720c */ /* 0x000fe40003f86270 */
[C---:B------:R-:W-:Y:S01]  /*48b0*/  ISETP.GT.U32.AND P5, PT, R92.reuse, R62, PT ;  /* 0x0000003e5c00720c */ /* 0x040fe20003fa4070 */
[----:B------:R-:W-:Y:S02]  /*48c0*/  IMAD R58, R92, R65, R58 ;  /* 0x000000415c3a7224 */ /* 0x000fe400078e023a */
[----:B------:R-:W-:Y:S01]  /*48d0*/  IMAD.HI.U32 R64, R80, R59, RZ ;  /* 0x0000003b50407227 */ /* 0x000fe200078e00ff */
[----:B------:R0:W-:Y:S03]  /*48e0*/  STL [R1+0x1260], R5 ;  /* 0x0012600501007387 */ /* 0x0001e60000100800 */
[--C-:B------:R-:W-:Y:S01]  /*48f0*/  @!P3 IMAD.IADD R63, R63, 0x1, -R92.reuse ;  /* 0x000000013f3fb824 */ /* 0x100fe200078e0a5c */
[----:B------:R-:W-:Y:S01]  /*4900*/  ISETP.GT.U32.AND P3, PT, R92, R58, PT ;  /* 0x0000003a5c00720c */ /* 0x000fe20003f64070 */
[----:B------:R-:W-:-:S02]  /*4910*/  @!P2 IMAD.IADD R0, R0, 0x1, -R92 ;  /* 0x000000010000a824 */ /* 0x000fc400078e0a5c */
[----:B------:R-:W-:Y:S02]  /*4920*/  IMAD.MOV R64, RZ, RZ, -R64 ;  /* 0x000000ffff407224 */ /* 0x000fe400078e0a40 */
[--C-:B------:R-:W-:Y:S01]  /*4930*/  @!P1 IMAD.IADD R57, R57, 0x1, -R92.reuse ;  /* 0x0000000139399824 */ /* 0x100fe200078e0a5c */
[----:B------:R-:W-:Y:S01]  /*4940*/  ISETP.GE.AND P1, PT, R3, RZ, PT ;  /* 0x000000ff0300720c */ /* 0x000fe20003f26270 */
[----:B0-----:R-:W-:Y:S01]  /*4950*/  IMAD.MOV.U32 R5, RZ, RZ, R63 ;  /* 0x000000ffff057224 */ /* 0x001fe200078e003f */
[C---:B------:R-:W-:Y:S01]  /*4960*/  ISETP.GT.U32.AND P2, PT, R92.reuse, R0, PT ;  /* 0x000000005c00720c */ /* 0x040fe20003f44070 */
[----:B------:R-:W-:Y:S02]  /*4970*/  VIADD R3, R83, 0x52 ;  /* 0x0000005253037836 */ /* 0x000fe40000000000 */
[----:B------:R-:W-:Y:S02]  /*4980*/  IMAD R59, R92, R64, R59 ;  /* 0x000000405c3b7224 */ /* 0x000fe400078e023b */
[----:B------:R-:W-:Y:S01]  /*4990*/  @!P4 IMAD.MOV R5, RZ, RZ, -R5 ;  /* 0x000000ffff05c224 */ /* 0x000fe200078e0a05 */
[----:B------:R-:W-:Y:S01]  /*49a0*/  IABS R60, R3 ;  /* 0x00000003003c7213 */ /* 0x000fe20000000000 */
[----:B------:R-:W-:-:S02]  /*49b0*/  @!P5 IMAD.IADD R62, R62, 0x1, -R92 ;  /* 0x000000013e3ed824 */ /* 0x000fc400078e0a5c */
[----:B------:R-:W-:Y:S01]  /*49c0*/  @!P0 IMAD.MOV R57, RZ, RZ, -R57 ;  /* 0x000000ffff398224 */ /* 0x000fe200078e0a39 */
[----:B------:R-:W-:Y:S01]  /*49d0*/  ISETP.GT.U32.AND P0, PT, R92, R59, PT ;  /* 0x0000003b5c00720c */ /* 0x000fe20003f04070 */
[----:B------:R0:W-:Y:S01]  /*49e0*/  STL [R1+0x11f0], R5 ;  /* 0x0011f00501007387 */ /* 0x0001e20000100800 */
[----:B------:R-:W-:Y:S01]  /*49f0*/  ISETP.GE.AND P5, PT, R61, RZ, PT ;  /* 0x000000ff3d00720c */ /* 0x000fe20003fa6270 */
[----:B------:R-:W-:Y:S02]  /*4a00*/  @!P3 IMAD.IADD R58, R58, 0x1, -R92 ;  /* 0x000000013a3ab824 */ /* 0x000fe400078e0a5c */
[----:B------:R-:W-:-:S04]  /*4a10*/  IMAD.HI.U32 R64, R80, R60, RZ ;  /* 0x0000003c50407227 */ /* 0x000fc800078e00ff */
[----:B0-----:R-:W-:Y:S01]  /*4a20*/  IMAD.MOV.U32 R5, RZ, RZ, R62 ;  /* 0x000000ffff057224 */ /* 0x001fe200078e003e */
[----:B------:R-:W-:Y:S01]  /*4a30*/  ISETP.GT.U32.AND P3, PT, R92, R58, PT ;  /* 0x0000003a5c00720c */ /* 0x000fe20003f64070 */
[----:B------:R-:W-:Y:S02]  /*4a40*/  IMAD.MOV R64, RZ, RZ, -R64 ;  /* 0x000000ffff407224 */ /* 0x000fe400078e0a40 */
[----:B------:R-:W-:Y:S02]  /*4a50*/  @!P1 IMAD.MOV R5, RZ, RZ, -R5 ;  /* 0x000000ffff059224 */ /* 0x000fe400078e0a05 */
[----:B------:R-:W-:Y:S01]  /*4a60*/  @!P2 IMAD.IADD R0, R0, 0x1, -R92 ;  /* 0x000000010000a824 */ /* 0x000fe200078e0a5c */
[----:B------:R-:W-:Y:S01]  /*4a70*/  ISETP.GE.AND P4, PT, R4, RZ, PT ;  /* 0x000000ff0400720c */ /* 0x000fe20003f86270 */
[----:B------:R-:W-:Y:S01]  /*4a80*/  IMAD R60, R92, R64, R60 ;  /* 0x000000405c3c7224 */ /* 0x000fe200078e023c */
[----:B------:R0:W-:Y:S01]  /*4a90*/  STL [R1+0x11fc], R5 ;  /* 0x0011fc0501007387 */ /* 0x0001e20000100800 */
[----:B------:R-:W-:-:S02]  /*4aa0*/  @!P0 IMAD.IADD R59, R59, 0x1, -R92 ;  /* 0x000000013b3b8824 */ /* 0x000fc400078e0a5c */
[----:B------:R-:W-:Y:S02]  /*4ab0*/  VIADD R4, R83, 0x53 ;  /* 0x0000005353047836 */ /* 0x000fe40000000000 */
[----:B0-----:R-:W-:Y:S01]  /*4ac0*/  IMAD.MOV.U32 R5, RZ, RZ, R0 ;  /* 0x000000ffff057224 */ /* 0x001fe200078e0000 */
[----:B------:R-:W-:-:S03]  /*4ad0*/  ISETP.GT.U32.AND P0, PT, R92, R59, PT ;  /* 0x0000003b5c00720c */ /* 0x000fc60003f04070 */
[----:B------:R-:W-:Y:S01]  /*4ae0*/  @!P5 IMAD.MOV R5, RZ, RZ, -R5 ;  /* 0x000000ffff05d224 */ /* 0x000fe200078e0a05 */
[----:B------:R-:W-:Y:S02]  /*4af0*/  ISETP.GT.U32.AND P5, PT, R92, R60, PT ;  /* 0x0000003c5c00720c */ /* 0x000fe40003fa4070 */
[----:B------:R-:W-:Y:S01]  /*4b00*/  IABS R61, R4 ;  /* 0x00000004003d7213 */ /* 0x000fe20000000000 */
[----:B------:R-:W-:Y:S01]  /*4b10*/  @!P3 IMAD.IADD R58, R58, 0x1, -R92 ;  /* 0x000000013a3ab824 */ /* 0x000fe200078e0a5c */
[----:B------:R-:W-:Y:S02]  /*4b20*/  ISETP.GE.AND P2, PT, R2, RZ, PT ;  /* 0x000000ff0200720c */ /* 0x000fe40003f46270 */
[----:B------:R-:W-:Y:S01]  /*4b30*/  ISETP.GE.AND P3, PT, R4, RZ, PT ;  /* 0x000000ff0400720c */ /* 0x000fe20003f66270 */
[----:B------:R-:W-:Y:S01]  /*4b40*/  IMAD.HI.U32 R4, R80, R61, RZ ;  /* 0x0000003d50047227 */ /* 0x000fe200078e00ff */
[----:B------:R-:W-:-:S03]  /*4b50*/  ISETP.GE.AND P1, PT, R3, RZ, PT ;  /* 0x000000ff0300720c */ /* 0x000fc60003f26270 */
[C---:B------:R-:W-:Y:S02]  /*4b60*/  VIADD R3, R83.reuse, 0x54 ;  /* 0x0000005453037836 */ /* 0x040fe40000000000 */
[----:B------:R-:W-:Y:S02]  /*4b70*/  IMAD.MOV R4, RZ, RZ, -R4 ;  /* 0x000000ffff047224 */ /* 0x000fe400078e0a04 */
[----:B------:R-:W-:Y:S01]  /*4b80*/  VIADD R2, R83, 0x55 ;  /* 0x0000005553027836 */ /* 0x000fe20000000000 */
[----:B------:R-:W-:Y:S01]  /*4b90*/  IABS R62, R3 ;  /* 0x00000003003e7213 */ /* 0x000fe20000000000 */
[--C-:B------:R-:W-:Y:S02]  /*4ba0*/  @!P5 IMAD.IADD R60, R60, 0x1, -R92.reuse ;  /* 0x000000013c3cd824 */ /* 0x100fe400078e0a5c */
[----:B------:R-:W-:Y:S02]  /*4bb0*/  @!P0 IMAD.IADD R59, R59, 0x1, -R92 ;  /* 0x000000013b3b8824 */ /* 0x000fe400078e0a5c */
[----:B------:R-:W-:Y:S01]  /*4bc0*/  IMAD R61, R92, R4, R61 ;  /* 0x000000045c3d7224 */ /* 0x000fe200078e023d */
[----:B------:R-:W-:Y:S01]  /*4bd0*/  IABS R0, R2 ;  /* 0x0000000200007213 */ /* 0x000fe20000000000 */
[----:B------:R-:W-:Y:S01]  /*4be0*/  @!P2 IMAD.MOV R59, RZ, RZ, -R59 ;  /* 0x000000ffff3ba224 */ /* 0x000fe200078e0a3b */
[----:B------:R-:W-:Y:S01]  /*4bf0*/  ISETP.GE.AND P0, PT, R3, RZ, PT ;  /* 0x000000ff0300720c */ /* 0x000fe20003f06270 */
[----:B------:R-:W-:Y:S01]  /*4c00*/  IMAD.HI.U32 R3, R80, R62, RZ ;  /* 0x0000003e50037227 */ /* 0x000fe200078e00ff */
[----:B------:R-:W-:-:S02]  /*4c10*/  ISETP.GT.U32.AND P5, PT, R92, R60, PT ;  /* 0x0000003c5c00720c */ /* 0x000fc40003fa4070 */
[----:B------:R-:W-:Y:S01]  /*4c20*/  ISETP.GT.U32.AND P2, PT, R92, R61, PT ;  /* 0x0000003d5c00720c */ /* 0x000fe20003f44070 */
[----:B------:R-:W-:-:S04]  /*4c30*/  IMAD.HI.U32 R63, R80, R0, RZ ;  /* 0x00000000503f7227 */ /* 0x000fc800078e00ff */
[----:B------:R-:W-:Y:S02]  /*4c40*/  IMAD.MOV R3, RZ, RZ, -R3 ;  /* 0x000000ffff037224 */ /* 0x000fe400078e0a03 */
[----:B------:R-:W-:Y:S01]  /*4c50*/  @!P4 IMAD.MOV R58, RZ, RZ, -R58 ;  /* 0x000000ffff3ac224 */ /* 0x000fe200078e0a3a */
[----:B------:R-:W-:Y:S01]  /*4c60*/  ISETP.GE.AND P4, PT, R2, RZ, PT ;  /* 0x000000ff0200720c */ /* 0x000fe20003f86270 */
[----:B------:R-:W-:Y:S02]  /*4c70*/  IMAD.MOV R2, RZ, RZ, -R63 ;  /* 0x000000ffff027224 */ /* 0x000fe400078e0a3f */
[C---:B------:R-:W-:Y:S02]  /*4c80*/  IMAD R62, R92.reuse, R3, R62 ;  /* 0x000000035c3e7224 */ /* 0x040fe400078e023e */
[----:B------:R-:W-:Y:S02]  /*4c90*/  VIADD R6, R83, 0x56 ;  /* 0x0000005653067836 */ /* 0x000fe40000000000 */
[----:B------:R-:W-:-:S02]  /*4ca0*/  IMAD R9, R92, R2, R0 ;  /* 0x000000025c097224 */ /* 0x000fc400078e0200 */
[--C-:B------:R-:W-:Y:S01]  /*4cb0*/  @!P5 IMAD.IADD R60, R60, 0x1, -R92.reuse ;  /* 0x000000013c3cd824 */ /* 0x100fe200078e0a5c */
[C---:B------:R-:W-:Y:S01]  /*4cc0*/  ISETP.GT.U32.AND P5, PT, R92.reuse, R62, PT ;  /* 0x0000003e5c00720c */ /* 0x040fe20003fa4070 */
[----:B------:R-:W-:Y:S01]  /*4cd0*/  @!P2 IMAD.IADD R61, R61, 0x1, -R92 ;  /* 0x000000013d3da824 */ /* 0x000fe200078e0a5c */
[----:B------:R-:W-:Y:S01]  /*4ce0*/  IABS R3, R6 ;  /* 0x0000000600037213 */ /* 0x000fe20000000000 */
[----:B------:R-:W-:Y:S01]  /*4cf0*/  @!P1 IMAD.MOV R60, RZ, RZ, -R60 ;  /* 0x000000ffff3c9224 */ /* 0x000fe200078e0a3c */
[C---:B------:R-:W-:Y:S02]  /*4d00*/  ISETP.GT.U32.AND P1, PT, R92.reuse, R9, PT ;  /* 0x000000095c00720c */ /* 0x040fe40003f24070 */
[----:B------:R-:W-:Y:S01]  /*4d10*/  ISETP.GT.U32.AND P2, PT, R92, R61, PT ;  /* 0x0000003d5c00720c */ /* 0x000fe20003f44070 */
[----:B------:R-:W-:Y:S01]  /*4d20*/  IMAD.HI.U32 R4, R80, R3, RZ ;  /* 0x0000000350047227 */ /* 0x000fe200078e00ff */
[----:B------:R0:W-:Y:S03]  /*4d30*/  STL [R1+0x11f8], R5 ;  /* 0x0011f80501007387 */ /* 0x0001e60000100800 */
[----:B------:R-:W-:-:S02]  /*4d40*/  VIADD R2, R83, 0x58 ;  /* 0x0000005853027836 */ /* 0x000fc40000000000 */
[C---:B------:R-:W-:Y:S02]  /*4d50*/  VIADD R67, R83.reuse, 0x59 ;  /* 0x0000005953437836 */ /* 0x040fe40000000000 */
[----:B------:R-:W-:Y:S01]  /*4d60*/  IMAD.MOV R4, RZ, RZ, -R4 ;  /* 0x000000ffff047224 */ /* 0x000fe200078e0a04 */
[----:B------:R-:W-:Y:S01]  /*4d70*/  IABS R63, R2 ;  /* 0x00000002003f7213 */ /* 0x000fe20000000000 */
[--C-:B------:R-:W-:Y:S02]  /*4d80*/  @!P5 IMAD.IADD R62, R62, 0x1, -R92.reuse ;  /* 0x000000013e3ed824 */ /* 0x100fe400078e0a5c */
[----:B0-----:R-:W-:Y:S01]  /*4d90*/  VIADD R5, R83, 0x57 ;  /* 0x0000005753057836 */ /* 0x001fe20000000000 */
[----:B------:R-:W-:Y:S01]  /*4da0*/  IABS R64, R67 ;  /* 0x0000004300407213 */ /* 0x000fe20000000000 */
[C---:B------:R-:W-:Y:S01]  /*4db0*/  IMAD R7, R92.reuse, R4, R3 ;  /* 0x000000045c077224 */ /* 0x040fe200078e0203 */
[C---:B------:R-:W-:Y:S01]  /*4dc0*/  ISETP.GT.U32.AND P5, PT, R92.reuse, R62, PT ;  /* 0x0000003e5c00720c */ /* 0x040fe20003fa4070 */
[--C-:B------:R-:W-:Y:S01]  /*4dd0*/  @!P1 IMAD.IADD R9, R9, 0x1, -R92.reuse ;  /* 0x0000000109099824 */ /* 0x100fe200078e0a5c */
[----:B------:R-:W-:Y:S01]  /*4de0*/  IABS R66, R5 ;  /* 0x0000000500427213 */ /* 0x000fe20000000000 */
[----:B------:R-:W-:Y:S01]  /*4df0*/  @!P2 IMAD.IADD R61, R61, 0x1, -R92 ;  /* 0x000000013d3da824 */ /* 0x000fe200078e0a5c */
[----:B------:R-:W-:Y:S01]  /*4e00*/  ISETP.GT.U32.AND P2, PT, R92, R7, PT ;  /* 0x000000075c00720c */ /* 0x000fe20003f44070 */
[----:B------:R-:W-:Y:S01]  /*4e10*/  IMAD.HI.U32 R0, R80, R63, RZ ;  /* 0x0000003f50007227 */ /* 0x000fe200078e00ff */
[----:B------:R-:W-:-:S03]  /*4e20*/  ISETP.GT.U32.AND P1, PT, R92, R9, PT ;  /* 0x000000095c00720c */ /* 0x000fc60003f24070 */
[----:B------:R-:W-:-:S04]  /*4e30*/  IMAD.HI.U32 R4, R80, R64, RZ ;  /* 0x0000004050047227 */ /* 0x000fc800078e00ff */
[----:B------:R-:W-:Y:S02]  /*4e40*/  IMAD.MOV R0, RZ, RZ, -R0 ;  /* 0x000000ffff007224 */ /* 0x000fe400078e0a00 */
[----:B------:R-:W-:-:S04]  /*4e50*/  IMAD.HI.U32 R68, R80, R66, RZ ;  /* 0x0000004250447227 */ /* 0x000fc800078e00ff */
[----:B------:R-:W-:Y:S02]  /*4e60*/  IMAD.MOV R4, RZ, RZ, -R4 ;  /* 0x000000ffff047224 */ /* 0x000fe400078e0a04 */
[C---:B------:R-:W-:Y:S02]  /*4e70*/  IMAD R63, R92.reuse, R0, R63 ;  /* 0x000000005c3f7224 */ /* 0x040fe400078e023f */
[----:B------:R-:W-:Y:S02]  /*4e80*/  IMAD.MOV R68, RZ, RZ, -R68 ;  /* 0x000000ffff447224 */ /* 0x000fe400078e0a44 */
[----:B------:R-:W-:Y:S01]  /*4e90*/  IMAD R64, R92, R4, R64 ;  /* 0x000000045c407224 */ /* 0x000fe200078e0240 */
[----:B------:R0:W-:Y:S01]  /*4ea0*/  STL [R1+0x141c], R5 ;  /* 0x00141c0501007387 */ /* 0x0001e20000100800 */
[----:B------:R-:W-:Y:S02]  /*4eb0*/  VIADD R3, R83, 0x5a ;  /* 0x0000005a53037836 */ /* 0x000fe40000000000 */
[--C-:B------:R-:W-:Y:S01]  /*4ec0*/  @!P5 IMAD.IADD R62, R62, 0x1, -R92.reuse ;  /* 0x000000013e3ed824 */ /* 0x100fe200078e0a5c */
[C---:B------:R-:W-:Y:S01]  /*4ed0*/  ISETP.GT.U32.AND P5, PT, R92.reuse, R63, PT ;  /* 0x0000003f5c00720c */ /* 0x040fe20003fa4070 */
[----:B------:R-:W-:Y:S01]  /*4ee0*/  @!P2 IMAD.IADD R7, R7, 0x1, -R92 ;  /* 0x000000010707a824 */ /* 0x000fe200078e0a5c */
[C---:B------:R-:W-:Y:S01]  /*4ef0*/  ISETP.GT.U32.AND P2, PT, R92.reuse, R64, PT ;  /* 0x000000405c00720c */ /* 0x040fe20003f44070 */
[----:B0-----:R-:W-:Y:S01]  /*4f00*/  IMAD R5, R92, R68, R66 ;  /* 0x000000445c057224 */ /* 0x001fe200078e0242 */
[----:B------:R-:W-:Y:S01]  /*4f10*/  IABS R65, R3 ;  /* 0x0000000300417213 */ /* 0x000fe20000000000 */
[----:B------:R-:W-:-:S02]  /*4f20*/  @!P1 IMAD.IADD R9, R9, 0x1, -R92 ;  /* 0x0000000109099824 */ /* 0x000fc400078e0a5c */
[----:B------:R-:W-:Y:S01]  /*4f30*/  VIADD R0, R83, 0x5b ;  /* 0x0000005b53007836 */ /* 0x000fe20000000000 */
[----:B------:R-:W-:Y:S01]  /*4f40*/  ISETP.GT.U32.AND P1, PT, R92, R5, PT ;  /* 0x000000055c00720c */ /* 0x000fe20003f24070 */
[----:B------:R-:W-:-:S03]  /*4f50*/  IMAD.HI.U32 R68, R80, R65, RZ ;  /* 0x0000004150447227 */ /* 0x000fc600078e00ff */
[----:B------:R-:W-:Y:S01]  /*4f60*/  IABS R66, R0 ;  /* 0x0000000000427213 */ /* 0x000fe20000000000 */
[----:B------:R-:W-:Y:S02]  /*4f70*/  @!P5 IMAD.IADD R63, R63, 0x1, -R92 ;  /* 0x000000013f3fd824 */ /* 0x000fe400078e0a5c */
[----:B------:R-:W-:Y:S01]  /*4f80*/  @!P3 IMAD.MOV R61, RZ, RZ, -R61 ;  /* 0x000000ffff3db224 */ /* 0x000fe200078e0a3d */
[----:B------:R-:W-:Y:S01]  /*4f90*/  ISETP.GE.AND P3, PT, R2, RZ, PT ;  /* 0x000000ff0200720c */ /* 0x000fe20003f66270 */
[----:B------:R-:W-:Y:S02]  /*4fa0*/  IMAD.MOV R68, RZ, RZ, -R68 ;  /* 0x000000ffff447224 */ /* 0x000fe400078e0a44 */
[----:B------:R-:W-:Y:S02]  /*4fb0*/  VIADD R4, R83, 0x5c ;  /* 0x0000005c53047836 */ /* 0x000fe40000000000 */
[----:B------:R-:W-:Y:S02]  /*4fc0*/  @!P2 IMAD.IADD R64, R64, 0x1, -R92 ;  /* 0x000000014040a824 */ /* 0x000fe400078e0a5c */
[----:B------:R-:W-:Y:S01]  /*4fd0*/  IMAD.HI.U32 R2, R80, R66, RZ ;  /* 0x0000004250027227 */ /* 0x000fe200078e00ff */
[----:B------:R-:W-:-:S03]  /*4fe0*/  ISETP.GT.U32.AND P5, PT, R92, R63, PT ;  /* 0x0000003f5c00720c */ /* 0x000fc60003fa4070 */
[----:B------:R-:W-:Y:S01]  /*4ff0*/  @!P1 IMAD.IADD R5, R5, 0x1, -R92 ;  /* 0x0000000105059824 */ /* 0x000fe200078e0a5c */
[----:B------:R-:W-:Y:S01]  /*5000*/  ISETP.GE.AND P1, PT, R67, RZ, PT ;  /* 0x000000ff4300720c */ /* 0x000fe20003f26270 */
[C---:B------:R-:W-:Y:S01]  /*5010*/  IMAD R65, R92.reuse, R68, R65 ;  /* 0x000000445c417224 */ /* 0x040fe200078e0241 */
[----:B------:R-:W-:Y:S01]  /*5020*/  IABS R67, R4 ;  /* 0x0000000400437213 */ /* 0x000fe20000000000 */
[----:B------:R-:W-:Y:S01]  /*5030*/  IMAD.MOV R2, RZ, RZ, -R2 ;  /* 0x000000ffff027224 */ /* 0x000fe200078e0a02 */
[C---:B------:R-:W-:Y:S01]  /*5040*/  ISETP.GT.U32.AND P2, PT, R92.reuse, R64, PT ;  /* 0x000000405c00720c */ /* 0x040fe20003f44070 */
[----:B------:R-:W-:Y:S01]  /*5050*/  @!P0 IMAD.MOV R62, RZ, RZ, -R62 ;  /* 0x000000ffff3e8224 */ /* 0x000fe200078e0a3e */
[C---:B------:R-:W-:Y:S01]  /*5060*/  ISETP.GT.U32.AND P0, PT, R92.reuse, R65, PT ;  /* 0x000000415c00720c */ /* 0x040fe20003f04070 */
[----:B------:R-:W-:Y:S02]  /*5070*/  IMAD R66, R92, R2, R66 ;  /* 0x000000025c427224 */ /* 0x000fe400078e0242 */
[----:B------:R-:W-:-:S04]  /*5080*/  IMAD.HI.U32 R2, R80, R67, RZ ;  /* 0x0000004350027227 */ /* 0x000fc800078e00ff */
[----:B------:R-:W-:Y:S02]  /*5090*/  IMAD.MOV R2, RZ, RZ, -R2 ;  /* 0x000000ffff027224 */ /* 0x000fe400078e0a02 */
[--C-:B------:R-:W-:Y:S02]  /*50a0*/  @!P5 IMAD.IADD R63, R63, 0x1, -R92.reuse ;  /* 0x000000013f3fd824 */ /* 0x100fe400078e0a5c */
[----:B------:R-:W-:Y:S02]  /*50b0*/  @!P2 IMAD.IADD R64, R64, 0x1, -R92 ;  /* 0x000000014040a824 */ /* 0x000fe400078e0a5c */
[C---:B------:R-:W-:Y:S02]  /*50c0*/  IMAD R67, R92.reuse, R2, R67 ;  /* 0x000000025c437224 */ /* 0x040fe400078e0243 */
[----:B------:R-:W-:Y:S01]  /*50d0*/  @!P3 IMAD.MOV R63, RZ, RZ, -R63 ;  /* 0x000000ffff3fb224 */ /* 0x000fe200078e0a3f */
[----:B------:R-:W-:Y:S01]  /*50e0*/  ISETP.GT.U32.AND P3, PT, R92, R66, PT ;  /* 0x000000425c00720c */ /* 0x000fe20003f64070 */
[----:B------:R-:W-:-:S02]  /*50f0*/  VIADD R73, R83, 0x61 ;  /* 0x0000006153497836 */ /* 0x000fc40000000000 */
[----:B------:R-:W-:Y:S02]  /*5100*/  @!P0 IMAD.IADD R65, R65, 0x1, -R92 ;  /* 0x0000000141418824 */ /* 0x000fe400078e0a5c */
[----:B------:R-:W-:Y:S01]  /*5110*/  @!P1 IMAD.MOV R64, RZ, RZ, -R64 ;  /* 0x000000ffff409224 */ /* 0x000fe200078e0a40 */
[C---:B------:R-:W-:Y:S01]  /*5120*/  ISETP.GT.U32.AND P1, PT, R92.reuse, R67, PT ;  /* 0x000000435c00720c */ /* 0x040fe20003f24070 */
[----:B------:R-:W-:Y:S01]  /*5130*/  IMAD.MOV.U32 R82, RZ, RZ, R69 ;  /* 0x000000ffff527224 */ /* 0x000fe200078e0045 */
[----:B------:R-:W-:Y:S02]  /*5140*/  IABS R69, R73 ;  /* 0x0000004900457213 */ /* 0x000fe40000000000 */
[----:B------:R-:W-:Y:S02]  /*5150*/  ISETP.GT.U32.AND P0, PT, R92, R65, PT ;  /* 0x000000415c00720c */ /* 0x000fe40003f04070 */
[----:B------:R-:W-:Y:S01]  /*5160*/  ISETP.GE.AND P5, PT, R3, RZ, PT ;  /* 0x000000ff0300720c */ /* 0x000fe20003fa6270 */
[----:B------:R-:W-:Y:S01]  /*5170*/  VIADD R3, R83, 0x60 ;  /* 0x0000006053037836 */ /* 0x000fe20000000000 */
[----:B------:R-:W-:Y:S01]  /*5180*/  ISETP.GE.AND P2, PT, R0, RZ, PT ;  /* 0x000000ff0000720c */ /* 0x000fe20003f46270 */
[----:B------:R-:W-:-:S04]  /*5190*/  IMAD.HI.U32 R0, R80, R69, RZ ;  /* 0x0000004550007227 */ /* 0x000fc800078e00ff */
[----:B------:R-:W-:Y:S01]  /*51a0*/  VIADD R2, R83, 0x62 ;  /* 0x0000006253027836 */ /* 0x000fe20000000000 */
[----:B------:R-:W-:Y:S01]  /*51b0*/  IABS R68, R3 ;  /* 0x0000000300447213 */ /* 0x000fe20000000000 */
[----:B------:R-:W-:Y:S02]  /*51c0*/  @!P3 IMAD.IADD R66, R66, 0x1, -R92 ;  /* 0x000000014242b824 */ /* 0x000fe400078e0a5c */
[----:B------:R-:W-:Y:S02]  /*51d0*/  IMAD.MOV R0, RZ, RZ, -R0 ;  /* 0x000000ffff007224 */ /* 0x000fe400078e0a00 */
[----:B------:R-:W-:Y:S01]  /*51e0*/  IMAD.MOV.U32 R78, RZ, RZ, R70 ;  /* 0x000000ffff4e7224 */ /* 0x000fe200078e0046 */
[----:B------:R-:W-:Y:S01]  /*51f0*/  IABS R70, R2 ;  /* 0x0000000200467213 */ /* 0x000fe20000000000 */
[--C-:B------:R-:W-:Y:S01]  /*5200*/  @!P1 IMAD.IADD R67, R67, 0x1, -R92.reuse ;  /* 0x0000000143439824 */ /* 0x100fe200078e0a5c */
[----:B------:R-:W-:Y:S01]  /*5210*/  ISETP.GT.U32.AND P3, PT, R92, R66, PT ;  /* 0x000000425c00720c */ /* 0x000fe20003f64070 */
[----:B------:R-:W-:-:S02]  /*5220*/  @!P0 IMAD.IADD R65, R65, 0x1, -R92 ;  /* 0x0000000141418824 */ /* 0x000fc400078e0a5c */
[C---:B------:R-:W-:Y:S01]  /*5230*/  IMAD R69, R92.reuse, R0, R69 ;  /* 0x000000005c457224 */ /* 0x040fe200078e0245 */
[----:B------:R-:W-:Y:S01]  /*5240*/  ISETP.GT.U32.AND P1, PT, R92, R67, PT ;  /* 0x000000435c00720c */ /* 0x000fe20003f24070 */
[----:B------:R-:W-:Y:S02]  /*5250*/  IMAD.MOV.U32 R81, RZ, RZ, R71 ;  /* 0x000000ffff517224 */ /* 0x000fe400078e0047 */
[----:B------:R-:W-:-:S04]  /*5260*/  IMAD.HI.U32 R71, R80, R68, RZ ;  /* 0x0000004450477227 */ /* 0x000fc800078e00ff */
[----:B------:R-:W-:-:S04]  /*5270*/  IMAD.HI.U32 R0, R80, R70, RZ ;  /* 0x0000004650007227 */ /* 0x000fc800078e00ff */
[----:B------:R-:W-:Y:S01]  /*5280*/  @!P5 IMAD.MOV R65, RZ, RZ, -R65 ;  /* 0x000000ffff41d224 */ /* 0x000fe200078e0a41 */
[C---:B------:R-:W-:Y:S01]  /*5290*/  ISETP.GT.U32.AND P5, PT, R92.reuse, R69, PT ;  /* 0x000000455c00720c */ /* 0x040fe20003fa4070 */
[----:B------:R-:W-:Y:S02]  /*52a0*/  IMAD.MOV R71, RZ, RZ, -R71 ;  /* 0x000000ffff477224 */ /* 0x000fe400078e0a47 */
[----:B------:R-:W-:Y:S02]  /*52b0*/  IMAD.MOV R0, RZ, RZ, -R0 ;  /* 0x000000ffff007224 */ /* 0x000fe400078e0a00 */
[C---:B------:R-:W-:Y:S02]  /*52c0*/  IMAD R68, R92.reuse, R71, R68 ;  /* 0x000000475c447224 */ /* 0x040fe400078e0244 */
[----:B------:R-:W-:Y:S02]  /*52d0*/  IMAD R70, R92, R0, R70 ;  /* 0x000000005c467224 */ /* 0x000fe400078e0246 */
[----:B------:R-:W-:Y:S01]  /*52e0*/  @!P3 IMAD.IADD R66, R66, 0x1, -R92 ;  /* 0x000000014242b824 */ /* 0x000fe200078e0a5c */
[----:B------:R-:W-:Y:S01]  /*52f0*/  ISETP.GT.U32.AND P3, PT, R92, R68, PT ;  /* 0x000000445c00720c */ /* 0x000fe20003f64070 */
[----:B------:R-:W-:-:S02]  /*5300*/  VIADD R75, R83, 0x64 ;  /* 0x00000064534b7836 */ /* 0x000fc40000000000 */
[--C-:B------:R-:W-:Y:S01]  /*5310*/  @!P1 IMAD.IADD R67, R67, 0x1, -R92.reuse ;  /* 0x0000000143439824 */ /* 0x100fe200078e0a5c */
[----:B------:R-:W-:Y:S01]  /*5320*/  ISETP.GT.U32.AND P1, PT, R92, R70, PT ;  /* 0x000000465c00720c */ /* 0x000fe20003f24070 */
[----:B------:R-:W-:Y:S01]  /*5330*/  @!P5 IMAD.IADD R69, R69, 0x1, -R92 ;  /* 0x000000014545d824 */ /* 0x000fe200078e0a5c */
[----:B------:R-:W-:Y:S01]  /*5340*/  IABS R72, R75 ;  /* 0x0000004b00487213 */ /* 0x000fe20000000000 */
[----:B------:R-:W-:Y:S01]  /*5350*/  VIADD R77, R83, 0x63 ;  /* 0x00000063534d7836 */ /* 0x000fe20000000000 */
[----:B------:R-:W-:Y:S02]  /*5360*/  ISETP.GE.AND P0, PT, R4, RZ, PT ;  /* 0x000000ff0400720c */ /* 0x000fe40003f06270 */
[----:B------:R-:W-:Y:S01]  /*5370*/  ISETP.GT.U32.AND P5, PT, R92, R69, PT ;  /* 0x000000455c00720c */ /* 0x000fe20003fa4070 */
[----:B------:R-:W-:-:S04]  /*5380*/  IMAD.HI.U32 R0, R80, R72, RZ ;  /* 0x0000004850007227 */ /* 0x000fc800078e00ff */
[----:B------:R-:W-:Y:S01]  /*5390*/  VIADD R4, R83, 0x68 ;  /* 0x0000006853047836 */ /* 0x000fe20000000000 */
[----:B------:R-:W-:Y:S01]  /*53a0*/  IABS R71, R77 ;  /* 0x0000004d00477213 */ /* 0x000fe20000000000 */
[----:B------:R-:W-:Y:S02]  /*53b0*/  @!P3 IMAD.IADD R68, R68, 0x1, -R92 ;  /* 0x000000014444b824 */ /* 0x000fe400078e0a5c */
[----:B------:R-:W-:Y:S01]  /*53c0*/  IMAD.MOV R0, RZ, RZ, -R0 ;  /* 0x000000ffff007224 */ /* 0x000fe200078e0a00 */
[----:B------:R-:W-:Y:S01]  /*53d0*/  IABS R76, R4 ;  /* 0x00000004004c7213 */ /* 0x000fe20000000000 */
[----:B------:R-:W-:Y:S01]  /*53e0*/  @!P1 IMAD.IADD R70, R70, 0x1, -R92 ;  /* 0x0000000146469824 */ /* 0x000fe200078e0a5c */
[C---:B------:R-:W-:Y:S01]  /*53f0*/  ISETP.GT.U32.AND P3, PT, R92.reuse, R68, PT ;  /* 0x000000445c00720c */ /* 0x040fe20003f64070 */
[----:B------:R-:W-:Y:S01]  /*5400*/  @!P2 IMAD.MOV R66, RZ, RZ, -R66 ;  /* 0x000000ffff42a224 */ /* 0x000fe200078e0a42 */
[----:B------:R-:W-:Y:S01]  /*5410*/  ISETP.GE.AND P2, PT, R3, RZ, PT ;  /* 0x000000ff0300720c */ /* 0x000fe20003f46270 */
[C---:B------:R-:W-:Y:S01]  /*5420*/  IMAD R72, R92.reuse, R0, R72 ;  /* 0x000000005c487224 */ /* 0x040fe200078e0248 */
[----:B------:R-:W-:Y:S01]  /*5430*/  ISETP.GT.U32.AND P1, PT, R92, R70, PT ;  /* 0x000000465c00720c */ /* 0x000fe20003f24070 */
[----:B------:R-:W-:-:S04]  /*5440*/  IMAD.HI.U32 R3, R80, R71, RZ ;  /* 0x0000004750037227 */ /* 0x000fc800078e00ff */
[----:B------:R-:W-:-:S04]  /*5450*/  IMAD.HI.U32 R85, R80, R76, RZ ;  /* 0x0000004c50557227 */ /* 0x000fc800078e00ff */
[----:B------:R-:W-:Y:S01]  /*5460*/  @!P5 IMAD.IADD R69, R69, 0x1, -R92 ;  /* 0x000000014545d824 */ /* 0x000fe200078e0a5c */
[C---:B------:R-:W-:Y:S01]  /*5470*/  ISETP.GT.U32.AND P5, PT, R92.reuse, R72, PT ;  /* 0x000000485c00720c */ /* 0x040fe20003fa4070 */
[----:B------:R-:W-:Y:S02]  /*5480*/  IMAD.MOV R3, RZ, RZ, -R3 ;  /* 0x000000ffff037224 */ /* 0x000fe400078e0a03 */
[----:B------:R-:W-:Y:S02]  /*5490*/  IMAD.MOV R85, RZ, RZ, -R85 ;  /* 0x000000ffff557224 */ /* 0x000fe400078e0a55 */
[----:B------:R-:W-:Y:S01]  /*54a0*/  @!P0 IMAD.MOV R67, RZ, RZ, -R67 ;  /* 0x000000ffff438224 */ /* 0x000fe200078e0a43 */
[----:B------:R-:W-:Y:S01]  /*54b0*/  ISETP.GE.AND P0, PT, R73, RZ, PT ;  /* 0x000000ff4900720c */ /* 0x000fe20003f06270 */
[----:B------:R-:W-:Y:S02]  /*54c0*/  IMAD R71, R92, R3, R71 ;  /* 0x000000035c477224 */ /* 0x000fe400078e0247 */
[----:B------:R-:W-:-:S02]  /*54d0*/  VIADD R3, R83, 0x69 ;  /* 0x0000006953037836 */ /* 0x000fc40000000000 */
[----:B------:R-:W-:Y:S02]  /*54e0*/  IMAD R73, R92, R85, R76 ;  /* 0x000000555c497224 */ /* 0x000fe400078e024c */
[--C-:B------:R-:W-:Y:S01]  /*54f0*/  @!P3 IMAD.IADD R68, R68, 0x1, -R92.reuse ;  /* 0x000000014444b824 */ /* 0x100fe200078e0a5c */
[----:B------:R-:W-:Y:S01]  /*5500*/  ISETP.GT.U32.AND P3, PT, R92, R71, PT ;  /* 0x000000475c00720c */ /* 0x000fe20003f64070 */
[--C-:B------:R-:W-:Y:S01]  /*5510*/  @!P1 IMAD.IADD R70, R70, 0x1, -R92.reuse ;  /* 0x0000000146469824 */ /* 0x100fe200078e0a5c */
[----:B------:R-:W-:Y:S02]  /*5520*/  IABS R74, R3 ;  /* 0x00000003004a7213 */ /* 0x000fe40000000000 */
[----:B------:R-:W-:Y:S01]  /*5530*/  ISETP.GT.U32.AND P1, PT, R92, R73, PT ;  /* 0x000000495c00720c */ /* 0x000fe20003f24070 */
[----:B------:R-:W-:Y:S02]  /*5540*/  @!P5 IMAD.IADD R72, R72, 0x1, -R92 ;  /* 0x000000014848d824 */ /* 0x000fe400078e0a5c */
[----:B------:R-:W-:-:S02]  /*5550*/  VIADD R0, R83, 0x6a ;  /* 0x0000006a53007836 */ /* 0x000fc40000000000 */
[----:B------:R-:W-:Y:S01]  /*5560*/  IMAD.HI.U32 R84, R80, R74, RZ ;  /* 0x0000004a50547227 */ /* 0x000fe200078e00ff */
[----:B------:R-:W-:-:S03]  /*5570*/  ISETP.GT.U32.AND P5, PT, R92, R72, PT ;  /* 0x000000485c00720c */ /* 0x000fc60003fa4070 */
[----:B------:R-:W-:Y:S01]  /*5580*/  @!P2 IMAD.MOV R68, RZ, RZ, -R68 ;  /* 0x000000ffff44a224 */ /* 0x000fe200078e0a44 */
[----:B------:R-:W-:Y:S01]  /*5590*/  ISETP.GE.AND P2, PT, R2, RZ, PT ;  /* 0x000000ff0200720c */ /* 0x000fe20003f46270 */
[----:B------:R-:W-:Y:S01]  /*55a0*/  IMAD.MOV R84, RZ, RZ, -R84 ;  /* 0x000000ffff547224 */ /* 0x000fe200078e0a54 */
[----:B------:R-:W-:Y:S01]  /*55b0*/  IABS R76, R0 ;  /* 0x00000000004c7213 */ /* 0x000fe20000000000 */
[----:B------:R-:W-:Y:S02]  /*55c0*/  VIADD R2, R83, 0x6b ;  /* 0x0000006b53027836 */ /* 0x000fe40000000000 */
[----:B------:R-:W-:Y:S02]  /*55d0*/  @!P3 IMAD.IADD R71, R71, 0x1, -R92 ;  /* 0x000000014747b824 */ /* 0x000fe400078e0a5c */
[----:B------:R-:W-:Y:S01]  /*55e0*/  IMAD R74, R92, R84, R74 ;  /* 0x000000545c4a7224 */ /* 0x000fe200078e024a */
[----:B------:R-:W-:Y:S01]  /*55f0*/  IABS R85, R2 ;  /* 0x0000000200557213 */ /* 0x000fe20000000000 */
[----:B------:R-:W-:-:S02]  /*5600*/  @!P1 IMAD.IADD R73, R73, 0x1, -R92 ;  /* 0x0000000149499824 */ /* 0x000fc400078e0a5c */
[----:B------:R-:W-:Y:S01]  /*5610*/  IMAD.HI.U32 R84, R80, R76, RZ ;  /* 0x0000004c50547227 */ /* 0x000fe200078e00ff */
[C---:B------:R-:W-:Y:S02]  /*5620*/  ISETP.GT.U32.AND P3, PT, R92.reuse, R71, PT ;  /* 0x000000475c00720c */ /* 0x040fe40003f64070 */
[----:B------:R-:W-:Y:S01]  /*5630*/  ISETP.GE.AND P1, PT, R77, RZ, PT ;  /* 0x000000ff4d00720c */ /* 0x000fe20003f26270 */
[----:B------:R-:W-:Y:S01]  /*5640*/  @!P0 IMAD.MOV R69, RZ, RZ, -R69 ;  /* 0x000000ffff458224 */ /* 0x000fe200078e0a45 */
[----:B------:R-:W-:Y:S01]  /*5650*/  ISETP.GT.U32.AND P0, PT, R92, R73, PT ;  /* 0x000000495c00720c */ /* 0x000fe20003f04070 */
[----:B------:R-:W-:Y:S02]  /*5660*/  IMAD.MOV R84, RZ, RZ, -R84 ;  /* 0x000000ffff547224 */ /* 0x000fe400078e0a54 */
[----:B------:R-:W-:Y:S02]  /*5670*/  IMAD.MOV.U32 R77, RZ, RZ, R85 ;  /* 0x000000ffff4d7224 */ /* 0x000fe400078e0055 */
[----:B------:R-:W-:Y:S01]  /*5680*/  @!P5 IMAD.IADD R72, R72, 0x1, -R92 ;  /* 0x000000014848d824 */ /* 0x000fe200078e0a5c */
[----:B------:R-:W-:Y:S01]  /*5690*/  ISETP.GE.AND P5, PT, R75, RZ, PT ;  /* 0x000000ff4b00720c */ /* 0x000fe20003fa6270 */
[----:B------:R-:W-:Y:S01]  /*56a0*/  @!P2 IMAD.MOV R70, RZ, RZ, -R70 ;  /* 0x000000ffff46a224 */ /* 0x000fe200078e0a46 */
[----:B------:R-:W-:Y:S01]  /*56b0*/  ISETP.GE.AND P2, PT, R4, RZ, PT ;  /* 0x000000ff0400720c */ /* 0x000fe20003f46270 */
[----:B------:R-:W-:-:S02]  /*56c0*/  IMAD R75, R92, R84, R76 ;  /* 0x000000545c4b7224 */ /* 0x000fc400078e024c */
[----:B------:R-:W-:-:S04]  /*56d0*/  IMAD.HI.U32 R76, R80, R77, RZ ;  /* 0x0000004d504c7227 */ /* 0x000fc800078e00ff */
[----:B------:R-:W-:Y:S02]  /*56e0*/  IMAD.MOV R76, RZ, RZ, -R76 ;  /* 0x000000ffff4c7224 */ /* 0x000fe400078e0a4c */
[--C-:B------:R-:W-:Y:S01]  /*56f0*/  @!P3 IMAD.IADD R71, R71, 0x1, -R92.reuse ;  /* 0x000000014747b824 */ /* 0x100fe200078e0a5c */
[C---:B------:R-:W-:Y:S01]  /*5700*/  ISETP.GT.U32.AND P3, PT, R92.reuse, R74, PT ;  /* 0x0000004a5c00720c */ /* 0x040fe20003f64070 */
[----:B------:R-:W-:Y:S02]  /*5710*/  @!P0 IMAD.IADD R73, R73, 0x1, -R92 ;  /* 0x0000000149498824 */ /* 0x000fe400078e0a5c */
[----:B------:R-:W-:Y:S02]  /*5720*/  IMAD R77, R92, R76, R77 ;  /* 0x0000004c5c4d7224 */ /* 0x000fe400078e024d */
[----:B------:R-:W-:-:S03]  /*5730*/  @!P2 IMAD.MOV R73, RZ, RZ, -R73 ;  /* 0x000000ffff49a224 */ /* 0x000fc600078e0a49 */
[C---:B------:R-:W-:Y:S01]  /*5740*/  ISETP.GT.U32.AND P2, PT, R92.reuse, R77, PT ;  /* 0x0000004d5c00720c */ /* 0x040fe20003f44070 */
[----:B------:R-:W-:Y:S01]  /*5750*/  @!P1 IMAD.MOV R71, RZ, RZ, -R71 ;  /* 0x000000ffff479224 */ /* 0x000fe200078e0a47 */
[----:B------:R-:W-:Y:S01]  /*5760*/  ISETP.GE.AND P0, PT, R3, RZ, PT ;  /* 0x000000ff0300720c */ /* 0x000fe20003f06270 */
[----:B------:R-:W-:Y:S01]  /*5770*/  VIADD R3, R83, 0x6c ;  /* 0x0000006c53037836 */ /* 0x000fe20000000000 */
[----:B------:R-:W-:Y:S01]  /*5780*/  ISETP.GT.U32.AND P1, PT, R92, R75, PT ;  /* 0x0000004b5c00720c */ /* 0x000fe20003f24070 */
[----:B------:R-:W-:-:S03]  /*5790*/  @!P3 IMAD.IADD R74, R74, 0x1, -R92 ;  /* 0x000000014a4ab824 */ /* 0x000fc600078e0a5c */
[----:B------:R-:W-:Y:S02]  /*57a0*/  IABS R4, R3 ;  /* 0x0000000300047213 */ /* 0x000fe40000000000 */
[----:B------:R-:W-:-:S03]  /*57b0*/  ISETP.GT.U32.AND P3, PT, R92, R74, PT ;  /* 0x0000004a5c00720c */ /* 0x000fc60003f64070 */
[----:B------:R-:W-:Y:S02]  /*57c0*/  @!P2 IMAD.IADD R77, R77, 0x1, -R92 ;  /* 0x000000014d4da824 */ /* 0x000fe400078e0a5c */
[----:B------:R-:W-:-:S03]  /*57d0*/  IMAD.HI.U32 R84, R80, R4, RZ ;  /* 0x0000000450547227 */ /* 0x000fc600078e00ff */
[----:B------:R-:W-:Y:S01]  /*57e0*/  ISETP.GT.U32.AND P2, PT, R92, R77, PT ;  /* 0x0000004d5c00720c */ /* 0x000fe20003f44070 */
[----:B------:R-:W-:Y:S02]  /*57f0*/  @!P1 IMAD.IADD R75, R75, 0x1, -R92 ;  /* 0x000000014b4b9824 */ /* 0x000fe400078e0a5c */
[----:B------:R-:W-:Y:S02]  /*5800*/  IMAD.MOV R84, RZ, RZ, -R84 ;  /* 0x000000ffff547224 */ /* 0x000fe400078e0a54 */
[----:B------:R-:W-:Y:S01]  /*5810*/  @!P5 IMAD.MOV R72, RZ, RZ, -R72 ;  /* 0x000000ffff48d224 */ /* 0x000fe200078e0a48 */
[----:B------:R-:W-:Y:S01]  /*5820*/  ISETP.GE.AND P5, PT, R0, RZ, PT ;  /* 0x000000ff0000720c */ /* 0x000fe20003fa6270 */
[----:B------:R-:W-:Y:S01]  /*5830*/  @!P3 IMAD.IADD R74, R74, 0x1, -R92 ;  /* 0x000000014a4ab824 */ /* 0x000fe200078e0a5c */
[C---:B------:R-:W-:Y:S01]  /*5840*/  ISETP.GT.U32.AND P1, PT, R92.reuse, R75, PT ;  /* 0x0000004b5c00720c */ /* 0x040fe20003f24070 */
[----:B------:R-:W-:Y:S02]  /*5850*/  VIADD R0, R83, 0x70 ;  /* 0x0000007053007836 */ /* 0x000fe40000000000 */
[----:B------:R-:W-:-:S02]  /*5860*/  IMAD R4, R92, R84, R4 ;  /* 0x000000545c047224 */ /* 0x000fc400078e0204 */
[----:B------:R-:W-:Y:S01]  /*5870*/  @!P0 IMAD.MOV R74, RZ, RZ, -R74 ;  /* 0x000000ffff4a8224 */ /* 0x000fe200078e0a4a */
[----:B------:R-:W-:Y:S01]  /*5880*/  ISETP.GE.AND P0, PT, R3, RZ, PT ;  /* 0x000000ff0300720c */ /* 0x000fe20003f06270 */
[----:B------:R-:W-:Y:S01]  /*5890*/  @!P2 IMAD.IADD R77, R77, 0x1, -R92 ;  /* 0x000000014d4da824 */ /* 0x000fe200078e0a5c */
[----:B------:R-:W-:Y:S01]  /*58a0*/  IABS R86, R0 ;  /* 0x0000000000567213 */ /* 0x000fe20000000000 */
[----:B------:R-:W-:Y:S01]  /*58b0*/  VIADD R3, R83, 0x71 ;  /* 0x0000007153037836 */ /* 0x000fe20000000000 */
[----:B------:R-:W-:Y:S02]  /*58c0*/  ISETP.GT.U32.AND P2, PT, R92, R4, PT ;  /* 0x000000045c00720c */ /* 0x000fe40003f44070 */
[----:B------:R-:W-:Y:S01]  /*58d0*/  ISETP.GE.AND P3, PT, R2, RZ, PT ;  /* 0x000000ff0200720c */ /* 0x000fe20003f66270 */
[----:B------:R-:W-:Y:S01]  /*58e0*/  IMAD.HI.U32 R2, R80, R86, RZ ;  /* 0x0000005650027227 */ /* 0x000fe200078e00ff */
[----:B------:R-:W-:-:S03]  /*58f0*/  IABS R76, R3 ;  /* 0x00000003004c7213 */ /* 0x000fc60000000000 */
[----:B------:R-:W-:Y:S01]  /*5900*/  @!P1 IMAD.IADD R75, R75, 0x1, -R92 ;  /* 0x000000014b4b9824 */ /* 0x000fe200078e0a5c */
[----:B------:R-:W-:Y:S01]  /*5910*/  ISETP.GE.AND P1, PT, R0, RZ, PT ;  /* 0x000000ff0000720c */ /* 0x000fe20003f26270 */
[----:B------:R-:W-:Y:S02]  /*5920*/  VIADD R90, R83, 0x72 ;  /* 0x00000072535a7836 */ /* 0x000fe40000000000 */
[----:B------:R-:W-:Y:S02]  /*5930*/  IMAD.MOV R2, RZ, RZ, -R2 ;  /* 0x000000ffff027224 */ /* 0x000fe400078e0a02 */
[----:B------:R-:W-:Y:S01]  /*5940*/  IMAD.MOV.U32 R0, RZ, RZ, R76 ;  /* 0x000000ffff007224 */ /* 0x000fe200078e004c */
[----:B------:R-:W-:Y:S01]  /*5950*/  IABS R85, R90 ;  /* 0x0000005a00557213 */ /* 0x000fe20000000000 */
[----:B------:R-:W-:Y:S02]  /*5960*/  IMAD R86, R92, R2, R86 ;  /* 0x000000025c567224 */ /* 0x000fe400078e0256 */
[----:B------:R-:W-:-:S02]  /*5970*/  @!P2 IMAD.IADD R4, R4, 0x1, -R92 ;  /* 0x000000010404a824 */ /* 0x000fc400078e0a5c */
[----:B------:R-:W-:Y:S01]  /*5980*/  IMAD.HI.U32 R2, R80, R0, RZ ;  /* 0x0000000050027227 */ /* 0x000fe200078e00ff */
[----:B------:R-:W-:Y:S02]  /*5990*/  STL [R1+0xec0], R9 ;  /* 0x000ec00901007387 */ /* 0x000fe40000100800 */
[----:B------:R-:W-:Y:S01]  /*59a0*/  ISETP.GT.U32.AND P2, PT, R92, R4, PT ;  /* 0x000000045c00720c */ /* 0x000fe20003f44070 */
[----:B------:R-:W-:Y:S01]  /*59b0*/  IMAD.MOV R2, RZ, RZ, -R2 ;  /* 0x000000ffff027224 */ /* 0x000fe200078e0a02 */
[----:B------:R-:W-:Y:S01]  /*59c0*/  STL [R1+0xec8], R7 ;  /* 0x000ec80701007387 */ /* 0x000fe20000100800 */
[----:B------:R-:W-:-:S03]  /*59d0*/  IMAD.HI.U32 R76, R80, R85, RZ ;  /* 0x00000055504c7227 */ /* 0x000fc600078e00ff */
[----:B------:R0:W-:Y:S01]  /*59e0*/  STL [R1+0xecc], R5 ;  /* 0x000ecc0501007387 */ /* 0x0001e20000100800 */
[C---:B------:R-:W-:Y:S02]  /*59f0*/  IMAD R0, R92.reuse, R2, R0 ;  /* 0x000000025c007224 */ /* 0x040fe400078e0200 */
[----:B------:R-:W-:Y:S01]  /*5a00*/  @!P5 IMAD.MOV R75, RZ, RZ, -R75 ;  /* 0x000000ffff4bd224 */ /* 0x000fe200078e0a4b */
[C---:B------:R-:W-:Y:S01]  /*5a10*/  ISETP.GT.U32.AND P5, PT, R92.reuse, R86, PT ;  /* 0x000000565c00720c */ /* 0x040fe20003fa4070 */
[----:B------:R-:W-:Y:S02]  /*5a20*/  IMAD.MOV R89, RZ, RZ, -R76 ;  /* 0x000000ffff597224 */ /* 0x000fe400078e0a4c */
[----:B0-----:R-:W-:Y:S02]  /*5a30*/  IMAD.MOV.U32 R5, RZ, RZ, R77 ;  /* 0x000000ffff057224 */ /* 0x001fe400078e004d */
[C---:B------:R-:W-:Y:S02]  /*5a40*/  IMAD R85, R92.reuse, R89, R85 ;  /* 0x000000595c557224 */ /* 0x040fe400078e0255 */
[----:B------:R-:W-:Y:S01]  /*5a50*/  @!P3 IMAD.MOV R5, RZ, RZ, -R5 ;  /* 0x000000ffff05b224 */ /* 0x000fe200078e0a05 */
[----:B------:R-:W-:Y:S01]  /*5a60*/  ISETP.GT.U32.AND P3, PT, R92, R0, PT ;  /* 0x000000005c00720c */ /* 0x000fe20003f64070 */
[----:B------:R-:W-:-:S02]  /*5a70*/  VIADD R37, R83, 0x74 ;  /* 0x0000007453257836 */ /* 0x000fc40000000000 */
[C---:B------:R-:W-:Y:S02]  /*5a80*/  VIADD R93, R83.reuse, 0x78 ;  /* 0x00000078535d7836 */ /* 0x040fe40000000000 */
[--C-:B------:R-:W-:Y:S01]  /*5a90*/  @!P2 IMAD.IADD R4, R4, 0x1, -R92.reuse ;  /* 0x000000010404a824 */ /* 0x100fe200078e0a5c */
[----:B------:R-:W-:Y:S01]  /*5aa0*/  ISETP.GT.U32.AND P2, PT, R92, R85, PT ;  /* 0x000000555c00720c */ /* 0x000fe20003f44070 */
[----:B------:R-:W-:Y:S01]  /*5ab0*/  VIADD R88, R83, 0x73 ;  /* 0x0000007353587836 */ /* 0x000fe20000000000 */
[----:B------:R-:W-:Y:S02]  /*5ac0*/  IABS R87, R37 ;  /* 0x0000002500577213 */ /* 0x000fe40000000000 */
[----:B------:R-:W-:Y:S01]  /*5ad0*/  IABS R2, R93 ;  /* 0x0000005d00027213 */ /* 0x000fe20000000000 */
[----:B------:R-:W-:Y:S01]  /*5ae0*/  @!P5 IMAD.IADD R86, R86, 0x1, -R92 ;  /* 0x000000015656d824 */ /* 0x000fe200078e0a5c */
[----:B------:R-:W-:Y:S01]  /*5af0*/  IABS R84, R88 ;  /* 0x0000005800547213 */ /* 0x000fe20000000000 */
[----:B------:R-:W-:-:S02]  /*5b00*/  IMAD.MOV.U32 R76, RZ, RZ, R87 ;  /* 0x000000ffff4c7224 */ /* 0x000fc400078e0057 */
[----:B------:R-:W-:-:S04]  /*5b10*/  IMAD.HI.U32 R89, R80, R2, RZ ;  /* 0x0000000250597227 */ /* 0x000fc800078e00ff */
[----:B------:R-:W-:Y:S01]  /*5b20*/  @!P3 IMAD.IADD R0, R0, 0x1, -R92 ;  /* 0x000000010000b824 */ /* 0x000fe200078e0a5c */
[----:B------:R-:W-:Y:S01]  /*5b30*/  ISETP.GT.U32.AND P3, PT, R92, R86, PT ;  /* 0x000000565c00720c */ /* 0x000fe20003f64070 */
[----:B------:R-:W-:-:S04]  /*5b40*/  IMAD.HI.U32 R87, R80, R84, RZ ;  /* 0x0000005450577227 */ /* 0x000fc800078e00ff */
[----:B------:R-:W-:-:S04]  /*5b50*/  IMAD.HI.U32 R91, R80, R76, RZ ;  /* 0x0000004c505b7227 */ /* 0x000fc800078e00ff */
[----:B------:R-:W-:Y:S02]  /*5b60*/  IMAD.MOV R89, RZ, RZ, -R89 ;  /* 0x000000ffff597224 */ /* 0x000fe400078e0a59 */
[----:B------:R-:W-:Y:S02]  /*5b70*/  IMAD.MOV.U32 R7, RZ, RZ, R4 ;  /* 0x000000ffff077224 */ /* 0x000fe400078e0004 */
[----:B------:R-:W-:Y:S02]  /*5b80*/  @!P2 IMAD.IADD R85, R85, 0x1, -R92 ;  /* 0x000000015555a824 */ /* 0x000fe400078e0a5c */
[----:B------:R-:W-:Y:S02]  /*5b90*/  IMAD.MOV R87, RZ, RZ, -R87 ;  /* 0x000000ffff577224 */ /* 0x000fe400078e0a57 */
[----:B------:R-:W-:Y:S02]  /*5ba0*/  IMAD.MOV R77, RZ, RZ, -R91 ;  /* 0x000000ffff4d7224 */ /* 0x000fe400078e0a5b */
[----:B------:R-:W-:-:S02]  /*5bb0*/  IMAD R2, R92, R89, R2 ;  /* 0x000000595c027224 */ /* 0x000fc400078e0202 */
[C---:B------:R-:W-:Y:S02]  /*5bc0*/  VIADD R89, R83.reuse, 0x79 ;  /* 0x0000007953597836 */ /* 0x040fe40000000000 */
[----:B------:R-:W-:Y:S01]  /*5bd0*/  @!P0 IMAD.MOV R7, RZ, RZ, -R7 ;  /* 0x000000ffff078224 */ /* 0x000fe200078e0a07 */
[C---:B------:R-:W-:Y:S01]  /*5be0*/  ISETP.GT.U32.AND P0, PT, R92.reuse, R0, PT ;  /* 0x000000005c00720c */ /* 0x040fe20003f04070 */
[C---:B------:R-:W-:Y:S01]  /*5bf0*/  IMAD R84, R92.reuse, R87, R84 ;  /* 0x000000575c547224 */ /* 0x040fe200078e0254 */
[C---:B------:R-:W-:Y:S01]  /*5c00*/  ISETP.GT.U32.AND P2, PT, R92.reuse, R85, PT ;  /* 0x000000555c00720c */ /* 0x040fe20003f44070 */
[C---:B------:R-:W-:Y:S01]  /*5c10*/  IMAD R76, R92.reuse, R77, R76 ;  /* 0x0000004d5c4c7224 */ /* 0x040fe200078e024c */
[----:B------:R-:W-:Y:S01]  /*5c20*/  IABS R87, R89 ;  /* 0x0000005900577213 */ /* 0x000fe20000000000 */
[----:B------:R-:W-:Y:S01]  /*5c30*/  IMAD.MOV.U32 R79, RZ, RZ, R78 ;  /* 0x000000ffff4f7224 */ /* 0x000fe200078e004e */
[----:B------:R-:W-:Y:S01]  /*5c40*/  ISETP.GT.U32.AND P5, PT, R92, R84, PT ;  /* 0x000000545c00720c */ /* 0x000fe20003fa4070 */
[----:B------:R-:W-:Y:S01]  /*5c50*/  @!P3 IMAD.IADD R86, R86, 0x1, -R92 ;  /* 0x000000015656b824 */ /* 0x000fe200078e0a5c */
[----:B------:R-:W-:Y:S01]  /*5c60*/  ISETP.GT.U32.AND P3, PT, R92, R76, PT ;  /* 0x0000004c5c00720c */ /* 0x000fe20003f64070 */
[----:B------:R-:W-:Y:S01]  /*5c70*/  IMAD.MOV.U32 R78, RZ, RZ, R81 ;  /* 0x000000ffff4e7224 */ /* 0x000fe200078e0051 */
[----:B------:R0:W-:Y:S01]  /*5c80*/  STL [R1+0x30], R5 ;  /* 0x0000300501007387 */ /* 0x0001e20000100800 */
[----:B------:R-:W-:-:S02]  /*5c90*/  VIADD R91, R83, 0x7a ;  /* 0x0000007a535b7836 */ /* 0x000fc40000000000 */
[C---:B------:R-:W-:Y:S02]  /*5ca0*/  VIADD R81, R83.reuse, 0x7c ;  /* 0x0000007c53517836 */ /* 0x040fe40000000000 */
[----:B------:R-:W-:Y:S01]  /*5cb0*/  IMAD.HI.U32 R9, R80, R87, RZ ;  /* 0x0000005750097227 */ /* 0x000fe200078e00ff */
[----:B------:R1:W-:Y:S03]  /*5cc0*/  STL [R1+0x2c], R7 ;  /* 0x00002c0701007387 */ /* 0x0003e60000100800 */
[----:B0-----:R-:W-:Y:S01]  /*5cd0*/  VIADD R5, R83, 0x7b ;  /* 0x0000007b53057836 */ /* 0x001fe20000000000 */
[----:B------:R-:W-:Y:S01]  /*5ce0*/  IABS R77, R91 ;  /* 0x0000005b004d7213 */ /* 0x000fe20000000000 */
[----:B------:R-:W-:Y:S02]  /*5cf0*/  IMAD.MOV R9, RZ, RZ, -R9 ;  /* 0x000000ffff097224 */ /* 0x000fe400078e0a09 */
[----:B------:R-:W-:Y:S01]  /*5d00*/  @!P0 IMAD.IADD R0, R0, 0x1, -R92 ;  /* 0x0000000100008824 */ /* 0x000fe200078e0a5c */
[----:B------:R-:W-:-:S02]  /*5d10*/  IABS R4, R5 ;  /* 0x0000000500047213 */ /* 0x000fc40000000000 */
[----:B-1----:R-:W-:Y:S01]  /*5d20*/  IABS R7, R81 ;  /* 0x0000005100077213 */ /* 0x002fe20000000000 */
[----:B------:R-:W-:Y:S01]  /*5d30*/  @!P2 IMAD.IADD R85, R85, 0x1, -R92 ;  /* 0x000000015555a824 */ /* 0x000fe200078e0a5c */
[C---:B------:R-:W-:Y:S02]  /*5d40*/  ISETP.GT.U32.AND P0, PT, R92.reuse, R2, PT ;  /* 0x000000025c00720c */ /* 0x040fe40003f04070 */
[----:B------:R-:W-:Y:S01]  /*5d50*/  ISETP.GE.AND P2, PT, R3, RZ, PT ;  /* 0x000000ff0300720c */ /* 0x000fe20003f46270 */
[----:B------:R-:W-:Y:S02]  /*5d60*/  IMAD R3, R92, R9, R87 ;  /* 0x000000095c037224 */ /* 0x000fe400078e0257 */
[----:B------:R-:W-:Y:S02]  /*5d70*/  IMAD.MOV.U32 R87, RZ, RZ, R7 ;  /* 0x000000ffff577224 */ /* 0x000fe400078e0007 */
[----:B------:R-:W-:-:S04]  /*5d80*/  IMAD.HI.U32 R9, R80, R77, RZ ;  /* 0x0000004d50097227 */ /* 0x000fc800078e00ff */
[----:B------:R-:W-:-:S04]  /*5d90*/  IMAD.HI.U32 R7, R80, R4, RZ ;  /* 0x0000000450077227 */ /* 0x000fc800078e00ff */
[--C-:B------:R-:W-:Y:S02]  /*5da0*/  @!P5 IMAD.IADD R84, R84, 0x1, -R92.reuse ;  /* 0x000000015454d824 */ /* 0x100fe400078e0a5c */
[--C-:B------:R-:W-:Y:S01]  /*5db0*/  @!P3 IMAD.IADD R76, R76, 0x1, -R92.reuse ;  /* 0x000000014c4cb824 */ /* 0x100fe200078e0a5c */
[----:B------:R-:W-:Y:S01]  /*5dc0*/  ISETP.GE.AND P3, PT, R90, RZ, PT ;  /* 0x000000ff5a00720c */ /* 0x000fe20003f66270 */
[----:B------:R-:W-:Y:S02]  /*5dd0*/  IMAD.MOV R90, RZ, RZ, -R9 ;  /* 0x000000ffff5a7224 */ /* 0x000fe400078e0a09 */
[----:B------:R-:W-:Y:S01]  /*5de0*/  IMAD.MOV R9, RZ, RZ, -R7 ;  /* 0x000000ffff097224 */ /* 0x000fe200078e0a07 */
[----:B------:R-:W-:Y:S01]  /*5df0*/  ISETP.GT.U32.AND P5, PT, R92, R84, PT ;  /* 0x000000545c00720c */ /* 0x000fe20003fa4070 */
[----:B------:R-:W-:Y:S02]  /*5e00*/  @!P0 IMAD.IADD R2, R2, 0x1, -R92 ;  /* 0x0000000102028824 */ /* 0x000fe400078e0a5c */
[----:B------:R-:W-:Y:S01]  /*5e10*/  IMAD R4, R92, R9, R4 ;  /* 0x000000095c047224 */ /* 0x000fe200078e0204 */
[----:B------:R-:W-:Y:S01]  /*5e20*/  ISETP.GE.AND P0, PT, R88, RZ, PT ;  /* 0x000000ff5800720c */ /* 0x000fe20003f06270 */
[----:B------:R-:W-:Y:S01]  /*5e30*/  IMAD.MOV.U32 R9, RZ, RZ, R86 ;  /* 0x000000ffff097224 */ /* 0x000fe200078e0056 */
[----:B------:R-:W0:Y:S03]  /*5e40*/  LDC R88, c[0x0][0x3a4] ;  /* 0x0000e900ff587b82 */ /* 0x000e260000000800 */
[----:B------:R-:W-:Y:S01]  /*5e50*/  @!P1 IMAD.MOV R9, RZ, RZ, -R9 ;  /* 0x000000ffff099224 */ /* 0x000fe200078e0a09 */
[----:B------:R-:W-:Y:S01]  /*5e60*/  ISETP.GT.U32.AND P1, PT, R92, R76, PT ;  /* 0x0000004c5c00720c */ /* 0x000fe20003f24070 */
[----:B------:R-:W-:-:S04]  /*5e70*/  IMAD.HI.U32 R7, R80, R87, RZ ;  /* 0x0000005750077227 */ /* 0x000fc800078e00ff */
[----:B------:R-:W-:Y:S02]  /*5e80*/  @!P5 IMAD.IADD R84, R84, 0x1, -R92 ;  /* 0x000000015454d824 */ /* 0x000fe400078e0a5c */
[----:B------:R-:W-:Y:S02]  /*5e90*/  @!P2 IMAD.MOV R0, RZ, RZ, -R0 ;  /* 0x000000ffff00a224 */ /* 0x000fe400078e0a00 */
[----:B------:R-:W-:Y:S02]  /*5ea0*/  @!P3 IMAD.MOV R85, RZ, RZ, -R85 ;  /* 0x000000ffff55b224 */ /* 0x000fe400078e0a55 */
[----:B------:R-:W-:Y:S02]  /*5eb0*/  @!P0 IMAD.MOV R84, RZ, RZ, -R84 ;  /* 0x000000ffff548224 */ /* 0x000fe400078e0a54 */
[----:B------:R-:W-:Y:S02]  /*5ec0*/  IMAD.MOV R86, RZ, RZ, -R7 ;  /* 0x000000ffff567224 */ /* 0x000fe400078e0a07 */
[----:B------:R-:W2:Y:S01]  /*5ed0*/  LDL.LU R7, [R1+0x2a24] ;  /* 0x002a240001077983 */ /* 0x000ea20000300800 */
[----:B------:R-:W-:Y:S01]  /*5ee0*/  @!P1 IMAD.IADD R76, R76, 0x1, -R92 ;  /* 0x000000014c4c9824 */ /* 0x000fe200078e0a5c */
[----:B------:R-:W-:-:S02]  /*5ef0*/  ISETP.GE.AND P1, PT, R37, RZ, PT ;  /* 0x000000ff2500720c */ /* 0x000fc40003f26270 */
[----:B------:R1:W-:Y:S04]  /*5f00*/  STL [R1+0x34], R0 ;  /* 0x0000340001007387 */ /* 0x0003e80000100800 */
[----:B------:R-:W-:Y:S04]  /*5f10*/  STL [R1+0x38], R85 ;  /* 0x0000385501007387 */ /* 0x000fe80000100800 */
[----:B------:R3:W-:Y:S04]  /*5f20*/  STL [R1+0x3c], R84 ;  /* 0x00003c5401007387 */ /* 0x0007e80000100800 */
[----:B------:R-:W0:Y:S01]  /*5f30*/  LDL.LU R37, [R1+0x2a20] ;  /* 0x002a200001257983 */ /* 0x000e220000300800 */
[C---:B------:R-:W-:Y:S01]  /*5f40*/  ISETP.GT.U32.AND P5, PT, R92.reuse, R3, PT ;  /* 0x000000035c00720c */ /* 0x040fe20003fa4070 */
[----:B------:R-:W-:-:S02]  /*5f50*/  IMAD R77, R92, R90, R77 ;  /* 0x0000005a5c4d7224 */ /* 0x000fc400078e024d */
[C---:B-1----:R-:W-:Y:S01]  /*5f60*/  IMAD R0, R92.reuse, R86, R87 ;  /* 0x000000565c007224 */ /* 0x042fe200078e0257 */
[C---:B------:R-:W-:Y:S01]  /*5f70*/  ISETP.GT.U32.AND P0, PT, R92.reuse, R4, PT ;  /* 0x000000045c00720c */ /* 0x040fe20003f04070 */
[----:B---3--:R-:W1:Y:S01]  /*5f80*/  LDC.64 R84, c[0x0][0x380] ;  /* 0x0000e000ff547b82 */ /* 0x008e620000000a00 */
[----:B------:R-:W-:-:S07]  /*5f90*/  ISETP.GT.U32.AND P3, PT, R92, R77, PT ;  /* 0x0000004d5c00720c */ /* 0x000fce0003f64070 */
[----:B------:R-:W-:-:S05]  /*5fa0*/  @!P5 IMAD.IADD R3, R3, 0x1, -R92 ;  /* 0x000000010303d824 */ /* 0x000fca00078e0a5c */
[C---:B------:R-:W-:Y:S02]  /*5fb0*/  ISETP.GT.U32.AND P2, PT, R92.reuse, R3, PT ;  /* 0x000000035c00720c */ /* 0x040fe40003f44070 */
[----:B------:R-:W-:Y:S01]  /*5fc0*/  ISETP.GT.U32.AND P5, PT, R92, R2, PT ;  /* 0x000000025c00720c */ /* 0x000fe20003fa4070 */
[----:B------:R-:W-:Y:S01]  /*5fd0*/  @!P3 IMAD.IADD R77, R77, 0x1, -R92 ;  /* 0x000000014d4db824 */ /* 0x000fe200078e0a5c */
[----:B------:R-:W-:-:S09]  /*5fe0*/  ISETP.GE.AND P3, PT, R89, RZ, PT ;  /* 0x000000ff5900720c */ /* 0x000fd20003f66270 */
[--C-:B------:R-:W-:Y:S01]  /*5ff0*/  @!P2 IMAD.IADD R3, R3, 0x1, -R92.reuse ;  /* 0x000000010303a824 */ /* 0x100fe200078e0a5c */
[----:B------:R-:W-:Y:S01]  /*6000*/  ISETP.GE.AND P2, PT, R93, RZ, PT ;  /* 0x000000ff5d00720c */ /* 0x000fe20003f46270 */
[----:B------:R-:W-:Y:S02]  /*6010*/  @!P5 IMAD.IADD R2, R2, 0x1, -R92 ;  /* 0x000000010202d824 */ /* 0x000fe400078e0a5c */
[----:B------:R-:W-:Y:S02]  /*6020*/  IMAD.MOV.U32 R93, RZ, RZ, R76 ;  /* 0x000000ffff5d7224 */ /* 0x000fe400078e004c */
[----:B------:R-:W-:Y:S02]  /*6030*/  IMAD.MOV.U32 R90, RZ, RZ, R2 ;  /* 0x000000ffff5a7224 */ /* 0x000fe400078e0002 */
[----:B------:R-:W-:Y:S02]  /*6040*/  IMAD.MOV.U32 R2, RZ, RZ, R3 ;  /* 0x000000ffff027224 */ /* 0x000fe400078e0003 */
[----:B------:R-:W-:-:S02]  /*6050*/  @!P1 IMAD.MOV R93, RZ, RZ, -R93 ;  /* 0x000000ffff5d9224 */ /* 0x000fc400078e0a5d */
[----:B------:R-:W-:Y:S02]  /*6060*/  @!P3 IMAD.MOV R2, RZ, RZ, -R2 ;  /* 0x000000ffff02b224 */ /* 0x000fe400078e0a02 */
[----:B------:R-:W-:Y:S01]  /*6070*/  @!P2 IMAD.MOV R90, RZ, RZ, -R90 ;  /* 0x000000ffff5aa224 */ /* 0x000fe200078e0a5a */
[----:B------:R0:W-:Y:S04]  /*6080*/  STL [R1+0xc0], R93 ;  /* 0x0000c05d01007387 */ /* 0x0001e80000100800 */
[----:B------:R-:W-:Y:S04]  /*6090*/  STL [R1+0xe0], R90 ;  /* 0x0000e05a01007387 */ /* 0x000fe80000100800 */
[----:B------:R3:W-:Y:S01]  /*60a0*/  STL [R1+0xedc], R2 ;  /* 0x000edc0201007387 */ /* 0x0007e20000100800 */
[----:B------:R-:W-:Y:S01]  /*60b0*/  IABS R86, R83 ;  /* 0x0000005300567213 */ /* 0x000fe20000000000 */
[----:B0-----:R-:W-:Y:S01]  /*60c0*/  IMAD R93, R37, R88, RZ ;  /* 0x00000058255d7224 */ /* 0x001fe200078e02ff */
[----:B------:R-:W-:Y:S01]  /*60d0*/  ISETP.GT.U32.AND P5, PT, R92, R0, PT ;  /* 0x000000005c00720c */ /* 0x000fe20003fa4070 */
[----:B------:R-:W4:Y:S02]  /*60e0*/  LDL.LU R37, [R1+0x2a1c] ;  /* 0x002a1c0001257983 */ /* 0x000f240000300800 */
[----:B------:R-:W-:Y:S01]  /*60f0*/  IMAD.HI.U32 R87, R80, R86, RZ ;  /* 0x0000005650577227 */ /* 0x000fe200078e00ff */
[----:B---3--:R-:W0:Y:S03]  /*6100*/  LDC.64 R2, c[0x0][0x3a8] ;  /* 0x0000ea00ff027b82 */ /* 0x008e260000000a00 */
[----:B------:R-:W-:-:S04]  /*6110*/  IMAD.MOV R87, RZ, RZ, -R87 ;  /* 0x000000ffff577224 */ /* 0x000fc800078e0a57 */
[----:B------:R-:W-:Y:S02]  /*6120*/  IMAD R76, R92, R87, R86 ;  /* 0x000000575c4c7224 */ /* 0x000fe400078e0256 */
[----:B------:R-:W-:-:S03]  /*6130*/  @!P0 IMAD.IADD R4, R4, 0x1, -R92 ;  /* 0x0000000104048824 */ /* 0x000fc600078e0a5c */
[----:B------:R-:W-:Y:S01]  /*6140*/  ISETP.GT.U32.AND P2, PT, R92, R76, PT ;  /* 0x0000004c5c00720c */ /* 0x000fe20003f44070 */
[----:B------:R-:W-:Y:S01]  /*6150*/  @!P5 IMAD.IADD R0, R0, 0x1, -R92 ;  /* 0x000000010000d824 */ /* 0x000fe200078e0a5c */
[C---:B------:R-:W-:Y:S02]  /*6160*/  ISETP.GT.U32.AND P5, PT, R92.reuse, R4, PT ;  /* 0x000000045c00720c */ /* 0x040fe40003fa4070 */
[C---:B------:R-:W-:Y:S02]  /*6170*/  ISETP.GT.U32.AND P0, PT, R92.reuse, R77, PT ;  /* 0x0000004d5c00720c */ /* 0x040fe40003f04070 */
[----:B------:R-:W-:Y:S01]  /*6180*/  ISETP.GT.U32.AND P1, PT, R92, R0, PT ;  /* 0x000000005c00720c */ /* 0x000fe20003f24070 */
[-C--:B------:R-:W-:Y:S02]  /*6190*/  IMAD R86, R79, R88.reuse, RZ ;  /* 0x000000584f567224 */ /* 0x080fe400078e02ff */
[----:B------:R-:W-:Y:S01]  /*61a0*/  IMAD R87, R78, R88, RZ ;  /* 0x000000584e577224 */ /* 0x000fe200078e02ff */
[----:B------:R-:W-:-:S03]  /*61b0*/  ISETP.GE.AND P3, PT, R6, RZ, PT ;  /* 0x000000ff0600720c */ /* 0x000fc60003f66270 */
[--C-:B------:R-:W-:Y:S01]  /*61c0*/  @!P2 IMAD.IADD R76, R76, 0x1, -R92.reuse ;  /* 0x000000014c4ca824 */ /* 0x100fe200078e0a5c */
[----:B0-----:R-:W-:Y:S01]  /*61d0*/  STL [R1+0x29f0], R2 ;  /* 0x0029f00201007387 */ /* 0x001fe20000100800 */
[--C-:B------:R-:W-:Y:S01]  /*61e0*/  @!P5 IMAD.IADD R4, R4, 0x1, -R92.reuse ;  /* 0x000000010404d824 */ /* 0x100fe200078e0a5c */
[----:B-1----:R-:W-:Y:S01]  /*61f0*/  LEA R90, P5, R86, R84, 0x1 ;  /* 0x00000054565a7211 */ /* 0x002fe200078a08ff */
[--C-:B------:R-:W-:Y:S01]  /*6200*/  @!P0 IMAD.IADD R77, R77, 0x1, -R92.reuse ;  /* 0x000000014d4d8824 */ /* 0x100fe200078e0a5c */
[----:B------:R-:W-:Y:S01]  /*6210*/  ISETP.GT.U32.AND P2, PT, R92, R76, PT ;  /* 0x0000004c5c00720c */ /* 0x000fe20003f44070 */
[----:B------:R-:W-:Y:S02]  /*6220*/  IMAD R6, R82, R88, RZ ;  /* 0x0000005852067224 */ /* 0x000fe400078e02ff */
[----:B------:R-:W-:Y:S01]  /*6230*/  @!P1 IMAD.IADD R0, R0, 0x1, -R92 ;  /* 0x0000000100009824 */ /* 0x000fe200078e0a5c */
[----:B------:R-:W-:Y:S01]  /*6240*/  LEA R88, P1, R87, R84, 0x1 ;  /* 0x0000005457587211 */ /* 0x000fe200078208ff */
[----:B------:R-:W0:Y:S01]  /*6250*/  LDC.64 R78, c[0x0][0x388] ;  /* 0x0000e200ff4e7b82 */ /* 0x000e220000000a00 */
[----:B------:R-:W-:-:S02]  /*6260*/  ISETP.GE.AND P0, PT, R91, RZ, PT ;  /* 0x000000ff5b00720c */ /* 0x000fc40003f06270 */
[-C--:B------:R-:W-:Y:S02]  /*6270*/  LEA.HI.X.SX32 R91, R86, R85.reuse, 0x1, P5 ;  /* 0x00000055565b7211 */ /* 0x080fe400028f0eff */
[CC--:B------:R-:W-:Y:S02]  /*6280*/  LEA R86, P5, R6.reuse, R84.reuse, 0x1 ;  /* 0x0000005406567211 */ /* 0x0c0fe400078a08ff */
[-C--:B------:R-:W-:Y:S02]  /*6290*/  LEA.HI.X.SX32 R89, R87, R85.reuse, 0x1, P1 ;  /* 0x0000005557597211 */ /* 0x080fe400008f0eff */
[C---:B------:R-:W-:Y:S01]  /*62a0*/  LEA R84, P1, R93.reuse, R84, 0x1 ;  /* 0x000000545d547211 */ /* 0x040fe200078208ff */
[----:B------:R1:W-:Y:S01]  /*62b0*/  STL [R1+0x29f4], R91 ;  /* 0x0029f45b01007387 */ /* 0x0003e20000100800 */
[-C--:B------:R-:W-:Y:S01]  /*62c0*/  LEA.HI.X.SX32 R87, R6, R85.reuse, 0x1, P5 ;  /* 0x0000005506577211 */ /* 0x080fe200028f0eff */
[----:B------:R-:W-:Y:S01]  /*62d0*/  @!P2 IMAD.IADD R76, R76, 0x1, -R92 ;  /* 0x000000014c4ca824 */ /* 0x000fe200078e0a5c */
[----:B------:R-:W-:-:S02]  /*62e0*/  LEA.HI.X.SX32 R85, R93, R85, 0x1, P1 ;  /* 0x000000555d557211 */ /* 0x000fc400008f0eff */
[----:B------:R-:W-:Y:S01]  /*62f0*/  ISETP.GE.AND P5, PT, R5, RZ, PT ;  /* 0x000000ff0500720c */ /* 0x000fe20003fa6270 */
[C---:B------:R-:W-:Y:S01]  /*6300*/  VIADD R5, R83.reuse, 0x5e ;  /* 0x0000005e53057836 */ /* 0x040fe20000000000 */
[----:B------:R-:W-:Y:S01]  /*6310*/  ISETP.GE.AND P2, PT, R83, RZ, PT ;  /* 0x000000ff5300720c */ /* 0x000fe20003f46270 */
[----:B0-----:R-:W-:Y:S02]  /*6320*/  IMAD.MOV.U32 R6, RZ, RZ, R79 ;  /* 0x000000ffff067224 */ /* 0x001fe400078e004f */
[----:B------:R-:W3:Y:S01]  /*6330*/  LDL.LU R79, [R1+0x2a18] ;  /* 0x002a1800014f7983 */ /* 0x000ee20000300800 */
[----:B------:R-:W-:-:S09]  /*6340*/  IABS R93, R5 ;  /* 0x00000005005d7213 */ /* 0x000fd20000000000 */
[----:B------:R-:W-:Y:S01]  /*6350*/  @!P2 IMAD.MOV R76, RZ, RZ, -R76 ;  /* 0x000000ffff4ca224 */ /* 0x000fe200078e0a4c */
[----:B------:R-:W-:Y:S02]  /*6360*/  ISETP.GE.AND P2, PT, R81, RZ, PT ;  /* 0x000000ff5100720c */ /* 0x000fe40003f46270 */
[----:B----4-:R-:W-:Y:S02]  /*6370*/  ISETP.NE.AND P1, PT, R37, RZ, PT ;  /* 0x000000ff2500720c */ /* 0x010fe40003f25270 */
[----:B-1----:R-:W-:Y:S01]  /*6380*/  LOP3.LUT R91, RZ, R37, RZ, 0x33, !PT ;  /* 0x00000025ff5b7212 */ /* 0x002fe200078e33ff */
[----:B------:R-:W-:Y:S02]  /*6390*/  VIADD R37, R83, 0x5d ;  /* 0x0000005d53257836 */ /* 0x000fe40000000000 */
[----:B------:R-:W0:Y:S02]  /*63a0*/  S2R R83, SR_TID.X ;  /* 0x0000000000537919 */ /* 0x000e240000002100 */
[----:B------:R-:W-:Y:S04]  /*63b0*/  STL [R1+0xed4], R91 ;  /* 0x000ed45b01007387 */ /* 0x000fe80000100800 */
[----:B------:R1:W-:Y:S02]  /*63c0*/  STL [R1+0x13d4], R37 ;  /* 0x0013d42501007387 */ /* 0x0003e40000100800 */
[----:B-1----:R-:W-:-:S05]  /*63d0*/  IABS R37, R37 ;  /* 0x0000002500257213 */ /* 0x002fca0000000000 */
[----:B------:R-:W-:Y:S02]  /*63e0*/  IMAD.MOV.U32 R82, RZ, RZ, R37 ;  /* 0x000000ffff527224 */ /* 0x000fe400078e0025 */
[----:B------:R-:W-:Y:S01]  /*63f0*/  IMAD.MOV.U32 R37, RZ, RZ, R93 ;  /* 0x000000ffff257224 */ /* 0x000fe200078e005d */
[----:B------:R1:W-:Y:S01]  /*6400*/  STL [R1+0x1410], R5 ;  /* 0x0014100501007387 */ /* 0x0003e20000100800 */
[----:B0-----:R-:W-:-:S03]  /*6410*/  LOP3.LUT R93, R83, 0x7f, RZ, 0xc0, !PT ;  /* 0x0000007f535d7812 */ /* 0x001fc600078ec0ff */
[----:B------:R-:W-:Y:S01]  /*6420*/  STL [R1+0x2108], R3 ;  /* 0x0021080301007387 */ /* 0x000fe20000100800 */
[C---:B------:R-:W-:Y:S01]  /*6430*/  IMAD.HI.U32 R83, R80.reuse, R82, RZ ;  /* 0x0000005250537227 */ /* 0x040fe200078e00ff */
[----:B-1----:R-:W0:Y:S02]  /*6440*/  LDC R5, c[0x0][0x3b0] ;  /* 0x0000ec00ff057b82 */ /* 0x002e240000000800 */
[----:B------:R1:W-:Y:S01]  /*6450*/  STL [R1+0x2498], R3 ;  /* 0x0024980301007387 */ /* 0x0003e20000100800 */
[----:B------:R-:W-:Y:S02]  /*6460*/  IMAD R93, R93, R3, RZ ;  /* 0x000000035d5d7224 */ /* 0x000fe400078e02ff */
[----:B------:R-:W-:-:S04]  /*6470*/  IMAD.HI.U32 R80, R80, R37, RZ ;  /* 0x0000002550507227 */ /* 0x000fc800078e00ff */
[----:B-1----:R-:W-:Y:S02]  /*6480*/  IMAD.MOV.U32 R3, RZ, RZ, R77 ;  /* 0x000000ffff037224 */ /* 0x002fe400078e004d */
[----:B------:R-:W-:Y:S02]  /*6490*/  IMAD.MOV R83, RZ, RZ, -R83 ;  /* 0x000000ffff537224 */ /* 0x000fe400078e0a53 */
[----:B------:R-:W-:Y:S02]  /*64a0*/  @!P0 IMAD.MOV R3, RZ, RZ, -R3 ;  /* 0x000000ffff038224 */ /* 0x000fe400078e0a03 */
[----:B------:R-:W-:Y:S02]  /*64b0*/  IMAD.MOV R77, RZ, RZ, -R80 ;  /* 0x000000ffff4d7224 */ /* 0x000fe400078e0a50 */
[----:B------:R-:W4:Y:S01]  /*64c0*/  LDL.LU R80, [R1+0x2a14] ;  /* 0x002a140001507983 */ /* 0x000f220000300800 */
[----:B------:R-:W-:-:S03]  /*64d0*/  IMAD R83, R92, R83, R82 ;  /* 0x000000535c537224 */ /* 0x000fc600078e0252 */
[----:B------:R-:W-:Y:S04]  /*64e0*/  STL [R1+0x24c8], R3 ;  /* 0x0024c80301007387 */ /* 0x000fe80000100800 */
[----:B------:R-:W2:Y:S04]  /*64f0*/  LDL.LU R81, [R1+0x2a10] ;  /* 0x002a100001517983 */ /* 0x000ea80000300800 */
[----:B------:R-:W3:Y:S04]  /*6500*/  LDL.LU R82, [R1+0x2a0c] ;  /* 0x002a0c0001527983 */ /* 0x000ee80000300800 */
[----:B------:R1:W-:Y:S04]  /*6510*/  STL [R1+0xeac], R83 ;  /* 0x000eac5301007387 */ /* 0x0003e80000100800 */
[----:B-1----:R-:W4:Y:S01]  /*6520*/  LDL.LU R83, [R1+0x2a08] ;  /* 0x002a080001537983 */ /* 0x002f220000300800 */
[----:B------:R-:W-:-:S02]  /*6530*/  IMAD.MOV.U32 R2, RZ, RZ, R78 ;  /* 0x000000ffff027224 */ /* 0x000fc400078e004e */
[----:B------:R-:W1:Y:S01]  /*6540*/  LDC R78, c[0x0][0x3b0] ;  /* 0x0000ec00ff4e7b82 */ /* 0x000e620000000800 */
[----:B------:R-:W-:Y:S02]  /*6550*/  IMAD R77, R92, R77, R37 ;  /* 0x0000004d5c4d7224 */ /* 0x000fe400078e0225 */
[----:B------:R-:W-:-:S05]  /*6560*/  LEA R2, P0, R93, R2, 0x1 ;  /* 0x000000025d027211 */ /* 0x000fca00078008ff */
[----:B------:R-:W-:Y:S01]  /*6570*/  STL [R1+0x56c], R2 ;  /* 0x00056c0201007387 */ /* 0x000fe20000100800 */
[----:B------:R-:W-:Y:S01]  /*6580*/  LEA.HI.X.SX32 R93, R93, R6, 0x1, P0 ;  /* 0x000000065d5d7211 */ /* 0x000fe200000f0eff */
[----:B------:R-:W0:Y:S02]  /*6590*/  LDC R37, c[0x0][0x3b0] ;  /* 0x0000ec00ff257b82 */ /* 0x000e240000000800 */
[----:B------:R1:W-:Y:S04]  /*65a0*/  STL [R1+0x2390], R92 ;  /* 0x0023905c01007387 */ /* 0x0003e80000100800 */
[----:B------:R1:W-:Y:S04]  /*65b0*/  STL [R1+0xec4], R77 ;  /* 0x000ec44d01007387 */ /* 0x0003e80000100800 */
[----:B------:R-:W4:Y:S01]  /*65c0*/  LDL.LU R6, [R1+0x2a04] ;  /* 0x002a040001067983 */ /* 0x000f220000300800 */
[----:B------:R-:W-:Y:S01]  /*65d0*/  SEL R76, R91, R76, !P1 ;  /* 0x0000004c5b4c7207 */ /* 0x000fe20004800000 */
[----:B-1----:R-:W1:Y:S08]  /*65e0*/  LDC R92, c[0x0][0x3b0] ;  /* 0x0000ec00ff5c7b82 */ /* 0x002e700000000800 */
[----:B------:R-:W1:Y:S01]  /*65f0*/  LDC R77, c[0x0][0x3b0] ;  /* 0x0000ec00ff4d7b82 */ /* 0x000e620000000800 */
[----:B0-----:R-:W-:-:S07]  /*6600*/  IMAD R76, R76, R37, RZ ;  /* 0x000000254c4c7224 */ /* 0x001fce00078e02ff */
[----:B------:R-:W0:Y:S01]  /*6610*/  LDC R37, c[0x0][0x3b0] ;  /* 0x0000ec00ff257b82 */ /* 0x000e220000000800 */
[C---:B--2---:R-:W-:Y:S02]  /*6620*/  SEL R81, R91.reuse, R81, !P1 ;  /* 0x000000515b517207 */ /* 0x044fe40004800000 */
[----:B---3--:R-:W-:-:S03]  /*6630*/  SEL R82, R91, R82, !P1 ;  /* 0x000000525b527207 */ /* 0x008fc60004800000 */
[----:B------:R-:W-:Y:S02]  /*6640*/  IMAD R81, R81, R78, RZ ;  /* 0x0000004e51517224 */ /* 0x000fe400078e02ff */
[----:B------:R-:W-:Y:S02]  /*6650*/  IMAD R82, R82, R5, RZ ;  /* 0x0000000552527224 */ /* 0x000fe400078e02ff */
[----:B------:R-:W2:Y:S04]  /*6660*/  LDL.LU R5, [R1+0x2a00] ;  /* 0x002a000001057983 */ /* 0x000ea80000300800 */
[----:B------:R-:W3:Y:S01]  /*6670*/  LDL.LU R78, [R1+0x29fc] ;  /* 0x0029fc00014e7983 */ /* 0x000ee20000300800 */
[----:B----4-:R-:W-:-:S05]  /*6680*/  SEL R83, R91, R83, !P1 ;  /* 0x000000535b537207 */ /* 0x010fca0004800000 */
[----:B0-----:R-:W-:Y:S02]  /*6690*/  IMAD R83, R83, R37, RZ ;  /* 0x0000002553537224 */ /* 0x001fe400078e02ff */
[----:B------:R-:W0:Y:S01]  /*66a0*/  LDC R37, c[0x0][0x3b0] ;  /* 0x0000ec00ff257b82 */ /* 0x000e220000000800 */
[----:B------:R-:W-:-:S05]  /*66b0*/  SEL R80, R91, R80, !P1 ;  /* 0x000000505b507207 */ /* 0x000fca0004800000 */
[----:B0-----:R-:W-:Y:S02]  /*66c0*/  IMAD R80, R80, R37, RZ ;  /* 0x0000002550507224 */ /* 0x001fe400078e02ff */
[----:B------:R-:W0:Y:S01]  /*66d0*/  LDC R37, c[0x0][0x3b0] ;  /* 0x0000ec00ff257b82 */ /* 0x000e220000000800 */
[----:B---3--:R-:W-:-:S05]  /*66e0*/  SEL R78, R91, R78, !P1 ;  /* 0x0000004e5b4e7207 */ /* 0x008fca0004800000 */
[----:B0-----:R-:W-:Y:S02]  /*66f0*/  IMAD R78, R78, R37, RZ ;  /* 0x000000254e4e7224 */ /* 0x001fe400078e02ff */
[----:B------:R-:W-:Y:S02]  /*6700*/  IMAD.MOV.U32 R37, RZ, RZ, R9 ;  /* 0x000000ffff257224 */ /* 0x000fe400078e0009 */
[----:B------:R-:W3:Y:S04]  /*6710*/  LDL.LU R9, [R1+0x29f8] ;  /* 0x0029f80001097983 */ /* 0x000ee80000300800 */
[----:B------:R0:W-:Y:S02]  /*6720*/  STL [R1+0x1470], R78 ;  /* 0x0014704e01007387 */ /* 0x0001e40000100800 */
[----:B0-----:R-:W0:Y:S01]  /*6730*/  LDC R78, c[0x0][0x3b0] ;  /* 0x0000ec00ff4e7b82 */ /* 0x001e220000000800 */
[----:B--2---:R-:W-:-:S02]  /*6740*/  SEL R5, R91, R5, !P1 ;  /* 0x000000055b057207 */ /* 0x004fc40004800000 */
[----:B------:R-:W-:-:S05]  /*6750*/  SEL R6, R91, R6, !P1 ;  /* 0x000000065b067207 */ /* 0x000fca0004800000 */
[----:B-1----:R-:W-:Y:S02]  /*6760*/  IMAD R6, R6, R77, RZ ;  /* 0x0000004d06067224 */ /* 0x002fe400078e02ff */
[----:B------:R-:W1:Y:S01]  /*6770*/  LDC R77, c[0x0][0x3b0] ;  /* 0x0000ec00ff4d7b82 */ /* 0x000e620000000800 */
[----:B0-----:R-:W-:Y:S02]  /*6780*/  IMAD R78, R5, R78, RZ ;  /* 0x0000004e054e7224 */ /* 0x001fe400078e02ff */
[----:B------:R-:W-:-:S05]  /*6790*/  IMAD.MOV.U32 R5, RZ, RZ, R37 ;  /* 0x000000ffff057224 */ /* 0x000fca00078e0025 */
[----:B------:R-:W0:Y:S01]  /*67a0*/  LDC R37, c[0x0][0x3b0] ;  /* 0x0000ec00ff257b82 */ /* 0x000e220000000800 */
[----:B------:R2:W-:Y:S07]  /*67b0*/  STL [R1+0x14a8], R78 ;  /* 0x0014a84e01007387 */ /* 0x0005ee0000100800 */
[----:B--2---:R-:W2:Y:S01]  /*67c0*/  LDC R78, c[0x0][0x3b0] ;  /* 0x0000ec00ff4e7b82 */ /* 0x004ea20000000800 */
[C---:B------:R-:W-:Y:S02]  /*67d0*/  SEL R7, R91.reuse, R7, !P1 ;  /* 0x000000075b077207 */ /* 0x040fe40004800000 */
[C---:B------:R-:W-:Y:S01]  /*67e0*/  SEL R8, R91.reuse, R8, !P1 ;  /* 0x000000085b087207 */ /* 0x040fe20004800000 */
[----:B------:R4:W-:Y:S01]  /*67f0*/  STL [R1+0x14e0], R6 ;  /* 0x0014e00601007387 */ /* 0x0009e20000100800 */
[----:B------:R-:W-:-:S05]  /*6800*/  SEL R79, R91, R79, !P1 ;  /* 0x0000004f5b4f7207 */ /* 0x000fca0004800000 */
[----:B------:R-:W-:Y:S02]  /*6810*/  IMAD R79, R79, R92, RZ ;  /* 0x0000005c4f4f7224 */ /* 0x000fe400078e02ff */
[----:B------:R-:W1:Y:S01]  /*6820*/  LDC R92, c[0x0][0x3b0] ;  /* 0x0000ec00ff5c7b82 */ /* 0x000e620000000800 */
[----:B--2---:R-:W-:Y:S02]  /*6830*/  IMAD R78, R7, R78, RZ ;  /* 0x0000004e074e7224 */ /* 0x004fe400078e02ff */
[----:B0-----:R-:W-:Y:S02]  /*6840*/  IMAD R7, R8, R37, RZ ;  /* 0x0000002508077224 */ /* 0x001fe400078e02ff */
[----:B----4-:R-:W-:Y:S01]  /*6850*/  IMAD.MOV.U32 R6, RZ, RZ, R5 ;  /* 0x000000ffff067224 */ /* 0x010fe200078e0005 */
[----:B------:R0:W-:Y:S02]  /*6860*/  STL [R1+0x1510], R78 ;  /* 0x0015104e01007387 */ /* 0x0001e40000100800 */
[----:B------:R-:W2:Y:S02]  /*6870*/  LDC R8, c[0x0][0x3b0] ;  /* 0x0000ec00ff087b82 */ /* 0x000ea40000000800 */
[----:B------:R1:W-:Y:S01]  /*6880*/  STL [R1+0x1540], R7 ;  /* 0x0015400701007387 */ /* 0x0003e20000100800 */
[----:B------:R-:W-:-:S02]  /*6890*/  SEL R10, R91, R10, !P1 ;  /* 0x0000000a5b0a7207 */ /* 0x000fc40004800000 */
[----:B------:R-:W-:-:S03]  /*68a0*/  SEL R13, R91, R13, !P1 ;  /* 0x0000000d5b0d7207 */ /* 0x000fc60004800000 */
[----:B------:R-:W4:Y:S01]  /*68b0*/  LDC R5, c[0x0][0x3b0] ;  /* 0x0000ec00ff057b82 */ /* 0x000f220000000800 */
[C---:B------:R-:W-:Y:S02]  /*68c0*/  SEL R15, R91.reuse, R15, !P1 ;  /* 0x0000000f5b0f7207 */ /* 0x040fe40004800000 */
[C---:B------:R-:W-:Y:S02]  /*68d0*/  SEL R11, R91.reuse, R11, !P1 ;  /* 0x0000000b5b0b7207 */ /* 0x040fe40004800000 */
[----:B------:R-:W-:-:S03]  /*68e0*/  SEL R12, R91, R12, !P1 ;  /* 0x0000000c5b0c7207 */ /* 0x000fc60004800000 */
[----:B------:R-:W1:Y:S08]  /*68f0*/  LDC R37, c[0x0][0x3b0] ;  /* 0x0000ec00ff257b82 */ /* 0x000e700000000800 */
[----:B0-----:R-:W0:Y:S01]  /*6900*/  LDC R78, c[0x0][0x3b0] ;  /* 0x0000ec00ff4e7b82 */ /* 0x001e220000000800 */
[C---:B------:R-:W-:Y:S02]  /*6910*/  SEL R14, R91.reuse, R14, !P1 ;  /* 0x0000000e5b0e7207 */ /* 0x040fe40004800000 */
[----:B------:R-:W-:-:S02]  /*6920*/  SEL R16, R91, R16, !P1 ;  /* 0x000000105b107207 */ /* 0x000fc40004800000 */
[C---:B------:R-:W-:Y:S01]  /*6930*/  SEL R17, R91.reuse, R17, !P1 ;  /* 0x000000115b117207 */ /* 0x040fe20004800000 */
[----:B----4-:R-:W-:Y:S01]  /*6940*/  IMAD R5, R14, R5, RZ ;  /* 0x000000050e057224 */ /* 0x010fe200078e02ff */
[C---:B------:R-:W-:Y:S01]  /*6950*/  SEL R18, R91.reuse, R18, !P1 ;  /* 0x000000125b127207 */ /* 0x040fe20004800000 */
[----:B------:R-:W4:Y:S01]  /*6960*/  LDC R14, c[0x0][0x3b0] ;  /* 0x0000ec00ff0e7b82 */ /* 0x000f220000000800 */
[C---:B------:R-:W-:Y:S02]  /*6970*/  SEL R19, R91.reuse, R19, !P1 ;  /* 0x000000135b137207 */ /* 0x040fe40004800000 */
[C---:B------:R-:W-:Y:S02]  /*6980*/  SEL R20, R91.reuse, R20, !P1 ;  /* 0x000000145b147207 */ /* 0x040fe40004800000 */
[C---:B------:R-:W-:Y:S02]  /*6990*/  SEL R21, R91.reuse, R21, !P1 ;  /* 0x000000155b157207 */ /* 0x040fe40004800000 */
[----:B------:R-:W-:-:S02]  /*69a0*/  SEL R22, R91, R22, !P1 ;  /* 0x000000165b167207 */ /* 0x000fc40004800000 */
[C---:B------:R-:W-:Y:S02]  /*69b0*/  SEL R23, R91.reuse, R23, !P1 ;  /* 0x000000175b177207 */ /* 0x040fe40004800000 */
[C---:B------:R-:W-:Y:S02]  /*69c0*/  SEL R24, R91.reuse, R24, !P1 ;  /* 0x000000185b187207 */ /* 0x040fe40004800000 */
[C---:B------:R-:W-:Y:S02]  /*69d0*/  SEL R25, R91.reuse, R25, !P1 ;  /* 0x000000195b197207 */ /* 0x040fe40004800000 */
[C---:B------:R-:W-:Y:S02]  /*69e0*/  SEL R26, R91.reuse, R26, !P1 ;  /* 0x0000001a5b1a7207 */ /* 0x040fe40004800000 */
[C---:B------:R-:W-:Y:S02]  /*69f0*/  SEL R27, R91.reuse, R27, !P1 ;  /* 0x0000001b5b1b7207 */ /* 0x040fe40004800000 */
[----:B---3--:R-:W-:-:S05]  /*6a00*/  SEL R9, R91, R9, !P1 ;  /* 0x000000095b097207 */ /* 0x008fca0004800000 */
[----:B-1----:R-:W-:Y:S02]  /*6a10*/  IMAD R7, R9, R77, RZ ;  /* 0x0000004d09077224 */ /* 0x002fe400078e02ff */
[----:B------:R-:W1:Y:S01]  /*6a20*/  LDC R77, c[0x0][0x3b0] ;  /* 0x0000ec00ff4d7b82 */ /* 0x000e620000000800 */
[----:B------:R-:W-:Y:S02]  /*6a30*/  IMAD.MOV.U32 R9, RZ, RZ, R6 ;  /* 0x000000ffff097224 */ /* 0x000fe400078e0006 */
[----:B------:R3:W-:Y:S05]  /*6a40*/  STL [R1+0x1560], R7 ;  /* 0x0015600701007387 */ /* 0x0007ea0000100800 */
[----:B------:R-:W0:Y:S08]  /*6a50*/  LDC R6, c[0x0][0x3b0] ;  /* 0x0000ec00ff067b82 */ /* 0x000e300000000800 */
[----:B---3--:R-:W3:Y:S01]  /*6a60*/  LDC R7, c[0x0][0x3b0] ;  /* 0x0000ec00ff077b82 */ /* 0x008ee20000000800 */
[----:B-1----:R-:W-:-:S07]  /*6a70*/  IMAD R10, R10, R77, RZ ;  /* 0x0000004d0a0a7224 */ /* 0x002fce00078e02ff */
[----:B------:R-:W1:Y:S01]  /*6a80*/  LDC R77, c[0x0][0x3b0] ;  /* 0x0000ec00ff4d7b82 */ /* 0x000e620000000800 */
[----:B------:R0:W-:Y:S02]  /*6a90*/  STL [R1+0x146c], R10 ;  /* 0x00146c0a01007387 */ /* 0x0001e40000100800 */
[----:B0-----:R-:W-:Y:S02]  /*6aa0*/  IMAD R10, R13, R92, RZ ;  /* 0x0000005c0d0a7224 */ /* 0x001fe400078e02ff */
[----:B--2---:R-:W-:Y:S02]  /*6ab0*/  IMAD R92, R15, R8, RZ ;  /* 0x000000080f5c7224 */ /* 0x004fe400078e02ff */
[----:B------:R-:W-:Y:S01]  /*6ac0*/  IMAD.MOV.U32 R8, RZ, RZ, R9 ;  /* 0x000000ffff087224 */ /* 0x000fe200078e0009 */
[----:B------:R-:W-:Y:S01]  /*6ad0*/  SEL R28, R91, R28, !P1 ;  /* 0x0000001c5b1c7207 */ /* 0x000fe20004800000 */
[----:B---3--:R-:W-:Y:S01]  /*6ae0*/  IMAD R11, R11, R7, RZ ;  /* 0x000000070b0b7224 */ /* 0x008fe200078e02ff */
[----:B------:R-:W0:Y:S01]  /*6af0*/  LDC R9, c[0x0][0x3b0] ;  /* 0x0000ec00ff097b82 */ /* 0x000e220000000800 */
[----:B------:R-:W-:-:S07]  /*6b00*/  IMAD R7, R12, R6, RZ ;  /* 0x000000060c077224 */ /* 0x000fce00078e02ff */
[----:B------:R-:W2:Y:S01]  /*6b10*/  LDC R6, c[0x0][0x3b0] ;  /* 0x0000ec00ff067b82 */ /* 0x000ea20000000800 */
[----:B------:R-:W-:Y:S04]  /*6b20*/  STL [R1+0x14a4], R11 ;  /* 0x0014a40b01007387 */ /* 0x000fe80000100800 */
[----:B------:R3:W-:Y:S01]  /*6b30*/  STL [R1+0x14dc], R7 ;  /* 0x0014dc0701007387 */ /* 0x0007e20000100800 */
[----:B------:R-:W-:Y:S02]  /*6b40*/  IMAD R13, R17, R78, RZ ;  /* 0x0000004e110d7224 */ /* 0x000fe400078e02ff */
[----:B------:R-:W1:Y:S01]  /*6b50*/  LDC R12, c[0x0][0x3b0] ;  /* 0x0000ec00ff0c7b82 */ /* 0x000e620000000800 */
[----:B------:R0:W-:Y:S04]  /*6b60*/  STL [R1+0x150c], R10 ;  /* 0x00150c0a01007387 */ /* 0x0001e80000100800 */
[----:B------:R0:W-:Y:S03]  /*6b70*/  STL [R1+0x153c], R5 ;  /* 0x00153c0501007387 */ /* 0x0001e60000100800 */
[----:B---3--:R-:W3:Y:S01]  /*6b80*/  LDC R7, c[0x0][0x3b0] ;  /* 0x0000ec00ff077b82 */ /* 0x008ee20000000800 */
[----:B------:R-:W-:Y:S01]  /*6b90*/  STL [R1+0x2394], R92 ;  /* 0x0023945c01007387 */ /* 0x000fe20000100800 */
[----:B0-----:R-:W-:-:S02]  /*6ba0*/  IMAD R10, R18, R9, RZ ;  /* 0x00000009120a7224 */ /* 0x001fc400078e02ff */
[----:B------:R-:W-:-:S04]  /*6bb0*/  IMAD R5, R16, R37, RZ ;  /* 0x0000002510057224 */ /* 0x000fc800078e02ff */
[----:B------:R-:W0:Y:S01]  /*6bc0*/  LDC R11, c[0x0][0x3b0] ;  /* 0x0000ec00ff0b7b82 */ /* 0x000e220000000800 */
[----:B--2---:R-:W-:Y:S01]  /*6bd0*/  IMAD R6, R19, R6, RZ ;  /* 0x0000000613067224 */ /* 0x004fe200078e02ff */
[----:B------:R2:W-:Y:S04]  /*6be0*/  STL [R1+0x1468], R5 ;  /* 0x0014680501007387 */ /* 0x0005e80000100800 */
[----:B------:R-:W-:Y:S02]  /*6bf0*/  STL [R1+0x14a0], R13 ;  /* 0x0014a00d01007387 */ /* 0x000fe40000100800 */
[----:B------:R-:W0:Y:S02]  /*6c00*/  LDC R9, c[0x0][0x3b0] ;  /* 0x0000ec00ff097b82 */ /* 0x000e240000000800 */
[----:B------:R1:W-:Y:S04]  /*6c10*/  STL [R1+0x14d8], R10 ;  /* 0x0014d80a01007387 */ /* 0x0003e80000100800 */
[----:B------:R-:W-:Y:S01]  /*6c20*/  STL.64 [R1+0x25c8], R18 ;  /* 0x0025c81201007387 */ /* 0x000fe20000100a00 */
[----:B---3--:R-:W-:Y:S01]  /*6c30*/  IMAD R7, R20, R7, RZ ;  /* 0x0000000714077224 */ /* 0x008fe200078e02ff */
[----:B--2---:R-:W2:Y:S02]  /*6c40*/  LDC R5, c[0x0][0x3b0] ;  /* 0x0000ec00ff057b82 */ /* 0x004ea40000000800 */
[----:B------:R0:W-:Y:S04]  /*6c50*/  STL [R1+0x1508], R6 ;  /* 0x0015080601007387 */ /* 0x0001e80000100800 */
[----:B------:R-:W-:Y:S02]  /*6c60*/  STL.64 [R1+0x25e8], R18 ;  /* 0x0025e81201007387 */ /* 0x000fe40000100a00 */
[----:B-1----:R-:W1:Y:S02]  /*6c70*/  LDC R10, c[0x0][0x3b0] ;  /* 0x0000ec00ff0a7b82 */ /* 0x002e640000000800 */
[----:B------:R-:W-:Y:S04]  /*6c80*/  STL.64 [R1+0x2608], R18 ;  /* 0x0026081201007387 */ /* 0x000fe80000100a00 */
[----:B------:R-:W-:Y:S02]  /*6c90*/  STL.64 [R1+0x2628], R18 ;  /* 0x0026281201007387 */ /* 0x000fe40000100a00 */
[----:B------:R-:W3:Y:S02]  /*6ca0*/  LDC R13, c[0x0][0x3b0] ;  /* 0x0000ec00ff0d7b82 */ /* 0x000ee40000000800 */
[----:B------:R-:W-:Y:S04]  /*6cb0*/  STL.64 [R1+0x2648], R18 ;  /* 0x0026481201007387 */ /* 0x000fe80000100a00 */
[----:B------:R-:W-:Y:S01]  /*6cc0*/  STL.64 [R1+0x2668], R18 ;  /* 0x0026681201007387 */ /* 0x000fe20000100a00 */
[----:B------:R-:W-:Y:S01]  /*6cd0*/  SEL R29, R91, R29, !P1 ;  /* 0x0000001d5b1d7207 */ /* 0x000fe20004800000 */
[----:B------:R-:W0:Y:S02]  /*6ce0*/  LDC R15, c[0x0][0x3b0] ;  /* 0x0000ec00ff0f7b82 */ /* 0x000e240000000800 */
[----:B------:R-:W-:Y:S04]  /*6cf0*/  STL.64 [R1+0x2688], R18 ;  /* 0x0026881201007387 */ /* 0x000fe80000100a00 */
        /* <DEDUP_REMOVED lines=17> */
[----:B------:R-:W-:Y:S04]  /*6e10*/  STL [R1+0x28b0], R18 ;  /* 0x0028b01201007387 */ /* 0x000fe80000100800 */
[----:B------:R-:W-:Y:S04]  /*6e20*/  STL.64 [R1+0x28c8], R18 ;  /* 0x0028c81201007387 */ /* 0x000fe80000100a00 */
[----:B------:R-:W-:Y:S04]  /*6e30*/  STL.64 [R1+0x28e8], R18 ;  /* 0x0028e81201007387 */ /* 0x000fe80000100a00 */
[----:B------:R-:W-:Y:S04]  /*6e40*/  STL.64 [R1+0x2908], R18 ;  /* 0x0029081201007387 */ /* 0x000fe80000100a00 */
[----:B------:R-:W-:Y:S01]  /*6e50*/  STL.64 [R1+0x2928], R18 ;  /* 0x0029281201007387 */ /* 0x000fe20000100a00 */
[----:B0-----:R-:W-:-:S03]  /*6e60*/  IMAD R6, R21, R11, RZ ;  /* 0x0000000b15067224 */ /* 0x001fc600078e02ff */
        /* <DEDUP_REMOVED lines=8> */
[----:B------:R0:W-:Y:S04]  /*6ef0*/  STL [R1+0x1558], R6 ;  /* 0x0015580601007387 */ /* 0x0001e80000100800 */
        /* <DEDUP_REMOVED lines=23> */
[----:B------:R-:W-:Y:S01]  /*7070*/  STL.64 [R1+0x28d8], R20 ;  /* 0x0028d81401007387 */ /* 0x000fe20000100a00 */
[----:B0-----:R-:W-:-:S02]  /*7080*/  IMAD R6, R22, R12, RZ ;  /* 0x0000000c16067224 */ /* 0x001fc400078e02ff */
[----:B------:R-:W-:Y:S01]  /*7090*/  IMAD R7, R23, R77, RZ ;  /* 0x0000004d17077224 */ /* 0x000fe200078e02ff */
[----:B------:R-:W-:Y:S01]  /*70a0*/  STL.64 [R1+0x28f8], R20 ;  /* 0x0028f81401007387 */ /* 0x000fe20000100a00 */
[----:B--2---:R-:W-:Y:S01]  /*70b0*/  IMAD R11, R24, R5, RZ ;  /* 0x00000005180b7224 */ /* 0x004fe200078e02ff */
[----:B------:R-:W0:Y:S02]  /*70c0*/  LDC R12, c[0x0][0x3b0] ;  /* 0x0000ec00ff0c7b82 */ /* 0x000e240000000800 */
[----:B------:R-:W-:Y:S04]  /*70d0*/  STL.64 [R1+0x2918], R20 ;  /* 0x0029181401007387 */ /* 0x000fe80000100a00 */
[----:B------:R-:W-:Y:S04]  /*70e0*/  STL.64 [R1+0x2938], R20 ;  /* 0x0029381401007387 */ /* 0x000fe80000100a00 */
[----:B------:R-:W-:Y:S04]  /*70f0*/  STL.64 [R1+0x2958], R20 ;  /* 0x0029581401007387 */ /* 0x000fe80000100a00 */
[----:B------:R-:W-:Y:S01]  /*7100*/  STL.64 [R1+0x2990], R20 ;  /* 0x0029901401007387 */ /* 0x000fe20000100a00 */
[----:B------:R-:W-:-:S03]  /*7110*/  IMAD R5, R25, R9, RZ ;  /* 0x0000000919057224 */ /* 0x000fc600078e02ff */
[----:B------:R-:W-:Y:S04]  /*7120*/  STL.64 [R1+0x29b0], R20 ;  /* 0x0029b01401007387 */ /* 0x000fe80000100a00 */
[----:B------:R-:W-:Y:S04]  /*7130*/  STL.64 [R1+0x29d0], R20 ;  /* 0x0029d01401007387 */ /* 0x000fe80000100a00 */
[----:B------:R-:W-:Y:S04]  /*7140*/  STL.64 [R1+0x25d8], R22 ;  /* 0x0025d81601007387 */ /* 0x000fe80000100a00 */
[----:B------:R2:W-:Y:S01]  /*7150*/  STL [R1+0x1464], R6 ;  /* 0x0014640601007387 */ /* 0x0005e20000100800 */
[----:B-1----:R-:W-:-:S02]  /*7160*/  IMAD R9, R26, R10, RZ ;  /* 0x0000000a1a097224 */ /* 0x002fc400078e02ff */
[----:B------:R-:W-:Y:S01]  /*7170*/  IMAD.MOV.U32 R16, RZ, RZ, R8 ;  /* 0x000000ffff107224 */ /* 0x000fe200078e0008 */
[----:B------:R1:W-:Y:S01]  /*7180*/  STL [R1+0x1498], R7 ;  /* 0x0014980701007387 */ /* 0x0003e20000100800 */
[----:B------:R-:W0:Y:S03]  /*7190*/  LDC R8, c[0x0][0x3b0] ;  /* 0x0000ec00ff087b82 */ /* 0x000e260000000800 */
[----:B------:R-:W-:Y:S04]  /*71a0*/  STL.64 [R1+0x25e0], R24 ;  /* 0x0025e01801007387 */ /* 0x000fe80000100a00 */
[----:B------:R3:W-:Y:S01]  /*71b0*/  STL [R1+0x14d0], R11 ;  /* 0x0014d00b01007387 */ /* 0x0007e20000100800 */
[----:B--2---:R-:W2:Y:S03]  /*71c0*/  LDC R6, c[0x0][0x3b0] ;  /* 0x0000ec00ff067b82 */ /* 0x004ea60000000800 */
[----:B------:R-:W-:Y:S04]  /*71d0*/  STL.64 [R1+0x2878], R24 ;  /* 0x0028781801007387 */ /* 0x000fe80000100a00 */
[----:B------:R4:W-:Y:S01]  /*71e0*/  STL [R1+0x1504], R5 ;  /* 0x0015040501007387 */ /* 0x0009e20000100800 */
[----:B-1----:R-:W1:Y:S03]  /*71f0*/  LDC R7, c[0x0][0x3b0] ;  /* 0x0000ec00ff077b82 */ /* 0x002e660000000800 */
[----:B------:R-:W-:Y:S04]  /*7200*/  STL.64 [R1+0x2898], R24 ;  /* 0x0028981801007387 */ /* 0x000fe80000100a00 */
[----:B------:R-:W-:Y:S01]  /*7210*/  STL.64 [R1+0x28c0], R24 ;  /* 0x0028c01801007387 */ /* 0x000fe20000100a00 */
[----:B---3--:R-:W3:Y:S01]  /*7220*/  LDC R11, c[0x0][0x3b0] ;  /* 0x0000ec00ff0b7b82 */ /* 0x008ee20000000800 */
[----:B----4-:R-:W-:-:S02]  /*7230*/  IMAD R5, R27, R13, RZ ;  /* 0x0000000d1b057224 */ /* 0x010fc400078e02ff */
[----:B------:R-:W-:Y:S04]  /*7240*/  STL.64 [R1+0x2988], R24 ;  /* 0x0029881801007387 */ /* 0x000fe80000100a00 */
[----:B------:R4:W-:Y:S01]  /*7250*/  STL [R1+0x1534], R9 ;  /* 0x0015340901007387 */ /* 0x0009e20000100800 */
[----:B--2---:R-:W-:Y:S01]  /*7260*/  IMAD R6, R29, R6, RZ ;  /* 0x000000061d067224 */ /* 0x004fe200078e02ff */
[----:B------:R-:W2:Y:S02]  /*7270*/  LDC R13, c[0x0][0x3b0] ;  /* 0x0000ec00ff0d7b82 */ /* 0x000ea40000000800 */
[----:B------:R-:W-:Y:S04]  /*7280*/  STL.64 [R1+0x2620], R26 ;  /* 0x0026201a01007387 */ /* 0x000fe80000100a00 */
[----:B------:R0:W-:Y:S01]  /*7290*/  STL [R1+0x1554], R5 ;  /* 0x0015540501007387 */ /* 0x0001e20000100800 */
[C---:B------:R-:W-:Y:S01]  /*72a0*/  SEL R30, R91.reuse, R30, !P1 ;  /* 0x0000001e5b1e7207 */ /* 0x040fe20004800000 */
[----:B------:R-:W1:Y:S02]  /*72b0*/  LDC R10, c[0x0][0x3b0] ;  /* 0x0000ec00ff0a7b82 */ /* 0x000e640000000800 */
[----:B------:R-:W-:Y:S04]  /*72c0*/  STL.64 [R1+0x2640], R26 ;  /* 0x0026401a01007387 */ /* 0x000fe80000100a00 */
[----:B------:R-:W-:Y:S01]  /*72d0*/  STL.64 [R1+0x2660], R26 ;  /* 0x0026601a01007387 */ /* 0x000fe20000100a00 */
[----:B----4-:R-:W-:Y:S01]  /*72e0*/  IMAD R9, R28, R14, RZ ;  /* 0x0000000e1c097224 */ /* 0x010fe200078e02ff */
[----:B0-----:R-:W0:Y:S02]  /*72f0*/  LDC R5, c[0x0][0x3b0] ;  /* 0x0000ec00ff057b82 */ /* 0x001e240000000800 */
[----:B------:R-:W-:Y:S04]  /*7300*/  STL.64 [R1+0x2680], R26 ;  /* 0x0026801a01007387 */ /* 0x000fe80000100a00 */
[----:B------:R-:W-:Y:S02]  /*7310*/  STL.64 [R1+0x26a0], R26 ;  /* 0x0026a01a01007387 */ /* 0x000fe40000100a00 */
[----:B------:R-:W4:Y:S02]  /*7320*/  LDC R14, c[0x0][0x3b0] ;  /* 0x0000ec00ff0e7b82 */ /* 0x000f240000000800 */
        /* <DEDUP_REMOVED lines=25> */
[----:B------:R0:W-:Y:S04]  /*74c0*/  STL [R1+0x1460], R9 ;  /* 0x0014600901007387 */ /* 0x0001e80000100800 */
[----:B------:R-:W-:Y:S04]  /*74d0*/  STL.64 [R1+0x2630], R28 ;  /* 0x0026301c01007387 */ /* 0x000fe80000100a00 */
[----:B------:R0:W-:Y:S01]  /*74e0*/  STL [R1+0x1494], R6 ;  /* 0x0014940601007387 */ /* 0x0001e20000100800 */
[C---:B------:R-:W-:Y:S01]  /*74f0*/  SEL R31, R91.reuse, R31, !P1 ;  /* 0x0000001f5b1f7207 */ /* 0x040fe20004800000 */
[----:B------:R-:W-:Y:S01]  /*7500*/  IMAD.MOV.U32 R78, RZ, RZ, R16 ;  /* 0x000000ffff4e7224 */ /* 0x000fe200078e0010 */
[C---:B------:R-:W-:Y:S01]  /*7510*/  SEL R32, R91.reuse, R32, !P1 ;  /* 0x000000205b207207 */ /* 0x040fe20004800000 */
[----:B------:R-:W-:Y:S01]  /*7520*/  STL.64 [R1+0x2650], R28 ;  /* 0x0026501c01007387 */ /* 0x000fe20000100a00 */
[----:B-1----:R-:W-:Y:S01]  /*7530*/  IMAD R7, R30, R7, RZ ;  /* 0x000000071e077224 */ /* 0x002fe200078e02ff */
[----:B------:R-:W1:Y:S02]  /*7540*/  LDC R16, c[0x0][0x3b0] ;  /* 0x0000ec00ff107b82 */ /* 0x000e640000000800 */
[----:B------:R-:W-:Y:S04]  /*7550*/  STL.64 [R1+0x2670], R28 ;  /* 0x0026701c01007387 */ /* 0x000fe80000100a00 */
[----:B------:R-:W-:Y:S01]  /*7560*/  STL.64 [R1+0x2690], R28 ;  /* 0x0026901c01007387 */ /* 0x000fe20000100a00 */
[----:B------:R-:W-:Y:S01]  /*7570*/  SEL R33, R91, R33, !P1 ;  /* 0x000000215b217207 */ /* 0x000fe20004800000 */
[----:B0-----:R-:W0:Y:S02]  /*7580*/  LDC R9, c[0x0][0x3b0] ;  /* 0x0000ec00ff097b82 */ /* 0x001e240000000800 */
        /* <DEDUP_REMOVED lines=19> */
[----:B------:R-:W-:-:S03]  /*76c0*/  IMAD R8, R31, R8, RZ ;  /* 0x000000081f087224 */ /* 0x000fc600078e02ff */
[----:B------:R-:W-:Y:S01]  /*76d0*/  STL.64 [R1+0x2978], R28 ;  /* 0x0029781c01007387 */ /* 0x000fe20000100a00 */
[----:B------:R-:W-:-:S03]  /*76e0*/  IMAD R6, R32, R12, RZ ;  /* 0x0000000c20067224 */ /* 0x000fc600078e02ff */
[----:B------:R-:W-:Y:S04]  /*76f0*/  STL.64 [R1+0x2998], R28 ;  /* 0x0029981c01007387 */ /* 0x000fe80000100a00 */
[----:B------:R-:W-:Y:S04]  /*7700*/  STL.64 [R1+0x29b8], R28 ;  /* 0x0029b81c01007387 */ /* 0x000fe80000100a00 */
[----:B------:R-:W-:Y:S01]  /*7710*/  STL.64 [R1+0x29d8], R28 ;  /* 0x0029d81c01007387 */ /* 0x000fe20000100a00 */
[----:B------:R-:W-:-:S03]  /*7720*/  SEL R34, R91, R34, !P1 ;  /* 0x000000225b227207 */ /* 0x000fc60004800000 */
[----:B------:R0:W-:Y:S04]  /*7730*/  STL [R1+0x14cc], R7 ;  /* 0x0014cc0701007387 */ /* 0x0001e80000100800 */
[----:B------:R1:W-:Y:S01]  /*7740*/  STL [R1+0x1500], R8 ;  /* 0x0015000801007387 */ /* 0x0003e20000100800 */
[----:B0-----:R-:W-:-:S03]  /*7750*/  IMAD R7, R33, R15, RZ ;  /* 0x0000000f21077224 */ /* 0x001fc600078e02ff */
[----:B------:R0:W-:Y:S01]  /*7760*/  STL [R1+0x1530], R6 ;  /* 0x0015300601007387 */ /* 0x0001e20000100800 */
[C---:B------:R-:W-:Y:S01]  /*7770*/  SEL R35, R91.reuse, R35, !P1 ;  /* 0x000000235b237207 */ /* 0x040fe20004800000 */
[----:B------:R-:W-:Y:S01]  /*7780*/  IMAD R12, R34, R5, RZ ;  /* 0x00000005220c7224 */ /* 0x000fe200078e02ff */
[C---:B------:R-:W-:Y:S01]  /*7790*/  SEL R36, R91.reuse, R36, !P1 ;  /* 0x000000245b247207 */ /* 0x040fe20004800000 */
[----:B------:R0:W-:Y:S01]  /*77a0*/  STL [R1+0x1550], R7 ;  /* 0x0015500701007387 */ /* 0x0001e20000100800 */
[----:B------:R-:W-:Y:S01]  /*77b0*/  SEL R38, R91, R38, !P1 ;  /* 0x000000265b267207 */ /* 0x000fe20004800000 */
[----:B-1----:R-:W1:Y:S01]  /*77c0*/  LDC R8, c[0x0][0x3b0] ;  /* 0x0000ec00ff087b82 */ /* 0x002e620000000800 */
[----:B---3--:R-:W-:-:S07]  /*77d0*/  IMAD R5, R35, R11, RZ ;  /* 0x0000000b23057224 */ /* 0x008fce00078e02ff */
[----:B0-----:R-:W0:Y:S01]  /*77e0*/  LDC R6, c[0x0][0x3b0] ;  /* 0x0000ec00ff067b82 */ /* 0x001e220000000800 */
[----:B------:R2:W-:Y:S07]  /*77f0*/  STL [R1+0x145c], R12 ;  /* 0x00145c0c01007387 */ /* 0x0005ee0000100800 */
[----:B------:R-:W3:Y:S01]  /*7800*/  LDC R7, c[0x0][0x3b0] ;  /* 0x0000ec00ff077b82 */ /* 0x000ee20000000800 */
[----:B------:R-:W-:Y:S01]  /*7810*/  SEL R39, R91, R39, !P1 ;  /* 0x000000275b277207 */ /* 0x000fe20004800000 */
[----:B----4-:R-:W-:-:S02]  /*7820*/  IMAD R11, R38, R14, RZ ;  /* 0x0000000e260b7224 */ /* 0x010fc400078e02ff */
[----:B--2---:R-:W-:Y:S01]  /*7830*/  IMAD R12, R36, R13, RZ ;  /* 0x0000000d240c7224 */ /* 0x004fe200078e02ff */
[----:B------:R2:W-:Y:S01]  /*7840*/  STL [R1+0x1490], R5 ;  /* 0x0014900501007387 */ /* 0x0005e20000100800 */
[----:B------:R-:W-:Y:S01]  /*7850*/  IMAD R13, R39, R16, RZ ;  /* 0x00000010270d7224 */ /* 0x000fe200078e02ff */
[C---:B------:R-:W-:Y:S01]  /*7860*/  SEL R40, R91.reuse, R40, !P1 ;  /* 0x000000285b287207 */ /* 0x040fe20004800000 */
[----:B------:R-:W4:Y:S01]  /*7870*/  LDC R14, c[0x0][0x3b0] ;  /* 0x0000ec00ff0e7b82 */ /* 0x000f220000000800 */
[----:B------:R-:W-:Y:S04]  /*7880*/  STL [R1+0x14c8], R12 ;  /* 0x0014c80c01007387 */ /* 0x000fe80000100800 */
[----:B------:R2:W-:Y:S03]  /*7890*/  STL [R1+0x14fc], R11 ;  /* 0x0014fc0b01007387 */ /* 0x0005e60000100800 */
[----:B--2---:R-:W2:Y:S01]  /*78a0*/  LDC R5, c[0x0][0x3b0] ;  /* 0x0000ec00ff057b82 */ /* 0x004ea20000000800 */
[----:B------:R0:W-:Y:S01]  /*78b0*/  STL [R1+0x152c], R13 ;  /* 0x00152c0d01007387 */ /* 0x0001e20000100800 */
[----:B------:R-:W-:-:S06]  /*78c0*/  SEL R41, R91, R41, !P1 ;  /* 0x000000295b297207 */ /* 0x000fcc0004800000 */
[----:B------:R-:W4:Y:S08]  /*78d0*/  LDC R11, c[0x0][0x3b0] ;  /* 0x0000ec00ff0b7b82 */ /* 0x000f300000000800 */
[----:B------:R-:W4:Y:S01]  /*78e0*/  LDC R12, c[0x0][0x3b0] ;  /* 0x0000ec00ff0c7b82 */ /* 0x000f220000000800 */
[C---:B------:R-:W-:Y:S01]  /*78f0*/  SEL R42, R91.reuse, R42, !P1 ;  /* 0x0000002a5b2a7207 */ /* 0x040fe20004800000 */
[----:B0-----:R-:W-:Y:S01]  /*7900*/  IMAD R6, R40, R6, RZ ;  /* 0x0000000628067224 */ /* 0x001fe200078e02ff */
[----:B------:R-:W-:-:S05]  /*7910*/  SEL R43, R91, R43, !P1 ;  /* 0x0000002b5b2b7207 */ /* 0x000fca0004800000 */
[----:B------:R-:W0:Y:S01]  /*7920*/  LDC R13, c[0x0][0x3b0] ;  /* 0x0000ec00ff0d7b82 */ /* 0x000e220000000800 */
[----:B---3--:R-:W-:Y:S01]  /*7930*/  IMAD R7, R41, R7, RZ ;  /* 0x0000000729077224 */ /* 0x008fe200078e02ff */
[C---:B------:R-:W-:Y:S01]  /*7940*/  SEL R44, R91.reuse, R44, !P1 ;  /* 0x0000002c5b2c7207 */ /* 0x040fe20004800000 */
[----:B-1----:R-:W-:Y:S01]  /*7950*/  IMAD R8, R42, R8, RZ ;  /* 0x000000082a087224 */ /* 0x002fe200078e02ff */
[----:B------:R1:W-:Y:S01]  /*7960*/  STL [R1+0x154c], R6 ;  /* 0x00154c0601007387 */ /* 0x0003e20000100800 */
[----:B------:R-:W-:-:S03]  /*7970*/  SEL R45, R91, R45, !P1 ;  /* 0x0000002d5b2d7207 */ /* 0x000fc60004800000 */
[----:B------:R3:W-:Y:S01]  /*7980*/  STL [R1+0x1454], R7 ;  /* 0x0014540701007387 */ /* 0x0007e20000100800 */
[----:B------:R-:W-:Y:S01]  /*7990*/  SEL R46, R91, R46, !P1 ;  /* 0x0000002e5b2e7207 */ /* 0x000fe20004800000 */
[----:B------:R-:W0:Y:S01]  /*79a0*/  LDC R16, c[0x0][0x3b0] ;  /* 0x0000ec00ff107b82 */ /* 0x000e220000000800 */
[----:B-1----:R-:W-:Y:S01]  /*79b0*/  IMAD R6, R43, R10, RZ ;  /* 0x0000000a2b067224 */ /* 0x002fe200078e02ff */
[----:B------:R-:W-:Y:S01]  /*79c0*/  STL [R1+0x148c], R8 ;  /* 0x00148c0801007387 */ /* 0x000fe20000100800 */
[----:B---3--:R-:W-:-:S03]  /*79d0*/  IMAD R7, R44, R9, RZ ;  /* 0x000000092c077224 */ /* 0x008fc600078e02ff */
[----:B------:R1:W-:Y:S01]  /*79e0*/  STL [R1+0x14c4], R6 ;  /* 0x0014c40601007387 */ /* 0x0003e20000100800 */
[----:B------:R-:W-:Y:S01]  /*79f0*/  SEL R47, R91, R47, !P1 ;  /* 0x0000002f5b2f7207 */ /* 0x000fe20004800000 */
[----:B--2---:R-:W-:Y:S01]  /*7a00*/  IMAD R5, R45, R5, RZ ;  /* 0x000000052d057224 */ /* 0x004fe200078e02ff */
[----:B------:R-:W-:Y:S01]  /*7a10*/  SEL R48, R91, R48, !P1 ;  /* 0x000000305b307207 */ /* 0x000fe20004800000 */
[----:B------:R2:W-:Y:S01]  /*7a20*/  STL [R1+0x14f8], R7 ;  /* 0x0014f80701007387 */ /* 0x0005e20000100800 */
[----:B----4-:R-:W-:Y:S01]  /*7a30*/  IMAD R15, R46, R11, RZ ;  /* 0x0000000b2e0f7224 */ /* 0x010fe200078e02ff */
[----:B------:R-:W3:Y:S01]  /*7a40*/  LDC R9, c[0x0][0x3b0] ;  /* 0x0000ec00ff097b82 */ /* 0x000ee20000000800 */
[----:B------:R-:W-:Y:S01]  /*7a50*/  IMAD R11, R47, R12, RZ ;  /* 0x0000000c2f0b7224 */ /* 0x000fe200078e02ff */
[----:B------:R-:W-:-:S06]  /*7a60*/  SEL R49, R91, R49, !P1 ;  /* 0x000000315b317207 */ /* 0x000fcc0004800000 */
[----:B-1----:R-:W1:Y:S01]  /*7a70*/  LDC R6, c[0x0][0x3b0] ;  /* 0x0000ec00ff067b82 */ /* 0x002e620000000800 */
[----:B------:R-:W-:Y:S07]  /*7a80*/  STL [R1+0x1528], R5 ;  /* 0x0015280501007387 */ /* 0x000fee0000100800 */
[----:B--2---:R-:W2:Y:S01]  /*7a90*/  LDC R7, c[0x0][0x3b0] ;  /* 0x0000ec00ff077b82 */ /* 0x004ea20000000800 */
[----:B------:R-:W-:Y:S01]  /*7aa0*/  STL [R1+0x1548], R15 ;  /* 0x0015480f01007387 */ /* 0x000fe20000100800 */
[----:B0-----:R-:W-:-:S03]  /*7ab0*/  IMAD R12, R48, R13, RZ ;  /* 0x0000000d300c7224 */ /* 0x001fc600078e02ff */
[----:B------:R0:W-:Y:S03]  /*7ac0*/  STL [R1+0x144c], R11 ;  /* 0x00144c0b01007387 */ /* 0x0001e60000100800 */
[----:B------:R-:W4:Y:S01]  /*7ad0*/  LDC R8, c[0x0][0x3b0] ;  /* 0x0000ec00ff087b82 */ /* 0x000f220000000800 */
[----:B------:R-:W-:Y:S01]  /*7ae0*/  STL.64 [R1+0x25f0], R48 ;  /* 0x0025f03001007387 */ /* 0x000fe20000100a00 */
[----:B0-----:R-:W-:-:S06]  /*7af0*/  IMAD R11, R49, R14, RZ ;  /* 0x0000000e310b7224 */ /* 0x001fcc00078e02ff */
[----:B------:R-:W0:Y:S01]  /*7b00*/  LDC R10, c[0x0][0x3b0] ;  /* 0x0000ec00ff0a7b82 */ /* 0x000e220000000800 */
[----:B------:R3:W-:Y:S04]  /*7b10*/  STL [R1+0x1488], R12 ;  /* 0x0014880c01007387 */ /* 0x0007e80000100800 */
[----:B------:R-:W-:Y:S03]  /*7b20*/  STL.64 [R1+0x2610], R48 ;  /* 0x0026103001007387 */ /* 0x000fe60000100a00 */
[----:B------:R-:W0:Y:S01]  /*7b30*/  LDC R5, c[0x0][0x3b0] ;  /* 0x0000ec00ff057b82 */ /* 0x000e220000000800 */
[----:B------:R1:W-:Y:S01]  /*7b40*/  STL [R1+0x14c0], R11 ;  /* 0x0014c00b01007387 */ /* 0x0003e20000100800 */
[----:B------:R-:W-:-:S02]  /*7b50*/  SEL R50, R91, R50, !P1 ;  /* 0x000000325b327207 */ /* 0x000fc40004800000 */
[----:B------:R-:W-:-:S04]  /*7b60*/  SEL R51, R91, R51, !P1 ;  /* 0x000000335b337207 */ /* 0x000fc80004800000 */
[----:B---3--:R-:W3:Y:S01]  /*7b70*/  LDC R12, c[0x0][0x3b0] ;  /* 0x0000ec00ff0c7b82 */ /* 0x008ee20000000800 */
[----:B------:R-:W-:-:S07]  /*7b80*/  SEL R52, R91, R52, !P1 ;  /* 0x000000345b347207 */ /* 0x000fce0004800000 */
[----:B-1----:R-:W1:Y:S01]  /*7b90*/  LDC R11, c[0x0][0x3b0] ;  /* 0x0000ec00ff0b7b82 */ /* 0x002e620000000800 */
[----:B------:R-:W-:Y:S01]  /*7ba0*/  IMAD R15, R50, R6, RZ ;  /* 0x00000006320f7224 */ /* 0x000fe200078e02ff */
[----:B------:R-:W-:Y:S01]  /*7bb0*/  SEL R53, R91, R53, !P1 ;  /* 0x000000355b357207 */ /* 0x000fe20004800000 */
[----:B--2---:R-:W-:-:S05]  /*7bc0*/  IMAD R6, R51, R7, RZ ;  /* 0x0000000733067224 */ /* 0x004fca00078e02ff */
[----:B------:R-:W2:Y:S01]  /*7bd0*/  LDC R13, c[0x0][0x3b0] ;  /* 0x0000ec00ff0d7b82 */ /* 0x000ea20000000800 */
[----:B------:R-:W-:Y:S01]  /*7be0*/  STL.64 [R1+0x2600], R50 ;  /* 0x0026003201007387 */ /* 0x000fe20000100a00 */
[----:B------:R-:W-:-:S03]  /*7bf0*/  IMAD R7, R52, R9, RZ ;  /* 0x0000000934077224 */ /* 0x000fc600078e02ff */
[----:B------:R-:W-:Y:S01]  /*7c00*/  STL [R1+0x14f4], R15 ;  /* 0x0014f40f01007387 */ /* 0x000fe20000100800 */
[C---:B------:R-:W-:Y:S02]  /*7c10*/  SEL R54, R91.reuse, R54, !P1 ;  /* 0x000000365b367207 */ /* 0x040fe40004800000 */
[----:B------:R-:W2:Y:S01]  /*7c20*/  LDC R14, c[0x0][0x3b0] ;  /* 0x0000ec00ff0e7b82 */ /* 0x000ea20000000800 */
[----:B------:R4:W-:Y:S01]  /*7c30*/  STL [R1+0x1524], R6 ;  /* 0x0015240601007387 */ /* 0x0009e20000100800 */
[----:B------:R-:W-:-:S03]  /*7c40*/  SEL R55, R91, R55, !P1 ;  /* 0x000000375b377207 */ /* 0x000fc60004800000 */
[----:B------:R0:W-:Y:S01]  /*7c50*/  STL [R1+0x1544], R7 ;  /* 0x0015440701007387 */ /* 0x0001e20000100800 */
[----:B------:R-:W-:Y:S02]  /*7c60*/  SEL R56, R91, R56, !P1 ;  /* 0x000000385b387207 */ /* 0x000fe40004800000 */
[----:B------:R-:W2:Y:S01]  /*7c70*/  LDC R9, c[0x0][0x3b0] ;  /* 0x0000ec00ff097b82 */ /* 0x000ea20000000800 */
[----:B----4-:R-:W-:Y:S01]  /*7c80*/  IMAD R6, R53, R8, RZ ;  /* 0x0000000835067224 */ /* 0x010fe200078e02ff */
[----:B------:R-:W-:Y:S06]  /*7c90*/  STL.64 [R1+0x25c0], R52 ;  /* 0x0025c03401007387 */ /* 0x000fec0000100a00 */
[----:B0-----:R-:W0:Y:S01]  /*7ca0*/  LDC R7, c[0x0][0x3b0] ;  /* 0x0000ec00ff077b82 */ /* 0x001e220000000800 */
[----:B------:R4:W-:Y:S01]  /*7cb0*/  STL [R1+0x1448], R6 ;  /* 0x0014480601007387 */ /* 0x0009e20000100800 */
[----:B------:R-:W-:Y:S01]  /*7cc0*/  IMAD R5, R55, R5, RZ ;  /* 0x0000000537057224 */ /* 0x000fe200078e02ff */
[C---:B------:R-:W-:Y:S01]  /*7cd0*/  SEL R57, R91.reuse, R57, !P1 ;  /* 0x000000395b397207 */ /* 0x040fe20004800000 */
[----:B-1----:R-:W-:Y:S01]  /*7ce0*/  IMAD R11, R56, R11, RZ ;  /* 0x0000000b380b7224 */ /* 0x002fe200078e02ff */
[----:B------:R-:W-:-:S03]  /*7cf0*/  SEL R58, R91, R58, !P1 ;  /* 0x0000003a5b3a7207 */ /* 0x000fc60004800000 */
[----:B------:R-:W1:Y:S01]  /*7d00*/  LDC R8, c[0x0][0x3b0] ;  /* 0x0000ec00ff087b82 */ /* 0x000e620000000800 */
[----:B----4-:R-:W-:-:S05]  /*7d10*/  IMAD R6, R54, R10, RZ ;  /* 0x0000000a36067224 */ /* 0x010fca00078e02ff */
[----:B------:R3:W-:Y:S02]  /*7d20*/  STL [R1+0x1484], R6 ;  /* 0x0014840601007387 */ /* 0x0007e40000100800 */
[----:B------:R-:W4:Y:S02]  /*7d30*/  LDC R10, c[0x0][0x3b0] ;  /* 0x0000ec00ff0a7b82 */ /* 0x000f240000000800 */
[----:B------:R-:W-:Y:S04]  /*7d40*/  STL [R1+0x14bc], R5 ;  /* 0x0014bc0501007387 */ /* 0x000fe80000100800 */
[----:B------:R2:W-:Y:S01]  /*7d50*/  STL [R1+0x14f0], R11 ;  /* 0x0014f00b01007387 */ /* 0x0005e20000100800 */
[----:B------:R-:W-:Y:S01]  /*7d60*/  SEL R59, R91, R59, !P1 ;  /* 0x0000003b5b3b7207 */ /* 0x000fe20004800000 */
[----:B---3--:R-:W-:Y:S01]  /*7d70*/  IMAD R6, R57, R12, RZ ;  /* 0x0000000c39067224 */ /* 0x008fe200078e02ff */
[----:B------:R-:W-:Y:S01]  /*7d80*/  SEL R60, R91, R60, !P1 ;  /* 0x0000003c5b3c7207 */ /* 0x000fe20004800000 */
[----:B------:R-:W3:Y:S03]  /*7d90*/  LDC R15, c[0x0][0x3b0] ;  /* 0x0000ec00ff0f7b82 */ /* 0x000ee60000000800 */
[----:B------:R0:W-:Y:S01]  /*7da0*/  STL [R1+0x1520], R6 ;  /* 0x0015200601007387 */ /* 0x0001e20000100800 */
[----:B--2---:R-:W-:-:S04]  /*7db0*/  IMAD R11, R58, R13, RZ ;  /* 0x0000000d3a0b7224 */ /* 0x004fc800078e02ff */
[----:B------:R-:W2:Y:S01]  /*7dc0*/  LDC R5, c[0x0][0x3b0] ;  /* 0x0000ec00ff057b82 */ /* 0x000ea20000000800 */
[----:B------:R0:W-:Y:S07]  /*7dd0*/  STL [R1+0x1440], R11 ;  /* 0x0014400b01007387 */ /* 0x0001ee0000100800 */
[----:B0-----:R-:W0:Y:S01]  /*7de0*/  LDC R6, c[0x0][0x3b0] ;  /* 0x0000ec00ff067b82 */ /* 0x001e220000000800 */
[----:B------:R-:W-:Y:S01]  /*7df0*/  IMAD R12, R59, R14, RZ ;  /* 0x0000000e3b0c7224 */ /* 0x000fe200078e02ff */
[----:B------:R-:W-:-:S06]  /*7e00*/  SEL R61, R91, R61, !P1 ;  /* 0x0000003d5b3d7207 */ /* 0x000fcc0004800000 */
[----:B------:R-:W0:Y:S01]  /*7e10*/  LDC R11, c[0x0][0x3b0] ;  /* 0x0000ec00ff0b7b82 */ /* 0x000e220000000800 */
[----:B------:R-:W-:Y:S01]  /*7e20*/  IMAD R7, R60, R7, RZ ;  /* 0x000000073c077224 */ /* 0x000fe200078e02ff */
[----:B------:R-:W-:-:S06]  /*7e30*/  SEL R62, R91, R62, !P1 ;  /* 0x0000003e5b3e7207 */ /* 0x000fcc0004800000 */
[----:B------:R-:W0:Y:S01]  /*7e40*/  LDC R13, c[0x0][0x3b0] ;  /* 0x0000ec00ff0d7b82 */ /* 0x000e220000000800 */
[----:B------:R-:W-:Y:S01]  /*7e50*/  STL [R1+0x1480], R12 ;  /* 0x0014800c01007387 */ /* 0x000fe20000100800 */
[----:B------:R-:W-:Y:S01]  /*7e60*/  SEL R63, R91, R63, !P1 ;  /* 0x0000003f5b3f7207 */ /* 0x000fe20004800000 */
[----:B------:R-:W-:Y:S01]  /*7e70*/  IMAD R9, R61, R9, RZ ;  /* 0x000000093d097224 */ /* 0x000fe200078e02ff */
[C---:B------:R-:W-:Y:S01]  /*7e80*/  SEL R64, R91.reuse, R64, !P1 ;  /* 0x000000405b407207 */ /* 0x040fe20004800000 */
[----:B------:R1:W-:Y:S01]  /*7e90*/  STL [R1+0x14b8], R7 ;  /* 0x0014b80701007387 */ /* 0x0003e20000100800 */
[C---:B------:R-:W-:Y:S02]  /*7ea0*/  SEL R65, R91.reuse, R65, !P1 ;  /* 0x000000415b417207 */ /* 0x040fe40004800000 */
[----:B------:R-:W-:Y:S01]  /*7eb0*/  SEL R66, R91, R66, !P1 ;  /* 0x000000425b427207 */ /* 0x000fe20004800000 */
[----:B------:R-:W3:Y:S01]  /*7ec0*/  LDC R14, c[0x0][0x3b0] ;  /* 0x0000ec00ff0e7b82 */ /* 0x000ee20000000800 */
[----:B------:R1:W-:Y:S01]  /*7ed0*/  STL [R1+0x14ec], R9 ;  /* 0x0014ec0901007387 */ /* 0x0003e20000100800 */
[----:B--2---:R-:W-:-:S02]  /*7ee0*/  IMAD R5, R64, R5, RZ ;  /* 0x0000000540057224 */ /* 0x004fc400078e02ff */
[----:B-1----:R-:W-:-:S04]  /*7ef0*/  IMAD R7, R62, R8, RZ ;  /* 0x000000083e077224 */ /* 0x002fc800078e02ff */
[----:B------:R-:W1:Y:S01]  /*7f00*/  LDC R12, c[0x0][0x3b0] ;  /* 0x0000ec00ff0c7b82 */ /* 0x000e620000000800 */
[----:B----4-:R-:W-:Y:S01]  /*7f10*/  IMAD R8, R63, R10, RZ ;  /* 0x0000000a3f087224 */ /* 0x010fe200078e02ff */
[----:B------:R2:W-:Y:S01]  /*7f20*/  STL [R1+0x151c], R7 ;  /* 0x00151c0701007387 */ /* 0x0005e20000100800 */
[----:B------:R-:W-:-:S03]  /*7f30*/  SEL R67, R91, R67, !P1 ;  /* 0x000000435b437207 */ /* 0x000fc60004800000 */
[----:B------:R-:W-:Y:S02]  /*7f40*/  STL [R1+0x1444], R8 ;  /* 0x0014440801007387 */ /* 0x000fe40000100800 */
[----:B------:R-:W4:Y:S02]  /*7f50*/  LDC R9, c[0x0][0x3b0] ;  /* 0x0000ec00ff097b82 */ /* 0x000f240000000800 */
[----:B------:R0:W-:Y:S06]  /*7f60*/  STL [R1+0x147c], R5 ;  /* 0x00147c0501007387 */ /* 0x0001ec0000100800 */
[----:B--2---:R-:W2:Y:S01]  /*7f70*/  LDC R7, c[0x0][0x3b0] ;  /* 0x0000ec00ff077b82 */ /* 0x004ea20000000800 */
[----:B------:R-:W-:Y:S01]  /*7f80*/  SEL R68, R91, R68, !P1 ;  /* 0x000000445b447207 */ /* 0x000fe20004800000 */
[----:B0-----:R-:W-:Y:S01]  /*7f90*/  IMAD R5, R65, R6, RZ ;  /* 0x0000000641057224 */ /* 0x001fe200078e02ff */
[C---:B------:R-:W-:Y:S01]  /*7fa0*/  SEL R69, R91.reuse, R69, !P1 ;  /* 0x000000455b457207 */ /* 0x040fe20004800000 */
[----:B------:R-:W-:Y:S01]  /*7fb0*/  IMAD R6, R66, R11, RZ ;  /* 0x0000000b42067224 */ /* 0x000fe200078e02ff */
[----:B------:R-:W-:-:S03]  /*7fc0*/  SEL R70, R91, R70, !P1 ;  /* 0x000000465b467207 */ /* 0x000fc60004800000 */
[----:B------:R-:W0:Y:S01]  /*7fd0*/  LDC R8, c[0x0][0x3b0] ;  /* 0x0000ec00ff087b82 */ /* 0x000e220000000800 */
[----:B------:R3:W-:Y:S01]  /*7fe0*/  STL [R1+0x14b4], R5 ;  /* 0x0014b40501007387 */ /* 0x0007e20000100800 */
[----:B------:R-:W-:-:S03]  /*7ff0*/  IMAD R18, R68, R16, RZ ;  /* 0x0000001044127224 */ /* 0x000fc600078e02ff */
[----:B------:R3:W-:Y:S01]  /*8000*/  STL [R1+0x14e8], R6 ;  /* 0x0014e80601007387 */ /* 0x0007e20000100800 */
[C---:B------:R-:W-:Y:S02]  /*8010*/  SEL R71, R91.reuse, R71, !P1 ;  /* 0x000000475b477207 */ /* 0x040fe40004800000 */
[----:B------:R-:W-:Y:S01]  /*8020*/  SEL R72, R91, R72, !P1 ;  /* 0x000000485b487207 */ /* 0x000fe20004800000 */
[----:B------:R-:W0:Y:S01]  /*8030*/  LDC R10, c[0x0][0x3b0] ;  /* 0x0000ec00ff0a7b82 */ /* 0x000e220000000800 */
[----:B---3--:R-:W-:Y:S02]  /*8040*/  IMAD R5, R67, R13, RZ ;  /* 0x0000000d43057224 */ /* 0x008fe400078e02ff */
[----:B------:R-:W-:-:S03]  /*8050*/  IMAD R6, R69, R15, RZ ;  /* 0x0000000f45067224 */ /* 0x000fc600078e02ff */
[----:B------:R3:W-:Y:S04]  /*8060*/  STL [R1+0x1518], R5 ;  /* 0x0015180501007387 */ /* 0x0007e80000100800 */
[----:B------:R-:W-:Y:S04]  /*8070*/  STL [R1+0x143c], R18 ;  /* 0x00143c1201007387 */ /* 0x000fe80000100800 */
[----:B------:R1:W-:Y:S01]  /*8080*/  STL [R1+0x1478], R6 ;  /* 0x0014780601007387 */ /* 0x0003e20000100800 */
[C---:B------:R-:W-:Y:S01]  /*8090*/  SEL R73, R91.reuse, R73, !P1 ;  /* 0x000000495b497207 */ /* 0x040fe20004800000 */
[----:B------:R-:W-:Y:S01]  /*80a0*/  @!P5 IMAD.MOV R4, RZ, RZ, -R4 ;  /* 0x000000ffff04d224 */ /* 0x000fe200078e0a04 */
[C---:B------:R-:W-:Y:S01]  /*80b0*/  SEL R74, R91.reuse, R74, !P1 ;  /* 0x0000004a5b4a7207 */ /* 0x040fe20004800000 */
[----:B------:R-:W-:Y:S01]  /*80c0*/  UIADD3 UR9, UPT, UPT, UR5, UR4, URZ ;  /* 0x0000000405097290 */ /* 0x000fe2000fffe0ff */
[----:B------:R-:W-:Y:S01]  /*80d0*/  SEL R75, R91, R75, !P1 ;  /* 0x0000004b5b4b7207 */ /* 0x000fe20004800000 */
[----:B---3--:R-:W3:Y:S01]  /*80e0*/  LDC R5, c[0x0][0x3a0] ;  /* 0x0000e800ff057b82 */ /* 0x008ee20000000800 */
[----:B-1----:R-:W-:-:S02]  /*80f0*/  IMAD R6, R70, R12, RZ ;  /* 0x0000000c46067224 */ /* 0x002fc400078e02ff */
[----:B----4-:R-:W-:-:S03]  /*8100*/  IMAD R18, R72, R9, RZ ;  /* 0x0000000948127224 */ /* 0x010fc600078e02ff */
[----:B------:R2:W-:Y:S04]  /*8110*/  STL [R1+0x14b0], R6 ;  /* 0x0014b00601007387 */ /* 0x0005e80000100800 */
[----:B------:R-:W4:Y:S01]  /*8120*/  LDL.LU R91, [R1+0x29f4] ;  /* 0x0029f400015b7983 */ /* 0x000f220000300800 */
[----:B--2---:R-:W-:-:S05]  /*8130*/  IMAD R6, R71, R7, RZ ;  /* 0x0000000747067224 */ /* 0x004fca00078e02ff */
[----:B------:R-:W-:Y:S04]  /*8140*/  STL [R1+0x14e4], R6 ;  /* 0x0014e40601007387 */ /* 0x000fe80000100800 */
[----:B------:R1:W-:Y:S02]  /*8150*/  STL [R1+0x1514], R18 ;  /* 0x0015141201007387 */ /* 0x0003e40000100800 */
[----:B-1----:R-:W1:Y:S01]  /*8160*/  S2R R18, SR_TID.X ;  /* 0x0000000000127919 */ /* 0x002e620000002100 */
[----:B0-----:R-:W-:Y:S02]  /*8170*/  IMAD R7, R73, R8, RZ ;  /* 0x0000000849077224 */ /* 0x001fe400078e02ff */
[----:B------:R-:W-:-:S03]  /*8180*/  IMAD R6, R74, R10, RZ ;  /* 0x0000000a4a067224 */ /* 0x000fc600078e02ff */
[----:B------:R0:W-:Y:S04]  /*8190*/  STL [R1+0x1438], R7 ;  /* 0x0014380701007387 */ /* 0x0001e80000100800 */
[----:B------:R2:W-:Y:S01]  /*81a0*/  STL [R1+0x1474], R6 ;  /* 0x0014740601007387 */ /* 0x0005e20000100800 */
[----:B0-----:R-:W-:Y:S02]  /*81b0*/  IMAD R7, R75, R14, RZ ;  /* 0x0000000e4b077224 */ /* 0x001fe400078e02ff */
[----:B--2---:R-:W-:Y:S01]  /*81c0*/  IMAD.MOV.U32 R6, RZ, RZ, R0 ;  /* 0x000000ffff067224 */ /* 0x004fe200078e0000 */
[----:B------:R-:W-:Y:S02]  /*81d0*/  LEA R0, P0, R76, R2, 0x1 ;  /* 0x000000024c007211 */ /* 0x000fe400078008ff */
[----:B------:R0:W-:Y:S01]  /*81e0*/  STL [R1+0x14ac], R7 ;  /* 0x0014ac0701007387 */ /* 0x0001e20000100800 */
[----:B------:R-:W-:-:S03]  /*81f0*/  @!P2 IMAD.MOV R6, RZ, RZ, -R6 ;  /* 0x000000ffff06a224 */ /* 0x000fc600078e0a06 */
[----:B------:R-:W-:Y:S01]  /*8200*/  STL [R1+0x24cc], R4 ;  /* 0x0024cc0401007387 */ /* 0x000fe20000100800 */
[----:B0-----:R-:W-:-:S03]  /*8210*/  LEA R7, P5, R83, R2, 0x1 ;  /* 0x0000000253077211 */ /* 0x001fc600078a08ff */
[----:B------:R0:W-:Y:S01]  /*8220*/  STL [R1+0x1808], R0 ;  /* 0x0018080001007387 */ /* 0x0001e20000100800 */
[----:B-1----:R-:W-:-:S03]  /*8230*/  LOP3.LUT R18, R18, 0x7f, RZ, 0xc0, !PT ;  /* 0x0000007f12127812 */ /* 0x002fc600078ec0ff */
[----:B------:R-:W-:Y:S01]  /*8240*/  STL [R1+0x24d0], R6 ;  /* 0x0024d00601007387 */ /* 0x000fe20000100800 */
[----:B------:R-:W-:-:S03]  /*8250*/  ISETP.NE.U32.AND P2, PT, R18, RZ, PT ;  /* 0x000000ff1200720c */ /* 0x000fc60003f45070 */
[----:B------:R1:W-:Y:S01]  /*8260*/  STL [R1+0x1810], R7 ;  /* 0x0018100701007387 */ /* 0x0003e20000100800 */
[-C--:B0-----:R-:W-:Y:S02]  /*8270*/  LEA.HI.X.SX32 R0, R76, R93.reuse, 0x1, P0 ;  /* 0x0000005d4c007211 */ /* 0x081fe400000f0eff */
[----:B------:R-:W-:Y:S02]  /*8280*/  LEA.HI.X.SX32 R18, R83, R93, 0x1, P5 ;  /* 0x0000005d53127211 */ /* 0x000fe400028f0eff */
[-C--:B-1----:R-:W-:Y:S01]  /*8290*/  LEA R7, P0, R82, R2.reuse, 0x1 ;  /* 0x0000000252077211 */ /* 0x082fe200078008ff */
[----:B------:R0:W-:Y:S04]  /*82a0*/  STL [R1+0x1804], R0 ;  /* 0x0018040001007387 */ /* 0x0001e80000100800 */
[----:B------:R-:W-:Y:S04]  /*82b0*/  STL [R1+0x1818], R7 ;  /* 0x0018180701007387 */ /* 0x000fe80000100800 */
[----:B------:R1:W-:Y:S01]  /*82c0*/  STL [R1+0x180c], R18 ;  /* 0x00180c1201007387 */ /* 0x0003e20000100800 */
[----:B0-----:R-:W-:-:S02]  /*82d0*/  LEA R0, P5, R81, R2, 0x1 ;  /* 0x0000000251007211 */ /* 0x001fc400078a08ff */
[----:B-1----:R-:W-:-:S03]  /*82e0*/  LEA.HI.X.SX32 R18, R82, R93, 0x1, P0 ;  /* 0x0000005d52127211 */ /* 0x002fc600000f0eff */
[----:B------:R0:W-:Y:S01]  /*82f0*/  STL [R1+0x1820], R0 ;  /* 0x0018200001007387 */ /* 0x0001e20000100800 */
[----:B------:R-:W-:-:S03]  /*8300*/  LEA R22, P0, R80, R2, 0x1 ;  /* 0x0000000250167211 */ /* 0x000fc600078008ff */
[----:B------:R1:W-:Y:S01]  /*8310*/  STL [R1+0x1814], R18 ;  /* 0x0018141201007387 */ /* 0x0003e20000100800 */
[----:B0-----:R-:W-:-:S03]  /*8320*/  LEA.HI.X.SX32 R0, R81, R93, 0x1, P5 ;  /* 0x0000005d51007211 */ /* 0x001fc600028f0eff */
[----:B------:R0:W-:Y:S01]  /*8330*/  STL [R1+0x1828], R22 ;  /* 0x0018281601007387 */ /* 0x0001e20000100800 */
[C---:B-1----:R-:W-:Y:S01]  /*8340*/  LEA R18, P5, R79.reuse, R2, 0x1 ;  /* 0x000000024f127211 */ /* 0x042fe200078a08ff */
[----:B------:R-:W-:Y:S02]  /*8350*/  STTM.x64 tmem[UR9], RZ ;  /* 0x000000ff000079ed */ /* 0x000fe40008340009 */
[----:B------:R-:W2:Y:S04]  /*8360*/  LDL.LU R2, [R1+0x29f0] ;  /* 0x0029f00001027983 */ /* 0x000ea80000300800 */
[----:B------:R-:W-:Y:S01]  /*8370*/  STL [R1+0x181c], R0 ;  /* 0x00181c0001007387 */ /* 0x000fe20000100800 */
[-C--:B0-----:R-:W-:Y:S01]  /*8380*/  LEA.HI.X.SX32 R22, R80, R93.reuse, 0x1, P0 ;  /* 0x0000005d50167211 */ /* 0x081fe200000f0eff */
[----:B------:R-:W-:Y:S02]  /*8390*/  STTM.x64 tmem[UR9+0x40], RZ ;  /* 0x000040ff000079ed */ /* 0x000fe40008340009 */
[----:B------:R0:W-:Y:S01]  /*83a0*/  STL [R1+0x1830], R18 ;  /* 0x0018301201007387 */ /* 0x0001e20000100800 */
[----:B------:R-:W-:Y:S01]  /*83b0*/  STTM.x64 tmem[UR9+0x80], RZ ;  /* 0x000080ff000079ed */ /* 0x000fe20008340009 */
[----:B------:R-:W-:Y:S01]  /*83c0*/  STTM.x64 tmem[UR9+0xc0], RZ ;  /* 0x0000c0ff000079ed */ /* 0x000fe20008340009 */
[----:B------:R-:W-:Y:S01]  /*83d0*/  STTM.x64 tmem[UR9+0x100], RZ ;  /* 0x000100ff000079ed */ /* 0x000fe20008340009 */
[----:B------:R-:W-:Y:S01]  /*83e0*/  STTM.x64 tmem[UR9+0x140], RZ ;  /* 0x000140ff000079ed */ /* 0x000fe20008340009 */
[----:B0-----:R-:W-:Y:S01]  /*83f0*/  LEA.HI.X.SX32 R18, R79, R93, 0x1, P5 ;  /* 0x0000005d4f127211 */ /* 0x001fe200028f0eff */
[----:B------:R-:W-:Y:S01]  /*8400*/  STL [R1+0x1824], R22 ;  /* 0x0018241601007387 */ /* 0x000fe20000100800 */
[----:B------:R-:W-:Y:S03]  /*8410*/  STTM.x64 tmem[UR9+0x180], RZ ;  /* 0x000180ff000079ed */ /* 0x000fe60008340009 */
[----:B------:R-:W-:Y:S01]  /*8420*/  STL [R1+0x2400], R93 ;  /* 0x0024005d01007387 */ /* 0x000fe20000100800 */
[----:B------:R-:W-:Y:S03]  /*8430*/  STTM.x64 tmem[UR9+0x1c0], RZ ;  /* 0x0001c0ff000079ed */ /* 0x000fe60008340009 */
[----:B------:R0:W-:Y:S01]  /*8440*/  STL [R1+0x182c], R18 ;  /* 0x00182c1201007387 */ /* 0x0001e20000100800 */
[----:B------:R-:W1:Y:S01]  /*8450*/  FENCE.VIEW.ASYNC.T ;  /* 0x00000000000073c6 */ /* 0x000e620000000200 */
[----:B0-----:R-:W-:Y:S01]  /*8460*/  IMAD.U32 R18, RZ, RZ, UR76 ;  /* 0x0000004cff127e24 */ /* 0x001fe2000f8e00ff */
[----:B-1----:R-:W-:-:S04]  /*8470*/  VOTEU.ALL UP0, P2 ;  /* 0x0000000000ff7886 */ /* 0x002fc80001000000 */
[----:B------:R0:W-:Y:S01]  /*8480*/  STL [R1+0x1564], R18 ;  /* 0x0015641201007387 */ /* 0x0001e20000100800 */
[----:B------:R-:W-:Y:S02]  /*8490*/  UMOV UR8, 0x1 ;  /* 0x0000000100087882 */ /* 0x000fe40000000000 */
[----:B------:R-:W-:-:S04]  /*84a0*/  @!UP0 UIADD3 UR10, UPT, UPT, -UR8, 0x100000, URZ ;  /* 0x00100000080a8890 */ /* 0x000fc8000fffe1ff */
[----:B------:R-:W-:Y:S02]  /*84b0*/  @!UP0 USHF.L.U32 UR11, UR10, 0xb, URZ ;  /* 0x0000000b0a0b8899 */ /* 0x000fe400080006ff */
[----:B------:R-:W-:Y:S01]  /*84c0*/  @!UP0 USHF.L.U32 UR10, UR10, 0x1, URZ ;  /* 0x000000010a0a8899 */ /* 0x000fe200080006ff */
[----:B0-----:R-:W-:-:S05]  /*84d0*/  VIADD R18, R18, 0x50000 ;  /* 0x0005000012127836 */ /* 0x001fca0000000000 */
[----:B------:R-:W-:Y:S01]  /*84e0*/  R2UR UR4, R18 ;  /* 0x00000000120472ca */ /* 0x000fe200000e0000 */
[----:B------:R-:W-:Y:S01]  /*84f0*/  VOTEU.ALL UP1, P2 ;  /* 0x0000000000ff7886 */ /* 0x000fe20001020000 */
[----:B------:R-:W-:Y:S01]  /*8500*/  BAR.SYNC.DEFER_BLOCKING 0x0 ;  /* 0x0000000000007b1d */ /* 0x000fe20000010000 */
[----:B---3--:R-:W-:-:S05]  /*8510*/  VIADD R7, R5, 0xffffffff ;  /* 0xffffffff05077836 */ /* 0x008fca0000000000 */
[----:B------:R-:W0:Y:S01]  /*8520*/  LDCU.64 UR6, c[0x0][0x358] ;  /* 0x00006b00ff0677ac */ /* 0x000e220008000a00 */
[----:B------:R-:W-:Y:S01]  /*8530*/  ISETP.GE.U32.AND P0, PT, R7, 0x7fffff80, PT ;  /* 0x7fffff800700780c */ /* 0x000fe20003f06070 */
[----:B------:R-:W1:Y:S03]  /*8540*/  FENCE.VIEW.ASYNC.S ;  /* 0x00000000000073c6 */ /* 0x000e660000000000 */
[----:B-1----:R-:W1:Y:S01]  /*8550*/  @!UP1 SYNCS.EXCH.64 URZ, [UR4], UR10 ;  /* 0x0000000a04ff95b2 */ /* 0x002e620008000100 */
[----:B------:R-:W-:Y:S01]  /*8560*/  PRMT R60, RZ, 0x7610, R60 ;  /* 0x00007610ff3c7816 */ /* 0x000fe2000000003c */
[----:B-1----:R-:W-:Y:S01]  /*8570*/  BAR.SYNC.DEFER_BLOCKING 0x0 ;  /* 0x0000000000007b1d */ /* 0x002fe20000010000 */
[----:B------:R-:W-:-:S06]  /*8580*/  PRMT R61, RZ, 0x7610, R61 ;  /* 0x00007610ff3d7816 */ /* 0x000fcc000000003d */
[----:B0-----:R-:W3:Y:S04]  /*8590*/  @!P0 LDG.E.U16 R60, desc[UR6][R86.64] ;  /* 0x00000006563c8981 */ /* 0x001ee8000c1e1500 */
[----:B------:R-:W3:Y:S01]  /*85a0*/  @!P0 LDG.E.U16 R61, desc[UR6][R84.64] ;  /* 0x00000006543d8981 */ /* 0x000ee2000c1e1500 */
[----:B------:R-:W-:-:S05]  /*85b0*/  VIADD R0, R5, 0xfffffffd ;  /* 0xfffffffd05007836 */ /* 0x000fca0000000000 */
[----:B------:R-:W-:Y:S01]  /*85c0*/  ISETP.GE.U32.AND P5, PT, R0, 0x7fffff7e, PT ;  /* 0x7fffff7e0000780c */ /* 0x000fe20003fa6070 */
[----:B------:R-:W-:Y:S01]  /*85d0*/  IMAD.U32 R0, RZ, RZ, UR9 ;  /* 0x00000009ff007e24 */ /* 0x000fe2000f8e00ff */
[----:B------:R-:W-:Y:S01]  /*85e0*/  PRMT R52, RZ, 0x7610, R52 ;  /* 0x00007610ff347816 */ /* 0x000fe20000000034 */
[----:B------:R-:W-:Y:S01]  /*85f0*/  STL [R1+0xed0], R18 ;  /* 0x000ed01201007387 */ /* 0x000fe20000100800 */
[----:B------:R-:W-:-:S03]  /*8600*/  PRMT R75, RZ, 0x7610, R75 ;  /* 0x00007610ff4b7816 */ /* 0x000fc6000000004b */
[----:B------:R0:W-:Y:S04]  /*8610*/  STL [R1+0x2104], R0 ;  /* 0x0021040001007387 */ /* 0x0001e80000100800 */
[----:B------:R-:W3:Y:S01]  /*8620*/  @!P0 LDG.E.U16 R75, desc[UR6][R88.64] ;  /* 0x00000006584b8981 */ /* 0x000ee2000c1e1500 */
[----:B0-----:R-:W-:Y:S01]  /*8630*/  VIADD R0, R5, 0xfffffffc ;  /* 0xfffffffc05007836 */ /* 0x001fe20000000000 */
[----:B------:R-:W-:Y:S02]  /*8640*/  PRMT R28, RZ, 0x7610, R28 ;  /* 0x00007610ff1c7816 */ /* 0x000fe4000000001c */
[----:B------:R-:W-:Y:S02]  /*8650*/  PRMT R29, RZ, 0x7610, R29 ;  /* 0x00007610ff1d7816 */ /* 0x000fe4000000001d */
[----:B------:R-:W-:-:S02]  /*8660*/  PRMT R20, RZ, 0x7610, R20 ;  /* 0x00007610ff147816 */ /* 0x000fc40000000014 */
[----:B------:R-:W-:Y:S01]  /*8670*/  PRMT R21, RZ, 0x7610, R21 ;  /* 0x00007610ff157816 */ /* 0x000fe20000000015 */
[----:B----4-:R-:W4:Y:S01]  /*8680*/  @!P0 LDG.E.U16 R52, desc[UR6][R90.64] ;  /* 0x000000065a348981 */ /* 0x010f22000c1e1500 */
[----:B------:R-:W-:Y:S01]  /*8690*/  ISETP.GE.U32.AND P0, PT, R0, 0x7fffff7d, PT ;  /* 0x7fffff7d0000780c */ /* 0x000fe20003f06070 */
[----:B--2---:R-:W-:-:S04]  /*86a0*/  IMAD.SHL.U32 R0, R2, 0x2, RZ ;  /* 0x0000000202007824 */ /* 0x004fc800078e00ff */
[----:B------:R-:W-:-:S04]  /*86b0*/  IMAD.WIDE R18, R0, 0x2, R88 ;  /* 0x0000000200127825 */ /* 0x000fc800078e0258 */
[C---:B------:R-:W-:Y:S01]  /*86c0*/  IMAD.WIDE R26, R0.reuse, 0x2, R90 ;  /* 0x00000002001a7825 */ /* 0x040fe200078e025a */
[----:B------:R-:W2:Y:S03]  /*86d0*/  @!P5 LDG.E.U16 R28, desc[UR6][R18.64] ;  /* 0x00000006121cd981 */ /* 0x000ea6000c1e1500 */
[C---:B------:R-:W-:Y:S01]  /*86e0*/  IMAD.WIDE R22, R0.reuse, 0x2, R84 ;  /* 0x0000000200167825 */ /* 0x040fe200078e0254 */
[----:B------:R-:W4:Y:S03]  /*86f0*/  @!P5 LDG.E.U16 R29, desc[UR6][R26.64] ;  /* 0x000000061a1dd981 */ /* 0x000f26000c1e1500 */
[----:B------:R-:W-:Y:S01]  /*8700*/  IMAD.WIDE R24, R0, 0x2, R86 ;  /* 0x0000000200187825 */ /* 0x000fe200078e0256 */
[----:B------:R-:W4:Y:S04]  /*8710*/  @!P5 LDG.E.U16 R20, desc[UR6][R22.64] ;  /* 0x000000061614d981 */ /* 0x000f28000c1e1500 */
[----:B------:R0:W4:Y:S04]  /*8720*/  @!P5 LDG.E.U16 R21, desc[UR6][R24.64] ;  /* 0x000000061815d981 */ /* 0x000128000c1e1500 */
[----:B---3--:R-:W-:Y:S04]  /*8730*/  STL.64 [R1+0x25b8], R60 ;  /* 0x0025b83c01007387 */ /* 0x008fe80000100a00 */
[----:B------:R1:W-:Y:S04]  /*8740*/  STL.64 [R1+0xe80], R26 ;  /* 0x000e801a01007387 */ /* 0x0003e80000100a00 */
[----:B------:R3:W-:Y:S04]  /*8750*/  STL.64 [R1+0xe78], R18 ;  /* 0x000e781201007387 */ /* 0x0007e80000100a00 */
[----:B-1----:R-:W4:Y:S04]  /*8760*/  LDL.LU.64 R26, [R1+0x29e8] ;  /* 0x0029e800011a7983 */ /* 0x002f280000300a00 */
[----:B------:R0:W-:Y:S04]  /*8770*/  STL.64 [R1+0xe70], R24 ;  /* 0x000e701801007387 */ /* 0x0001e80000100a00 */
[----:B---3--:R-:W3:Y:S01]  /*8780*/  LDL.LU.64 R18, [R1+0x29e0] ;  /* 0x0029e00001127983 */ /* 0x008ee20000300a00 */
[----:B------:R-:W-:-:S03]  /*8790*/  VIADD R0, R5, 0xfffffffb ;  /* 0xfffffffb05007836 */ /* 0x000fc60000000000 */
[----:B------:R1:W-:Y:S02]  /*87a0*/  STL.64 [R1+0xe68], R22 ;  /* 0x000e681601007387 */ /* 0x0003e40000100a00 */
[----:B------:R-:W-:Y:S01]  /*87b0*/  ISETP.GE.U32.AND P5, PT, R0, 0x7fffff7c, PT ;  /* 0x7fffff7c0000780c */ /* 0x000fe20003fa6070 */
[----:B------:R-:W-:-:S04]  /*87c0*/  IMAD R0, R2, 0x3, RZ ;  /* 0x0000000302007824 */ /* 0x000fc800078e02ff */
[----:B0-----:R-:W-:-:S04]  /*87d0*/  IMAD.WIDE R24, R0, 0x2, R86 ;  /* 0x0000000200187825 */ /* 0x001fc800078e0256 */
[C---:B-1----:R-:W-:Y:S01]  /*87e0*/  IMAD.WIDE R22, R0.reuse, 0x2, R84 ;  /* 0x0000000200167825 */ /* 0x042fe200078e0254 */
[----:B--2---:R-:W-:Y:S04]  /*87f0*/  STL [R1+0x3d4], R28 ;  /* 0x0003d41c01007387 */ /* 0x004fe80000100800 */
[----:B----4-:R0:W-:Y:S04]  /*8800*/  STL [R1+0x3d8], R29 ;  /* 0x0003d81d01007387 */ /* 0x0101e80000100800 */
[----:B------:R-:W-:Y:S04]  /*8810*/  STL [R1+0x3cc], R20 ;  /* 0x0003cc1401007387 */ /* 0x000fe80000100800 */
[----:B------:R1:W-:Y:S01]  /*8820*/  STL [R1+0x3d0], R21 ;  /* 0x0003d01501007387 */ /* 0x0003e20000100800 */
[----:B0-----:R-:W-:-:S04]  /*8830*/  IMAD.WIDE R28, R0, 0x2, R90 ;  /* 0x00000002001c7825 */ /* 0x001fc800078e025a */
[----:B-1----:R-:W-:Y:S01]  /*8840*/  IMAD.WIDE R20, R0, 0x2, R88 ;  /* 0x0000000200147825 */ /* 0x002fe200078e0258 */
[----:B------:R0:W-:Y:S04]  /*8850*/  STL.64 [R1+0xe60], R28 ;  /* 0x000e601c01007387 */ /* 0x0001e80000100a00 */
[----:B------:R1:W-:Y:S01]  /*8860*/  STL.64 [R1+0xe58], R20 ;  /* 0x000e581401007387 */ /* 0x0003e20000100a00 */
[----:B------:R-:W-:Y:S02]  /*8870*/  PRMT R26, RZ, 0x7610, R26 ;  /* 0x00007610ff1a7816 */ /* 0x000fe4000000001a */
[----:B------:R-:W-:-:S04]  /*8880*/  PRMT R27, RZ, 0x7610, R27 ;  /* 0x00007610ff1b7816 */ /* 0x000fc8000000001b */
[----:B------:R-:W2:Y:S01]  /*8890*/  @!P0 LDG.E.U16 R26, desc[UR6][R20.64] ;  /* 0x00000006141a8981 */ /* 0x000ea2000c1e1500 */
[----:B---3--:R-:W-:Y:S02]  /*88a0*/  PRMT R18, RZ, 0x7610, R18 ;  /* 0x00007610ff127816 */ /* 0x008fe40000000012 */
[----:B------:R-:W-:Y:S01]  /*88b0*/  PRMT R19, RZ, 0x7610, R19 ;  /* 0x00007610ff137816 */ /* 0x000fe20000000013 */
[----:B------:R-:W3:Y:S04]  /*88c0*/  @!P0 LDG.E.U16 R27, desc[UR6][R28.64] ;  /* 0x000000061c1b8981 */ /* 0x000ee8000c1e1500 */
[----:B------:R-:W4:Y:S04]  /*88d0*/  @!P0 LDG.E.U16 R18, desc[UR6][R22.64] ;  /* 0x0000000616128981 */ /* 0x000f28000c1e1500 */
[----:B------:R1:W4:Y:S04]  /*88e0*/  @!P0 LDG.E.U16 R19, desc[UR6][R24.64] ;  /* 0x0000000618138981 */ /* 0x000328000c1e1500 */
[----:B0-----:R-:W4:Y:S04]  /*88f0*/  LDL.LU.64 R28, [R1+0x29d8] ;  /* 0x0029d800011c7983 */ /* 0x001f280000300a00 */
[----:B------:R0:W-:Y:S04]  /*8900*/  STL.64 [R1+0xe50], R24 ;  /* 0x000e501801007387 */ /* 0x0001e80000100a00 */
[----:B-1----:R-:W4:Y:S01]  /*8910*/  LDL.LU.64 R20, [R1+0x29d0] ;  /* 0x0029d00001147983 */ /* 0x002f220000300a00 */
[----:B------:R-:W-:-:S03]  /*8920*/  VIADD R0, R5, 0xfffffffa ;  /* 0xfffffffa05007836 */ /* 0x000fc60000000000 */
[----:B------:R1:W-:Y:S02]  /*8930*/  STL.64 [R1+0xe48], R22 ;  /* 0x000e481601007387 */ /* 0x0003e40000100a00 */
[----:B------:R-:W-:Y:S01]  /*8940*/  ISETP.GE.U32.AND P0, PT, R0, 0x7fffff7b, PT ;  /* 0x7fffff7b0000780c */ /* 0x000fe20003f06070 */
[----:B------:R-:W-:-:S04]  /*8950*/  IMAD.SHL.U32 R0, R2, 0x4, RZ ;  /* 0x0000000402007824 */ /* 0x000fc800078e00ff */
[----:B0-----:R-:W-:-:S04]  /*8960*/  IMAD.WIDE R24, R0, 0x2, R86 ;  /* 0x0000000200187825 */ /* 0x001fc800078e0256 */
[C---:B-1----:R-:W-:Y:S01]  /*8970*/  IMAD.WIDE R22, R0.reuse, 0x2, R84 ;  /* 0x0000000200167825 */ /* 0x042fe200078e0254 */
[----:B--2---:R-:W-:Y:S04]  /*8980*/  STL [R1+0x3e4], R26 ;  /* 0x0003e41a01007387 */ /* 0x004fe80000100800 */
[----:B---3--:R0:W-:Y:S04]  /*8990*/  STL [R1+0x3e8], R27 ;  /* 0x0003e81b01007387 */ /* 0x0081e80000100800 */
[----:B----4-:R-:W-:Y:S04]  /*89a0*/  STL [R1+0x3dc], R18 ;  /* 0x0003dc1201007387 */ /* 0x010fe80000100800 */
[----:B------:R1:W-:Y:S01]  /*89b0*/  STL [R1+0x3e0], R19 ;  /* 0x0003e01301007387 */ /* 0x0003e20000100800 */
[----:B0-----:R-:W-:Y:S01]  /*89c0*/  IMAD.WIDE R26, R0, 0x2, R90 ;  /* 0x00000002001a7825 */ /* 0x001fe200078e025a */
[----:B------:R-:W-:-:S02]  /*89d0*/  PRMT R28, RZ, 0x7610, R28 ;  /* 0x00007610ff1c7816 */ /* 0x000fc4000000001c */
[----:B------:R-:W-:Y:S01]  /*89e0*/  PRMT R29, RZ, 0x7610, R29 ;  /* 0x00007610ff1d7816 */ /* 0x000fe2000000001d */
[----:B-1----:R-:W-:Y:S01]  /*89f0*/  IMAD.WIDE R18, R0, 0x2, R88 ;  /* 0x0000000200127825 */ /* 0x002fe200078e0258 */
[----:B------:R-:W-:Y:S02]  /*8a00*/  PRMT R20, RZ, 0x7610, R20 ;  /* 0x00007610ff147816 */ /* 0x000fe40000000014 */
[----:B------:R-:W-:Y:S02]  /*8a10*/  PRMT R21, RZ, 0x7610, R21 ;  /* 0x00007610ff157816 */ /* 0x000fe40000000015 */
[----:B------:R-:W2:Y:S04]  /*8a20*/  @!P5 LDG.E.U16 R28, desc[UR6][R18.64] ;  /* 0x00000006121cd981 */ /* 0x000ea8000c1e1500 */
[----:B------:R0:W-:Y:S04]  /*8a30*/  STL.64 [R1+0xe40], R26 ;  /* 0x000e401a01007387 */ /* 0x0001e80000100a00 */
[----:B------:R-:W3:Y:S04]  /*8a40*/  @!P5 LDG.E.U16 R29, desc[UR6][R26.64] ;  /* 0x000000061a1dd981 */ /* 0x000ee8000c1e1500 */
[----:B------:R1:W-:Y:S04]  /*8a50*/  STL.64 [R1+0xe38], R18 ;  /* 0x000e381201007387 */ /* 0x0003e80000100a00 */
[----:B------:R-:W4:Y:S04]  /*8a60*/  @!P5 LDG.E.U16 R20, desc[UR6][R22.64] ;  /* 0x000000061614d981 */ /* 0x000f28000c1e1500 */
[----:B0-----:R-:W4:Y:S04]  /*8a70*/  LDL.LU.64 R26, [R1+0x29c8] ;  /* 0x0029c800011a7983 */ /* 0x001f280000300a00 */
[----:B------:R0:W4:Y:S04]  /*8a80*/  @!P5 LDG.E.U16 R21, desc[UR6][R24.64] ;  /* 0x000000061815d981 */ /* 0x000128000c1e1500 */
[----:B------:R0:W-:Y:S04]  /*8a90*/  STL.64 [R1+0xe30], R24 ;  /* 0x000e301801007387 */ /* 0x0001e80000100a00 */
[----:B-1----:R-:W4:Y:S01]  /*8aa0*/  LDL.LU.64 R18, [R1+0x29c0] ;  /* 0x0029c00001127983 */ /* 0x002f220000300a00 */
[----:B------:R-:W-:-:S03]  /*8ab0*/  VIADD R0, R5, 0xfffffff9 ;  /* 0xfffffff905007836 */ /* 0x000fc60000000000 */
[----:B------:R1:W-:Y:S02]  /*8ac0*/  STL.64 [R1+0xe28], R22 ;  /* 0x000e281601007387 */ /* 0x0003e40000100a00 */
[----:B------:R-:W-:Y:S01]  /*8ad0*/  ISETP.GE.U32.AND P5, PT, R0, 0x7fffff7a, PT ;  /* 0x7fffff7a0000780c */ /* 0x000fe20003fa6070 */
[----:B------:R-:W-:-:S04]  /*8ae0*/  IMAD R0, R2, 0x5, RZ ;  /* 0x0000000502007824 */ /* 0x000fc800078e02ff */
[----:B0-----:R-:W-:-:S04]  /*8af0*/  IMAD.WIDE R24, R0, 0x2, R86 ;  /* 0x0000000200187825 */ /* 0x001fc800078e0256 */
[C---:B-1----:R-:W-:Y:S01]  /*8b00*/  IMAD.WIDE R22, R0.reuse, 0x2, R84 ;  /* 0x0000000200167825 */ /* 0x042fe200078e0254 */
[----:B--2---:R-:W-:Y:S04]  /*8b10*/  STL [R1+0x11c8], R28 ;  /* 0x0011c81c01007387 */ /* 0x004fe80000100800 */
[----:B---3--:R0:W-:Y:S04]  /*8b20*/  STL [R1+0x11cc], R29 ;  /* 0x0011cc1d01007387 */ /* 0x0081e80000100800 */
[----:B----4-:R-:W-:Y:S01]  /*8b30*/  STL [R1+0x11c0], R20 ;  /* 0x0011c01401007387 */ /* 0x010fe20000100800 */
[----:B0-----:R-:W-:Y:S01]  /*8b40*/  IMAD.WIDE R28, R0, 0x2, R90 ;  /* 0x00000002001c7825 */ /* 0x001fe200078e025a */
[----:B------:R-:W-:-:S02]  /*8b50*/  PRMT R26, RZ, 0x7610, R26 ;  /* 0x00007610ff1a7816 */ /* 0x000fc4000000001a */
[----:B------:R-:W-:Y:S01]  /*8b60*/  PRMT R27, RZ, 0x7610, R27 ;  /* 0x00007610ff1b7816 */ /* 0x000fe2000000001b */
[----:B------:R0:W-:Y:S01]  /*8b70*/  STL [R1+0x11c4], R21 ;  /* 0x0011c41501007387 */ /* 0x0001e20000100800 */
[----:B------:R-:W-:-:S04]  /*8b80*/  PRMT R18, RZ, 0x7610, R18 ;  /* 0x00007610ff127816 */ /* 0x000fc80000000012 */
[----:B------:R-:W2:Y:S01]  /*8b90*/  @!P0 LDG.E.U16 R27, desc[UR6][R28.64] ;  /* 0x000000061c1b8981 */ /* 0x000ea2000c1e1500 */
[----:B0-----:R-:W-:Y:S01]  /*8ba0*/  IMAD.WIDE R20, R0, 0x2, R88 ;  /* 0x0000000200147825 */ /* 0x001fe200078e0258 */
[----:B------:R-:W-:Y:S02]  /*8bb0*/  PRMT R19, RZ, 0x7610, R19 ;  /* 0x00007610ff137816 */ /* 0x000fe40000000013 */
        /* <DEDUP_REMOVED lines=13> */
[----:B-1----:R-:W-:Y:S01]  /*8c90*/  IMAD.WIDE R22, R0, 0x2, R84 ;  /* 0x0000000200167825 */ /* 0x002fe200078e0254 */
[----:B---3--:R-:W-:Y:S04]  /*8ca0*/  STL [R1+0x11e8], R26 ;  /* 0x0011e81a01007387 */ /* 0x008fe80000100800 */
[----:B--2---:R0:W-:Y:S04]  /*8cb0*/  STL [R1+0x11ec], R27 ;  /* 0x0011ec1b01007387 */ /* 0x0041e80000100800 */
[----:B----4-:R-:W-:Y:S01]  /*8cc0*/  STL [R1+0x11e0], R18 ;  /* 0x0011e01201007387 */ /* 0x010fe20000100800 */
[----:B------:R-:W-:-:S02]  /*8cd0*/  PRMT R28, RZ, 0x7610, R28 ;  /* 0x00007610ff1c7816 */ /* 0x000fc4000000001c */
[----:B------:R-:W-:Y:S01]  /*8ce0*/  PRMT R29, RZ, 0x7610, R29 ;  /* 0x00007610ff1d7816 */ /* 0x000fe2000000001d */
[----:B------:R1:W-:Y:S01]  /*8cf0*/  STL [R1+0x11e4], R19 ;  /* 0x0011e41301007387 */ /* 0x0003e20000100800 */
[----:B0-----:R-:W-:Y:S01]  /*8d00*/  IMAD.WIDE R26, R0, 0x2, R90 ;  /* 0x00000002001a7825 */ /* 0x001fe200078e025a */
[----:B------:R-:W-:-:S03]  /*8d10*/  PRMT R20, RZ, 0x7610, R20 ;  /* 0x00007610ff147816 */ /* 0x000fc60000000014 */
[----:B-1----:R-:W-:Y:S01]  /*8d20*/  IMAD.WIDE R18, R0, 0x2, R88 ;  /* 0x0000000200127825 */ /* 0x002fe200078e0258 */
[----:B------:R-:W-:Y:S01]  /*8d30*/  PRMT R21, RZ, 0x7610, R21 ;  /* 0x00007610ff157816 */ /* 0x000fe20000000015 */
[----:B------:R0:W-:Y:S04]  /*8d40*/  STL.64 [R1+0xe00], R26 ;  /* 0x000e001a01007387 */ /* 0x0001e80000100a00 */
[----:B------:R-:W2:Y:S04]  /*8d50*/  @!P5 LDG.E.U16 R28, desc[UR6][R18.64] ;  /* 0x00000006121cd981 */ /* 0x000ea8000c1e1500 */
        /* <DEDUP_REMOVED lines=19> */
[----:B------:R0:W-:Y:S05]  /*8e90*/  STL [R1+0x11d4], R21 ;  /* 0x0011d41501007387 */ /* 0x0001ea0000100800 */
[----:B------:R-:W2:Y:S01]  /*8ea0*/  @!P0 LDG.E.U16 R27, desc[UR6][R28.64] ;  /* 0x000000061c1b8981 */ /* 0x000ea2000c1e1500 */
[----:B------:R-:W-:Y:S01]  /*8eb0*/  PRMT R18, RZ, 0x7610, R18 ;  /* 0x00007610ff127816 */ /* 0x000fe20000000012 */
[----:B0-----:R-:W-:Y:S01]  /*8ec0*/  IMAD.WIDE R20, R0, 0x2, R88 ;  /* 0x0000000200147825 */ /* 0x001fe200078e0258 */
[----:B------:R-:W-:-:S04]  /*8ed0*/  PRMT R19, RZ, 0x7610, R19 ;  /* 0x00007610ff137816 */ /* 0x000fc80000000013 */
[----:B------:R-:W3:Y:S04]  /*8ee0*/  @!P0 LDG.E.U16 R18, desc[UR6][R22.64] ;  /* 0x0000000616128981 */ /* 0x000ee8000c1e1500 */
[----:B------:R-:W4:Y:S04]  /*8ef0*/  @!P0 LDG.E.U16 R26, desc[UR6][R20.64] ;  /* 0x00000006141a8981 */ /* 0x000f28000c1e1500 */
[----:B------:R0:W2:Y:S04]  /*8f00*/  @!P0 LDG.E.U16 R19, desc[UR6][R24.64] ;  /* 0x0000000618138981 */ /* 0x0000a8000c1e1500 */
[----:B------:R1:W-:Y:S04]  /*8f10*/  STL.64 [R1+0xde0], R28 ;  /* 0x000de01c01007387 */ /* 0x0003e80000100a00 */
[----:B------:R0:W-:Y:S04]  /*8f20*/  STL.64 [R1+0xdd8], R20 ;  /* 0x000dd81401007387 */ /* 0x0001e80000100a00 */
[----:B-1----:R-:W3:Y:S04]  /*8f30*/  LDL.LU.64 R28, [R1+0x2998] ;  /* 0x00299800011c7983 */ /* 0x002ee80000300a00 */
[----:B------:R1:W-:Y:S04]  /*8f40*/  STL.64 [R1+0xdd0], R24 ;  /* 0x000dd01801007387 */ /* 0x0003e80000100a00 */
[----:B0-----:R-:W3:Y:S01]  /*8f50*/  LDL.LU.64 R20, [R1+0x2990] ;  /* 0x0029900001147983 */ /* 0x001ee20000300a00 */
[----:B------:R-:W-:-:S03]  /*8f60*/  VIADD R0, R5, 0xfffffff6 ;  /* 0xfffffff605007836 */ /* 0x000fc60000000000 */
[----:B------:R0:W-:Y:S02]  /*8f70*/  STL.64 [R1+0xdc8], R22 ;  /* 0x000dc81601007387 */ /* 0x0001e40000100a00 */
[----:B------:R-:W-:Y:S01]  /*8f80*/  ISETP.GE.U32.AND P0, PT, R0, 0x7fffff77, PT ;  /* 0x7fffff770000780c */ /* 0x000fe20003f06070 */
[----:B------:R-:W-:Y:S01]  /*8f90*/  IMAD.SHL.U32 R0, R2, 0x8, RZ ;  /* 0x0000000802007824 */ /* 0x000fe200078e00ff */
[----:B------:R-:W-:Y:S02]  /*8fa0*/  PRMT R92, RZ, 0x7610, R92 ;  /* 0x00007610ff5c7816 */ /* 0x000fe4000000005c */
[----:B------:R-:W-:Y:S01]  /*8fb0*/  PRMT R60, RZ, 0x7610, R60 ;  /* 0x00007610ff3c7816 */ /* 0x000fe2000000003c */
[C---:B-1----:R-:W-:Y:S01]  /*8fc0*/  IMAD.WIDE R24, R0.reuse, 0x2, R88 ;  /* 0x0000000200187825 */ /* 0x042fe200078e0258 */
[----:B------:R-:W-:Y:S02]  /*8fd0*/  PRMT R61, RZ, 0x7610, R61 ;  /* 0x00007610ff3d7816 */ /* 0x000fe4000000003d */
[----:B------:R-:W-:Y:S01]  /*8fe0*/  PRMT R53, RZ, 0x7610, R53 ;  /* 0x00007610ff357816 */ /* 0x000fe20000000035 */
[C---:B0-----:R-:W-:Y:S01]  /*8ff0*/  IMAD.WIDE R22, R0.reuse, 0x2, R86 ;  /* 0x0000000200167825 */ /* 0x041fe200078e0256 */
[----:B------:R0:W3:Y:S04]  /*9000*/  @!P5 LDG.E.U16 R60, desc[UR6][R24.64] ;  /* 0x00000006183cd981 */ /* 0x0000e8000c1e1500 */
[----:B------:R-:W3:Y:S04]  /*9010*/  @!P5 LDG.E.U16 R61, desc[UR6][R22.64] ;  /* 0x00000006163dd981 */ /* 0x000ee8000c1e1500 */
[----:B----4-:R-:W-:Y:S04]  /*9020*/  STL [R1+0x1408], R26 ;  /* 0x0014081a01007387 */ /* 0x010fe80000100800 */
[----:B--2---:R1:W-:Y:S04]  /*9030*/  STL [R1+0x140c], R27 ;  /* 0x00140c1b01007387 */ /* 0x0043e80000100800 */
[----:B---3--:R-:W-:Y:S04]  /*9040*/  STL [R1+0x1400], R18 ;  /* 0x0014001201007387 */ /* 0x008fe80000100800 */
[----:B------:R2:W-:Y:S01]  /*9050*/  STL [R1+0x1404], R19 ;  /* 0x0014041301007387 */ /* 0x0005e20000100800 */
[----:B-1----:R-:W-:-:S05]  /*9060*/  IMAD.WIDE R26, R0, 0x2, R90 ;  /* 0x00000002001a7825 */ /* 0x002fca00078e025a */
[----:B------:R1:W3:Y:S01]  /*9070*/  @!P5 LDG.E.U16 R92, desc[UR6][R26.64] ;  /* 0x000000061a5cd981 */ /* 0x0002e2000c1e1500 */
[----:B--2---:R-:W-:-:S04]  /*9080*/  IMAD.WIDE R18, R0, 0x2, R84 ;  /* 0x0000000200127825 */ /* 0x004fc800078e0254 */
[----:B------:R-:W-:Y:S01]  /*9090*/  VIADD R0, R5, 0xfffffff5 ;  /* 0xfffffff505007836 */ /* 0x000fe20000000000 */
[----:B------:R2:W4:Y:S04]  /*90a0*/  @!P5 LDG.E.U16 R53, desc[UR6][R18.64] ;  /* 0x000000061235d981 */ /* 0x000528000c1e1500 */
[----:B------:R-:W-:Y:S01]  /*90b0*/  ISETP.GE.U32.AND P5, PT, R0, 0x7fffff76, PT ;  /* 0x7fffff760000780c */ /* 0x000fe20003fa6070 */
[----:B------:R-:W-:Y:S01]  /*90c0*/  IMAD R0, R2, 0x9, RZ ;  /* 0x0000000902007824 */ /* 0x000fe200078e02ff */
[----:B------:R-:W-:Y:S01]  /*90d0*/  STL.64 [R1+0xdc0], R26 ;  /* 0x000dc01a01007387 */ /* 0x000fe20000100a00 */
[----:B------:R-:W-:-:S03]  /*90e0*/  PRMT R29, RZ, 0x7610, R29 ;  /* 0x00007610ff1d7816 */ /* 0x000fc6000000001d */
[----:B------:R0:W-:Y:S01]  /*90f0*/  STL.64 [R1+0xdb8], R24 ;  /* 0x000db81801007387 */ /* 0x0001e20000100a00 */
[----:B------:R-:W-:-:S03]  /*9100*/  PRMT R28, RZ, 0x7610, R28 ;  /* 0x00007610ff1c7816 */ /* 0x000fc6000000001c */
[----:B------:R-:W-:Y:S01]  /*9110*/  STL.64 [R1+0xdb0], R22 ;  /* 0x000db01601007387 */ /* 0x000fe20000100a00 */
[----:B------:R-:W-:-:S03]  /*9120*/  PRMT R20, RZ, 0x7610, R20 ;  /* 0x00007610ff147816 */ /* 0x000fc60000000014 */
[----:B------:R2:W-:Y:S01]  /*9130*/  STL.64 [R1+0xda8], R18 ;  /* 0x000da81201007387 */ /* 0x0005e20000100a00 */
[----:B------:R-:W-:Y:S01]  /*9140*/  PRMT R21, RZ, 0x7610, R21 ;  /* 0x00007610ff157816 */ /* 0x000fe20000000015 */
[----:B0-----:R-:W-:-:S04]  /*9150*/  IMAD.WIDE R24, R0, 0x2, R90 ;  /* 0x0000000200187825 */ /* 0x001fc800078e025a */
[----:B-1----:R-:W-:-:S04]  /*9160*/  IMAD.WIDE R26, R0, 0x2, R86 ;  /* 0x00000002001a7825 */ /* 0x002fc800078e0256 */
[C---:B--2---:R-:W-:Y:S01]  /*9170*/  IMAD.WIDE R18, R0.reuse, 0x2, R88 ;  /* 0x0000000200127825 */ /* 0x044fe200078e0258 */
[----:B------:R0:W-:Y:S03]  /*9180*/  STL.64 [R1+0xda0], R24 ;  /* 0x000da01801007387 */ /* 0x0001e60000100a00 */
[----:B------:R-:W-:Y:S01]  /*9190*/  IMAD.WIDE R22, R0, 0x2, R84 ;  /* 0x0000000200167825 */ /* 0x000fe200078e0254 */
[----:B------:R1:W-:Y:S04]  /*91a0*/  STL.64 [R1+0xd98], R18 ;  /* 0x000d981201007387 */ /* 0x0003e80000100a00 */
[----:B------:R-:W2:Y:S04]  /*91b0*/  @!P0 LDG.E.U16 R29, desc[UR6][R24.64] ;  /* 0x00000006181d8981 */ /* 0x000ea8000c1e1500 */
[----:B------:R-:W2:Y:S04]  /*91c0*/  @!P0 LDG.E.U16 R28, desc[UR6][R18.64] ;  /* 0x00000006121c8981 */ /* 0x000ea8000c1e1500 */
[----:B------:R-:W3:Y:S04]  /*91d0*/  @!P0 LDG.E.U16 R20, desc[UR6][R22.64] ;  /* 0x0000000616148981 */ /* 0x000ee8000c1e1500 */
[----:B0-----:R-:W3:Y:S04]  /*91e0*/  LDL.LU.64 R24, [R1+0x2988] ;  /* 0x0029880001187983 */ /* 0x001ee80000300a00 */
[----:B------:R0:W-:Y:S04]  /*91f0*/  STL.64 [R1+0xd90], R26 ;  /* 0x000d901a01007387 */ /* 0x0001e80000100a00 */
[----:B-1----:R-:W4:Y:S04]  /*9200*/  LDL.LU.64 R18, [R1+0x2980] ;  /* 0x0029800001127983 */ /* 0x002f280000300a00 */
[----:B------:R0:W4:Y:S01]  /*9210*/  @!P0 LDG.E.U16 R21, desc[UR6][R26.64] ;  /* 0x000000061a158981 */ /* 0x000122000c1e1500 */
[----:B------:R-:W-:-:S03]  /*9220*/  VIADD R0, R5, 0xfffffff4 ;  /* 0xfffffff405007836 */ /* 0x000fc60000000000 */
[----:B------:R1:W-:Y:S02]  /*9230*/  STL.64 [R1+0xd88], R22 ;  /* 0x000d881601007387 */ /* 0x0003e40000100a00 */
[----:B------:R-:W-:Y:S01]  /*9240*/  ISETP.GE.U32.AND P0, PT, R0, 0x7fffff75, PT ;  /* 0x7fffff750000780c */ /* 0x000fe20003f06070 */
[----:B------:R-:W-:-:S04]  /*9250*/  IMAD R0, R2, 0xa, RZ ;  /* 0x0000000a02007824 */ /* 0x000fc800078e02ff */
[----:B0-----:R-:W-:-:S04]  /*9260*/  IMAD.WIDE R26, R0, 0x2, R88 ;  /* 0x00000002001a7825 */ /* 0x001fc800078e0258 */
[----:B-1----:R-:W-:Y:S01]  /*9270*/  IMAD.WIDE R22, R0, 0x2, R86 ;  /* 0x0000000200167825 */ /* 0x002fe200078e0256 */
[----:B--2---:R-:W-:Y:S04]  /*9280*/  STL [R1+0x344], R28 ;  /* 0x0003441c01007387 */ /* 0x004fe80000100800 */
[----:B------:R0:W-:Y:S04]  /*9290*/  STL [R1+0x348], R29 ;  /* 0x0003481d01007387 */ /* 0x0001e80000100800 */
[----:B---3--:R-:W-:Y:S01]  /*92a0*/  STL [R1+0x33c], R20 ;  /* 0x00033c1401007387 */ /* 0x008fe20000100800 */
[----:B------:R-:W-:-:S02]  /*92b0*/  PRMT R24, RZ, 0x7610, R24 ;  /* 0x00007610ff187816 */ /* 0x000fc40000000018 */
[----:B------:R-:W-:Y:S02]  /*92c0*/  PRMT R25, RZ, 0x7610, R25 ;  /* 0x00007610ff197816 */ /* 0x000fe40000000019 */
[----:B----4-:R-:W-:Y:S02]  /*92d0*/  PRMT R18, RZ, 0x7610, R18 ;  /* 0x00007610ff127816 */ /* 0x010fe40000000012 */
[----:B------:R-:W-:Y:S01]  /*92e0*/  PRMT R19, RZ, 0x7610, R19 ;  /* 0x00007610ff137816 */ /* 0x000fe20000000013 */
[C---:B0-----:R-:W-:Y:S01]  /*92f0*/  IMAD.WIDE R28, R0.reuse, 0x2, R90 ;  /* 0x00000002001c7825 */ /* 0x041fe200078e025a */
[----:B------:R0:W-:Y:S04]  /*9300*/  STL [R1+0x340], R21 ;  /* 0x0003401501007387 */ /* 0x0001e80000100800 */
[----:B------:R1:W2:Y:S04]  /*9310*/  @!P5 LDG.E.U16 R19, desc[UR6][R22.64] ;  /* 0x000000061613d981 */ /* 0x0002a8000c1e1500 */
[----:B------:R-:W3:Y:S01]  /*9320*/  @!P5 LDG.E.U16 R24, desc[UR6][R26.64] ;  /* 0x000000061a18d981 */ /* 0x000ee2000c1e1500 */
[----:B0-----:R-:W-:-:S03]  /*9330*/  IMAD.WIDE R20, R0, 0x2, R84 ;  /* 0x0000000200147825 */ /* 0x001fc600078e0254 */
[----:B------:R0:W-:Y:S04]  /*9340*/  STL.64 [R1+0xd80], R28 ;  /* 0x000d801c01007387 */ /* 0x0001e80000100a00 */
[----:B------:R4:W2:Y:S04]  /*9350*/  @!P5 LDG.E.U16 R18, desc[UR6][R20.64] ;  /* 0x000000061412d981 */ /* 0x0008a8000c1e1500 */
[----:B------:R0:W-:Y:S04]  /*9360*/  STL.64 [R1+0xd78], R26 ;  /* 0x000d781a01007387 */ /* 0x0001e80000100a00 */
[----:B------:R-:W3:Y:S04]  /*9370*/  @!P5 LDG.E.U16 R25, desc[UR6][R28.64] ;  /* 0x000000061c19d981 */ /* 0x000ee8000c1e1500 */
[----:B0-----:R-:W3:Y:S04]  /*9380*/  LDL.LU.64 R28, [R1+0x2978] ;  /* 0x00297800011c7983 */ /* 0x001ee80000300a00 */
[----:B------:R1:W-:Y:S04]  /*9390*/  STL.64 [R1+0xd70], R22 ;  /* 0x000d701601007387 */ /* 0x0003e80000100a00 */
[----:B------:R-:W3:Y:S01]  /*93a0*/  LDL.LU R26, [R1+0x2970] ;  /* 0x00297000011a7983 */ /* 0x000ee20000300800 */
[----:B------:R-:W-:-:S03]  /*93b0*/  VIADD R0, R5, 0xfffffff3 ;  /* 0xfffffff305007836 */ /* 0x000fc60000000000 */
[----:B------:R4:W-:Y:S02]  /*93c0*/  STL.64 [R1+0xd68], R20 ;  /* 0x000d681401007387 */ /* 0x0009e40000100a00 */
[----:B------:R-:W-:Y:S01]  /*93d0*/  ISETP.GE.U32.AND P5, PT, R0, 0x7fffff74, PT ;  /* 0x7fffff740000780c */ /* 0x000fe20003fa6070 */
[----:B------:R-:W-:Y:S01]  /*93e0*/  IMAD R0, R2, 0xb, RZ ;  /* 0x0000000b02007824 */ /* 0x000fe200078e02ff */
[----:B------:R-:W-:Y:S02]  /*93f0*/  PRMT R6, RZ, 0x7610, R6 ;  /* 0x00007610ff067816 */ /* 0x000fe40000000006 */
[----:B------:R-:W-:Y:S01]  /*9400*/  PRMT R4, RZ, 0x7610, R4 ;  /* 0x00007610ff047816 */ /* 0x000fe20000000004 */
[----:B-1----:R-:W-:Y:S01]  /*9410*/  IMAD.WIDE R22, R0, 0x2, R86 ;  /* 0x0000000200167825 */ /* 0x002fe200078e0256 */
[----:B------:R-:W-:-:S03]  /*9420*/  PRMT R3, RZ, 0x7610, R3 ;  /* 0x00007610ff037816 */ /* 0x000fc60000000003 */
[C---:B----4-:R-:W-:Y:S01]  /*9430*/  IMAD.WIDE R20, R0.reuse, 0x2, R84 ;  /* 0x0000000200147825 */ /* 0x050fe200078e0254 */
[----:B------:R-:W4:Y:S04]  /*9440*/  @!P0 LDG.E.U16 R4, desc[UR6][R22.64] ;  /* 0x0000000616048981 */ /* 0x000f28000c1e1500 */
[----:B------:R-:W4:Y:S04]  /*9450*/  @!P0 LDG.E.U16 R3, desc[UR6][R20.64] ;  /* 0x0000000614038981 */ /* 0x000f28000c1e1500 */
[----:B--2---:R-:W-:Y:S04]  /*9460*/  STL [R1+0x32c], R18 ;  /* 0x00032c1201007387 */ /* 0x004fe80000100800 */
[----:B------:R0:W-:Y:S04]  /*9470*/  STL [R1+0x330], R19 ;  /* 0x0003301301007387 */ /* 0x0001e80000100800 */
[----:B---3--:R-:W-:Y:S04]  /*9480*/  STL [R1+0x334], R24 ;  /* 0x0003341801007387 */ /* 0x008fe80000100800 */
[----:B------:R1:W-:Y:S01]  /*9490*/  STL [R1+0x338], R25 ;  /* 0x0003381901007387 */ /* 0x0003e20000100800 */
[----:B0-----:R-:W-:-:S04]  /*94a0*/  IMAD.WIDE R18, R0, 0x2, R90 ;  /* 0x0000000200127825 */ /* 0x001fc800078e025a */
[----:B-1----:R-:W-:Y:S01]  /*94b0*/  IMAD.WIDE R24, R0, 0x2, R88 ;  /* 0x0000000200187825 */ /* 0x002fe200078e0258 */
[----:B------:R-:W-:-:S04]  /*94c0*/  PRMT R26, RZ, 0x7610, R26 ;  /* 0x00007610ff1a7816 */ /* 0x000fc8000000001a */
[----:B------:R0:W2:Y:S04]  /*94d0*/  @!P0 LDG.E.U16 R6, desc[UR6][R24.64] ;  /* 0x0000000618068981 */ /* 0x0000a8000c1e1500 */
[----:B------:R1:W-:Y:S04]  /*94e0*/  STL.64 [R1+0xd60], R18 ;  /* 0x000d601201007387 */ /* 0x0003e80000100a00 */
[----:B------:R0:W-:Y:S04]  /*94f0*/  STL.64 [R1+0xd58], R24 ;  /* 0x000d581801007387 */ /* 0x0001e80000100a00 */
[----:B------:R-:W3:Y:S04]  /*9500*/  @!P0 LDG.E.U16 R26, desc[UR6][R18.64] ;  /* 0x00000006121a8981 */ /* 0x000ee8000c1e1500 */
[----:B-1----:R-:W3:Y:S01]  /*9510*/  LDL.LU.64 R18, [R1+0x2968] ;  /* 0x0029680001127983 */ /* 0x002ee20000300a00 */
[----:B------:R-:W-:-:S03]  /*9520*/  VIADD R0, R5, 0xfffffff2 ;  /* 0xfffffff205007836 */ /* 0x000fc60000000000 */
[----:B------:R1:W-:Y:S02]  /*9530*/  STL.64 [R1+0xd50], R22 ;  /* 0x000d501601007387 */ /* 0x0003e40000100a00 */
[----:B------:R-:W-:Y:S01]  /*9540*/  ISETP.GE.U32.AND P0, PT, R0, 0x7fffff73, PT ;  /* 0x7fffff730000780c */ /* 0x000fe20003f06070 */
[----:B------:R-:W-:Y:S01]  /*9550*/  IMAD R0, R2, 0xc, RZ ;  /* 0x0000000c02007824 */ /* 0x000fe200078e02ff */
[----:B------:R4:W-:Y:S01]  /*9560*/  STL.64 [R1+0xd48], R20 ;  /* 0x000d481401007387 */ /* 0x0009e20000100a00 */
[----:B------:R-:W-:Y:S02]  /*9570*/  PRMT R28, RZ, 0x7610, R28 ;  /* 0x00007610ff1c7816 */ /* 0x000fe4000000001c */
[----:B------:R-:W-:Y:S01]  /*9580*/  PRMT R29, RZ, 0x7610, R29 ;  /* 0x00007610ff1d7816 */ /* 0x000fe2000000001d */
[----:B0-----:R-:W-:-:S04]  /*9590*/  IMAD.WIDE R24, R0, 0x2, R86 ;  /* 0x0000000200187825 */ /* 0x001fc800078e0256 */
[----:B-1----:R-:W-:-:S04]  /*95a0*/  IMAD.WIDE R22, R0, 0x2, R84 ;  /* 0x0000000200167825 */ /* 0x002fc800078e0254 */
[----:B----4-:R-:W-:-:S05]  /*95b0*/  IMAD.WIDE R20, R0, 0x2, R88 ;  /* 0x0000000200147825 */ /* 0x010fca00078e0258 */
[----:B------:R-:W4:Y:S04]  /*95c0*/  @!P5 LDG.E.U16 R28, desc[UR6][R20.64] ;  /* 0x00000006141cd981 */ /* 0x000f28000c1e1500 */
[----:B--2---:R-:W-:Y:S04]  /*95d0*/  STL [R1+0x24d8], R6 ;  /* 0x0024d80601007387 */ /* 0x004fe80000100800 */
[----:B------:R-:W-:Y:S04]  /*95e0*/  STL [R1+0x24d4], R4 ;  /* 0x0024d40401007387 */ /* 0x000fe80000100800 */
[----:B------:R-:W-:Y:S04]  /*95f0*/  STL [R1+0x24dc], R3 ;  /* 0x0024dc0301007387 */ /* 0x000fe80000100800 */
[----:B---3--:R0:W-:Y:S01]  /*9600*/  STL [R1+0x328], R26 ;  /* 0x0003281a01007387 */ /* 0x0081e20000100800 */
[----:B------:R-:W-:Y:S01]  /*9610*/  PRMT R18, RZ, 0x7610, R18 ;  /* 0x00007610ff127816 */ /* 0x000fe20000000012 */
[----:B0-----:R-:W-:Y:S01]  /*9620*/  IMAD.WIDE R26, R0, 0x2, R90 ;  /* 0x00000002001a7825 */ /* 0x001fe200078e025a */
[----:B------:R-:W-:-:S04]  /*9630*/  PRMT R19, RZ, 0x7610, R19 ;  /* 0x00007610ff137816 */ /* 0x000fc80000000013 */
[----:B------:R0:W-:Y:S04]  /*9640*/  STL.64 [R1+0xd40], R26 ;  /* 0x000d401a01007387 */ /* 0x0001e80000100a00 */
[----:B------:R-:W2:Y:S04]  /*9650*/  @!P5 LDG.E.U16 R29, desc[UR6][R26.64] ;  /* 0x000000061a1dd981 */ /* 0x000ea8000c1e1500 */
[----:B------:R1:W-:Y:S04]  /*9660*/  STL.64 [R1+0xd38], R20 ;  /* 0x000d381401007387 */ /* 0x0003e80000100a00 */
[----:B------:R-:W3:Y:S04]  /*9670*/  @!P5 LDG.E.U16 R18, desc[UR6][R22.64] ;  /* 0x000000061612d981 */ /* 0x000ee8000c1e1500 */
[----:B0-----:R-:W3:Y:S04]  /*9680*/  LDL.LU.64 R26, [R1+0x2960] ;  /* 0x00296000011a7983 */ /* 0x001ee80000300a00 */
[----:B------:R0:W3:Y:S04]  /*9690*/  @!P5 LDG.E.U16 R19, desc[UR6][R24.64] ;  /* 0x000000061813d981 */ /* 0x0000e8000c1e1500 */
[----:B------:R0:W-:Y:S04]  /*96a0*/  STL.64 [R1+0xd30], R24 ;  /* 0x000d301801007387 */ /* 0x0001e80000100a00 */
[----:B-1----:R-:W3:Y:S01]  /*96b0*/  LDL.LU.64 R20, [R1+0x2958] ;  /* 0x0029580001147983 */ /* 0x002ee20000300a00 */
[----:B------:R-:W-:-:S03]  /*96c0*/  VIADD R0, R5, 0xfffffff1 ;  /* 0xfffffff105007836 */ /* 0x000fc60000000000 */
[----:B------:R1:W-:Y:S02]  /*96d0*/  STL.64 [R1+0xd28], R22 ;  /* 0x000d281601007387 */ /* 0x0003e40000100a00 */
[----:B------:R-:W-:Y:S01]  /*96e0*/  ISETP.GE.U32.AND P5, PT, R0, 0x7fffff72, PT ;  /* 0x7fffff720000780c */ /* 0x000fe20003fa6070 */
[----:B------:R-:W-:Y:S01]  /*96f0*/  IMAD R0, R2, 0xd, RZ ;  /* 0x0000000d02007824 */ /* 0x000fe200078e02ff */
[----:B----4-:R-:W-:Y:S03]  /*9700*/  STL [R1+0x11b8], R28 ;  /* 0x0011b81c01007387 */ /* 0x010fe60000100800 */
[----:B0-----:R-:W-:-:S04]  /*9710*/  IMAD.WIDE R24, R0, 0x2, R86 ;  /* 0x0000000200187825 */ /* 0x001fc800078e0256 */
[C---:B-1----:R-:W-:Y:S01]  /*9720*/  IMAD.WIDE R22, R0.reuse, 0x2, R84 ;  /* 0x0000000200167825 */ /* 0x042fe200078e0254 */
[----:B--2---:R0:W-:Y:S04]  /*9730*/  STL [R1+0x11bc], R29 ;  /* 0x0011bc1d01007387 */ /* 0x0041e80000100800 */
[----:B---3--:R-:W-:Y:S01]  /*9740*/  STL [R1+0x11b0], R18 ;  /* 0x0011b01201007387 */ /* 0x008fe20000100800 */
[----:B0-----:R-:W-:Y:S01]  /*9750*/  IMAD.WIDE R28, R0, 0x2, R90 ;  /* 0x00000002001c7825 */ /* 0x001fe200078e025a */
[----:B------:R-:W-:Y:S02]  /*9760*/  PRMT R26, RZ, 0x7610, R26 ;  /* 0x00007610ff1a7816 */ /* 0x000fe4000000001a */
        /* <DEDUP_REMOVED lines=74> */
[----:B------:R-:W3:Y:S04]  /*9c10*/  @!P5 LDG.E.U16 R68, desc[UR6][R24.64] ;  /* 0x000000061844d981 */ /* 0x000ee8000c1e1500 */
[----:B------:R-:W3:Y:S04]  /*9c20*/  @!P5 LDG.E.U16 R69, desc[UR6][R22.64] ;  /* 0x000000061645d981 */ /* 0x000ee8000c1e1500 */
[----:B----4-:R-:W-:Y:S04]  /*9c30*/  STL [R1+0x13f8], R26 ;  /* 0x0013f81a01007387 */ /* 0x010fe80000100800 */
[----:B--2---:R0:W-:Y:S04]  /*9c40*/  STL [R1+0x13fc], R27 ;  /* 0x0013fc1b01007387 */ /* 0x0041e80000100800 */
[----:B---3--:R-:W-:Y:S04]  /*9c50*/  STL [R1+0x13f0], R20 ;  /* 0x0013f01401007387 */ /* 0x008fe80000100800 */
[----:B------:R1:W-:Y:S01]  /*9c60*/  STL [R1+0x13f4], R21 ;  /* 0x0013f41501007387 */ /* 0x0003e20000100800 */
[----:B0-----:R-:W-:-:S05]  /*9c70*/  IMAD.WIDE R26, R0, 0x2, R90 ;  /* 0x00000002001a7825 */ /* 0x001fca00078e025a */
[----:B------:R0:W2:Y:S01]  /*9c80*/  @!P5 LDG.E.U16 R67, desc[UR6][R26.64] ;  /* 0x000000061a43d981 */ /* 0x0000a2000c1e1500 */
[----:B-1----:R-:W-:-:S04]  /*9c90*/  IMAD.WIDE R20, R0, 0x2, R84 ;  /* 0x0000000200147825 */ /* 0x002fc800078e0254 */
[----:B------:R-:W-:Y:S01]  /*9ca0*/  VIADD R0, R5, 0xffffffed ;  /* 0xffffffed05007836 */ /* 0x000fe20000000000 */
[----:B------:R1:W3:Y:S04]  /*9cb0*/  @!P5 LDG.E.U16 R70, desc[UR6][R20.64] ;  /* 0x000000061446d981 */ /* 0x0002e8000c1e1500 */
[----:B------:R-:W-:Y:S01]  /*9cc0*/  ISETP.GE.U32.AND P5, PT, R0, 0x7fffff6e, PT ;  /* 0x7fffff6e0000780c */ /* 0x000fe20003fa6070 */
[----:B------:R0:W-:Y:S01]  /*9cd0*/  STL.64 [R1+0xcc0], R26 ;  /* 0x000cc01a01007387 */ /* 0x0001e20000100a00 */
[----:B------:R-:W-:Y:S01]  /*9ce0*/  IMAD R0, R2, 0x11, RZ ;  /* 0x0000001102007824 */ /* 0x000fe200078e02ff */
[----:B------:R-:W-:Y:S02]  /*9cf0*/  PRMT R28, RZ, 0x7610, R28 ;  /* 0x00007610ff1c7816 */ /* 0x000fe4000000001c */
[----:B------:R4:W-:Y:S01]  /*9d00*/  STL.64 [R1+0xcb8], R24 ;  /* 0x000cb81801007387 */ /* 0x0009e20000100a00 */
[----:B------:R-:W-:-:S03]  /*9d10*/  PRMT R29, RZ, 0x7610, R29 ;  /* 0x00007610ff1d7816 */ /* 0x000fc6000000001d */
[----:B------:R1:W-:Y:S01]  /*9d20*/  STL.64 [R1+0xcb0], R22 ;  /* 0x000cb01601007387 */ /* 0x0003e20000100a00 */
[----:B------:R-:W-:-:S03]  /*9d30*/  PRMT R18, RZ, 0x7610, R18 ;  /* 0x00007610ff127816 */ /* 0x000fc60000000012 */
[----:B------:R1:W-:Y:S01]  /*9d40*/  STL.64 [R1+0xca8], R20 ;  /* 0x000ca81401007387 */ /* 0x0003e20000100a00 */
[----:B0-----:R-:W-:Y:S01]  /*9d50*/  IMAD.WIDE R26, R0, 0x2, R90 ;  /* 0x00000002001a7825 */ /* 0x001fe200078e025a */
[----:B------:R-:W-:-:S03]  /*9d60*/  PRMT R19, RZ, 0x7610, R19 ;  /* 0x00007610ff137816 */ /* 0x000fc60000000013 */
[----:B----4-:R-:W-:-:S04]  /*9d70*/  IMAD.WIDE R24, R0, 0x2, R86 ;  /* 0x0000000200187825 */ /* 0x010fc800078e0256 */
[----:B-1----:R-:W-:-:S04]  /*9d80*/  IMAD.WIDE R22, R0, 0x2, R84 ;  /* 0x0000000200167825 */ /* 0x002fc800078e0254 */
[----:B------:R-:W-:Y:S01]  /*9d90*/  IMAD.WIDE R20, R0, 0x2, R88 ;  /* 0x0000000200147825 */ /* 0x000fe200078e0258 */
[----:B------:R0:W-:Y:S04]  /*9da0*/  STL.64 [R1+0xca0], R26 ;  /* 0x000ca01a01007387 */ /* 0x0001e80000100a00 */
[----:B------:R-:W4:Y:S04]  /*9db0*/  @!P0 LDG.E.U16 R28, desc[UR6][R20.64] ;  /* 0x00000006141c8981 */ /* 0x000f28000c1e1500 */
        /* <DEDUP_REMOVED lines=10> */
[----:B------:R-:W-:-:S04]  /*9e60*/  IMAD R0, R2, 0x12, RZ ;  /* 0x0000001202007824 */ /* 0x000fc800078e02ff */
[----:B0-----:R-:W-:-:S04]  /*9e70*/  IMAD.WIDE R24, R0, 0x2, R86 ;  /* 0x0000000200187825 */ /* 0x001fc800078e0256 */
[C---:B-1----:R-:W-:Y:S01]  /*9e80*/  IMAD.WIDE R22, R0.reuse, 0x2, R84 ;  /* 0x0000000200167825 */ /* 0x042fe200078e0254 */
[----:B----4-:R-:W-:Y:S04]  /*9e90*/  STL [R1+0x304], R28 ;  /* 0x0003041c01007387 */ /* 0x010fe80000100800 */
[----:B--2---:R0:W-:Y:S04]  /*9ea0*/  STL [R1+0x308], R29 ;  /* 0x0003081d01007387 */ /* 0x0041e80000100800 */
[----:B---3--:R-:W-:Y:S01]  /*9eb0*/  STL [R1+0x2fc], R18 ;  /* 0x0002fc1201007387 */ /* 0x008fe20000100800 */
        /* <DEDUP_REMOVED lines=77> */
[----:B0-----:R-:W-:Y:S01]  /*a390*/  IMAD.WIDE R26, R0, 0x2, R90 ;  /* 0x00000002001a7825 */ /* 0x001fe200078e025a */
[----:B------:R0:W-:Y:S04]  /*a3a0*/  STL [R1+0x116c], R21 ;  /* 0x00116c1501007387 */ /* 0x0001e80000100800 */
[----:B------:R1:W-:Y:S01]  /*a3b0*/  STL.64 [R1+0xc20], R26 ;  /* 0x000c201a01007387 */ /* 0x0003e20000100a00 */
[----:B------:R-:W-:-:S03]  /*a3c0*/  PRMT R18, RZ, 0x7610, R18 ;  /* 0x00007610ff127816 */ /* 0x000fc60000000012 */
[----:B------:R-:W2:Y:S01]  /*a3d0*/  @!P0 LDG.E.U16 R29, desc[UR6][R26.64] ;  /* 0x000000061a1d8981 */ /* 0x000ea2000c1e1500 */
[----:B0-----:R-:W-:Y:S01]  /*a3e0*/  IMAD.WIDE R20, R0, 0x2, R88 ;  /* 0x0000000200147825 */ /* 0x001fe200078e0258 */
[----:B------:R-:W-:Y:S02]  /*a3f0*/  PRMT R19, RZ, 0x7610, R19 ;  /* 0x00007610ff137816 */ /* 0x000fe40000000013 */
[----:B------:R-:W3:Y:S04]  /*a400*/  @!P0 LDG.E.U16 R18, desc[UR6][R22.64] ;  /* 0x0000000616128981 */ /* 0x000ee8000c1e1500 */
[----:B------:R-:W4:Y:S04]  /*a410*/  @!P0 LDG.E.U16 R28, desc[UR6][R20.64] ;  /* 0x00000006141c8981 */ /* 0x000f28000c1e1500 */
[----:B------:R0:W-:Y:S04]  /*a420*/  STL.64 [R1+0xc18], R20 ;  /* 0x000c181401007387 */ /* 0x0001e80000100a00 */
[----:B-1----:R-:W3:Y:S04]  /*a430*/  LDL.LU.64 R26, [R1+0x28e0] ;  /* 0x0028e000011a7983 */ /* 0x002ee80000300a00 */
[----:B------:R1:W-:Y:S04]  /*a440*/  STL.64 [R1+0xc10], R24 ;  /* 0x000c101801007387 */ /* 0x0003e80000100a00 */
[----:B------:R1:W3:Y:S04]  /*a450*/  @!P0 LDG.E.U16 R19, desc[UR6][R24.64] ;  /* 0x0000000618138981 */ /* 0x0002e8000c1e1500 */
[----:B0-----:R-:W3:Y:S01]  /*a460*/  LDL.LU.64 R20, [R1+0x28d8] ;  /* 0x0028d80001147983 */ /* 0x001ee20000300a00 */
[----:B------:R-:W-:-:S03]  /*a470*/  VIADD R0, R5, 0xffffffe8 ;  /* 0xffffffe805007836 */ /* 0x000fc60000000000 */
[----:B------:R0:W-:Y:S02]  /*a480*/  STL.64 [R1+0xc08], R22 ;  /* 0x000c081601007387 */ /* 0x0001e40000100a00 */
[----:B------:R-:W-:Y:S01]  /*a490*/  ISETP.GE.U32.AND P0, PT, R0, 0x7fffff69, PT ;  /* 0x7fffff690000780c */ /* 0x000fe20003f06070 */
[----:B------:R-:W-:-:S04]  /*a4a0*/  IMAD R0, R2, 0x16, RZ ;  /* 0x0000001602007824 */ /* 0x000fc800078e02ff */
[----:B-1----:R-:W-:-:S04]  /*a4b0*/  IMAD.WIDE R24, R0, 0x2, R86 ;  /* 0x0000000200187825 */ /* 0x002fc800078e0256 */
[----:B0-----:R-:W-:Y:S01]  /*a4c0*/  IMAD.WIDE R22, R0, 0x2, R84 ;  /* 0x0000000200167825 */ /* 0x001fe200078e0254 */
[----:B----4-:R-:W-:Y:S04]  /*a4d0*/  STL [R1+0x1160], R28 ;  /* 0x0011601c01007387 */ /* 0x010fe80000100800 */
[----:B--2---:R0:W-:Y:S04]  /*a4e0*/  STL [R1+0x1164], R29 ;  /* 0x0011641d01007387 */ /* 0x0041e80000100800 */
[----:B---3--:R-:W-:Y:S01]  /*a4f0*/  STL [R1+0x1158], R18 ;  /* 0x0011581201007387 */ /* 0x008fe20000100800 */
[----:B------:R-:W-:-:S02]  /*a500*/  PRMT R27, RZ, 0x7610, R27 ;  /* 0x00007610ff1b7816 */ /* 0x000fc4000000001b */
[----:B------:R-:W-:Y:S01]  /*a510*/  PRMT R26, RZ, 0x7610, R26 ;  /* 0x00007610ff1a7816 */ /* 0x000fe2000000001a */
[C---:B0-----:R-:W-:Y:S01]  /*a520*/  IMAD.WIDE R28, R0.reuse, 0x2, R90 ;  /* 0x00000002001c7825 */ /* 0x041fe200078e025a */
[----:B------:R0:W-:Y:S01]  /*a530*/  STL [R1+0x115c], R19 ;  /* 0x00115c1301007387 */ /* 0x0001e20000100800 */
[----:B------:R-:W-:Y:S02]  /*a540*/  PRMT R20, RZ, 0x7610, R20 ;  /* 0x00007610ff147816 */ /* 0x000fe40000000014 */
[----:B------:R-:W-:Y:S01]  /*a550*/  PRMT R21, RZ, 0x7610, R21 ;  /* 0x00007610ff157816 */ /* 0x000fe20000000015 */
[----:B------:R-:W2:Y:S01]  /*a560*/  @!P5 LDG.E.U16 R27, desc[UR6][R28.64] ;  /* 0x000000061c1bd981 */ /* 0x000ea2000c1e1500 */
[----:B0-----:R-:W-:-:S03]  /*a570*/  IMAD.WIDE R18, R0, 0x2, R88 ;  /* 0x0000000200127825 */ /* 0x001fc600078e0258 */
[----:B------:R0:W-:Y:S04]  /*a580*/  STL.64 [R1+0xc00], R28 ;  /* 0x000c001c01007387 */ /* 0x0001e80000100a00 */
[----:B------:R1:W-:Y:S04]  /*a590*/  STL.64 [R1+0xbf8], R18 ;  /* 0x000bf81201007387 */ /* 0x0003e80000100a00 */
[----:B------:R-:W3:Y:S04]  /*a5a0*/  @!P5 LDG.E.U16 R20, desc[UR6][R22.64] ;  /* 0x000000061614d981 */ /* 0x000ee8000c1e1500 */
[----:B0-----:R-:W4:Y:S04]  /*a5b0*/  LDL.LU.64 R28, [R1+0x28d0] ;  /* 0x0028d000011c7983 */ /* 0x001f280000300a00 */
[----:B------:R0:W-:Y:S04]  /*a5c0*/  STL.64 [R1+0xbf0], R24 ;  /* 0x000bf01801007387 */ /* 0x0001e80000100a00 */
[----:B------:R-:W2:Y:S04]  /*a5d0*/  @!P5 LDG.E.U16 R26, desc[UR6][R18.64] ;  /* 0x00000006121ad981 */ /* 0x000ea8000c1e1500 */
[----:B------:R0:W2:Y:S04]  /*a5e0*/  @!P5 LDG.E.U16 R21, desc[UR6][R24.64] ;  /* 0x000000061815d981 */ /* 0x0000a8000c1e1500 */
[----:B-1----:R-:W2:Y:S01]  /*a5f0*/  LDL.LU.64 R18, [R1+0x28c8] ;  /* 0x0028c80001127983 */ /* 0x002ea20000300a00 */
[----:B------:R-:W-:-:S03]  /*a600*/  VIADD R0, R5, 0xffffffe7 ;  /* 0xffffffe705007836 */ /* 0x000fc60000000000 */
[----:B------:R1:W-:Y:S02]  /*a610*/  STL.64 [R1+0xbe8], R22 ;  /* 0x000be81601007387 */ /* 0x0003e40000100a00 */
[----:B------:R-:W-:Y:S01]  /*a620*/  ISETP.GE.U32.AND P5, PT, R0, 0x7fffff68, PT ;  /* 0x7fffff680000780c */ /* 0x000fe20003fa6070 */
[----:B------:R-:W-:-:S04]  /*a630*/  IMAD R0, R2, 0x17, RZ ;  /* 0x0000001702007824 */ /* 0x000fc800078e02ff */
[----:B0-----:R-:W-:-:S04]  /*a640*/  IMAD.WIDE R24, R0, 0x2, R90 ;  /* 0x0000000200187825 */ /* 0x001fc800078e025a */
[----:B-1----:R-:W-:Y:S01]  /*a650*/  IMAD.WIDE R22, R0, 0x2, R84 ;  /* 0x0000000200167825 */ /* 0x002fe200078e0254 */
[----:B---3--:R-:W-:Y:S01]  /*a660*/  STL [R1+0x1148], R20 ;  /* 0x0011481401007387 */ /* 0x008fe20000100800 */
[----:B----4-:R-:W-:Y:S02]  /*a670*/  PRMT R28, RZ, 0x7610, R28 ;  /* 0x00007610ff1c7816 */ /* 0x010fe4000000001c */
[----:B------:R-:W-:-:S06]  /*a680*/  PRMT R29, RZ, 0x7610, R29 ;  /* 0x00007610ff1d7816 */ /* 0x000fcc000000001d */
[----:B------:R-:W3:Y:S04]  /*a690*/  @!P0 LDG.E.U16 R29, desc[UR6][R24.64] ;  /* 0x00000006181d8981 */ /* 0x000ee8000c1e1500 */
[----:B--2---:R0:W-:Y:S04]  /*a6a0*/  STL [R1+0x114c], R21 ;  /* 0x00114c1501007387 */ /* 0x0041e80000100800 */
[----:B------:R-:W-:Y:S01]  /*a6b0*/  STL [R1+0x1150], R26 ;  /* 0x0011501a01007387 */ /* 0x000fe20000100800 */
[----:B------:R-:W-:Y:S02]  /*a6c0*/  PRMT R18, RZ, 0x7610, R18 ;  /* 0x00007610ff127816 */ /* 0x000fe40000000012 */
[----:B------:R-:W-:Y:S01]  /*a6d0*/  PRMT R19, RZ, 0x7610, R19 ;  /* 0x00007610ff137816 */ /* 0x000fe20000000013 */
[----:B------:R1:W-:Y:S01]  /*a6e0*/  STL [R1+0x1154], R27 ;  /* 0x0011541b01007387 */ /* 0x0003e20000100800 */
[----:B0-----:R-:W-:-:S03]  /*a6f0*/  IMAD.WIDE R20, R0, 0x2, R88 ;  /* 0x0000000200147825 */ /* 0x001fc600078e0258 */
[----:B------:R-:W2:Y:S04]  /*a700*/  @!P0 LDG.E.U16 R18, desc[UR6][R22.64] ;  /* 0x0000000616128981 */ /* 0x000ea8000c1e1500 */
[----:B------:R-:W4:Y:S01]  /*a710*/  @!P0 LDG.E.U16 R28, desc[UR6][R20.64] ;  /* 0x00000006141c8981 */ /* 0x000f22000c1e1500 */
[----:B-1----:R-:W-:-:S05]  /*a720*/  IMAD.WIDE R26, R0, 0x2, R86 ;  /* 0x00000002001a7825 */ /* 0x002fca00078e0256 */
[----:B------:R-:W3:Y:S01]  /*a730*/  @!P0 LDG.E.U16 R19, desc[UR6][R26.64] ;  /* 0x000000061a138981 */ /* 0x000ee2000c1e1500 */
[----:B------:R-:W-:-:S03]  /*a740*/  VIADD R0, R5, 0xffffffe6 ;  /* 0xffffffe605007836 */ /* 0x000fc60000000000 */
[----:B------:R0:W-:Y:S04]  /*a750*/  STL.64 [R1+0xbe0], R24 ;  /* 0x000be01801007387 */ /* 0x0001e80000100a00 */
[----:B------:R1:W-:Y:S01]  /*a760*/  STL.64 [R1+0xbd8], R20 ;  /* 0x000bd81401007387 */ /* 0x0003e20000100a00 */
[----:B------:R-:W-:Y:S01]  /*a770*/  ISETP.GE.U32.AND P0, PT, R0, 0x7fffff67, PT ;  /* 0x7fffff670000780c */ /* 0x000fe20003f06070 */
[----:B------:R-:W-:Y:S02]  /*a780*/  IMAD R0, R2, 0x18, RZ ;  /* 0x0000001802007824 */ /* 0x000fe400078e02ff */
[----:B0-----:R-:W4:Y:S04]  /*a790*/  LDL.LU.64 R24, [R1+0x28c0] ;  /* 0x0028c00001187983 */ /* 0x001f280000300a00 */
[----:B------:R-:W-:Y:S04]  /*a7a0*/  STL.64 [R1+0xbd0], R26 ;  /* 0x000bd01a01007387 */ /* 0x000fe80000100a00 */
[----:B-1----:R-:W4:Y:S04]  /*a7b0*/  LDL.LU.64 R20, [R1+0x28b8] ;  /* 0x0028b80001147983 */ /* 0x002f280000300a00 */
[----:B------:R-:W-:Y:S01]  /*a7c0*/  STL.64 [R1+0xbc8], R22 ;  /* 0x000bc81601007387 */ /* 0x000fe20000100a00 */
[----:B------:R-:W-:-:S03]  /*a7d0*/  PRMT R71, RZ, 0x7610, R71 ;  /* 0x00007610ff477816 */ /* 0x000fc60000000047 */
[----:B--2---:R-:W-:Y:S04]  /*a7e0*/  STL [R1+0x13c4], R18 ;  /* 0x0013c41201007387 */ /* 0x004fe80000100800 */
[----:B---3--:R0:W-:Y:S04]  /*a7f0*/  STL [R1+0x13c8], R19 ;  /* 0x0013c81301007387 */ /* 0x0081e80000100800 */
[----:B----4-:R-:W-:Y:S04]  /*a800*/  STL [R1+0x13cc], R28 ;  /* 0x0013cc1c01007387 */ /* 0x010fe80000100800 */
[----:B------:R1:W-:Y:S01]  /*a810*/  STL [R1+0x13d0], R29 ;  /* 0x0013d01d01007387 */ /* 0x0003e20000100800 */
[----:B0-----:R-:W-:-:S04]  /*a820*/  IMAD.WIDE R18, R0, 0x2, R90 ;  /* 0x0000000200127825 */ /* 0x001fc800078e025a */
[C---:B-1----:R-:W-:Y:S01]  /*a830*/  IMAD.WIDE R28, R0.reuse, 0x2, R88 ;  /* 0x00000002001c7825 */ /* 0x042fe200078e0258 */
[----:B------:R0:W-:Y:S04]  /*a840*/  STL.64 [R1+0xbc0], R18 ;  /* 0x000bc01201007387 */ /* 0x0001e80000100a00 */
[----:B------:R1:W-:Y:S04]  /*a850*/  STL.64 [R1+0xbb8], R28 ;  /* 0x000bb81c01007387 */ /* 0x0003e80000100a00 */
[----:B------:R-:W2:Y:S04]  /*a860*/  @!P5 LDG.E.U16 R71, desc[UR6][R18.64] ;  /* 0x000000061247d981 */ /* 0x000ea8000c1e1500 */
[----:B0-----:R-:W3:Y:S01]  /*a870*/  LDL.LU R18, [R1+0x28b0] ;  /* 0x0028b00001127983 */ /* 0x001ee20000300800 */
[----:B------:R-:W-:Y:S01]  /*a880*/  PRMT R72, RZ, 0x7610, R72 ;  /* 0x00007610ff487816 */ /* 0x000fe20000000048 */
[----:B------:R-:W-:Y:S01]  /*a890*/  IMAD.WIDE R26, R0, 0x2, R86 ;  /* 0x00000002001a7825 */ /* 0x000fe200078e0256 */
[----:B------:R-:W-:-:S02]  /*a8a0*/  PRMT R73, RZ, 0x7610, R73 ;  /* 0x00007610ff497816 */ /* 0x000fc40000000049 */
[----:B------:R-:W-:Y:S01]  /*a8b0*/  PRMT R62, RZ, 0x7610, R62 ;  /* 0x00007610ff3e7816 */ /* 0x000fe2000000003e */
[----:B------:R-:W-:Y:S01]  /*a8c0*/  IMAD.WIDE R22, R0, 0x2, R84 ;  /* 0x0000000200167825 */ /* 0x000fe200078e0254 */
[----:B------:R1:W4:Y:S03]  /*a8d0*/  @!P5 LDG.E.U16 R72, desc[UR6][R28.64] ;  /* 0x000000061c48d981 */ /* 0x000326000c1e1500 */
[----:B------:R-:W-:Y:S01]  /*a8e0*/  VIADD R0, R5, 0xffffffe5 ;  /* 0xffffffe505007836 */ /* 0x000fe20000000000 */
[----:B------:R0:W2:Y:S04]  /*a8f0*/  @!P5 LDG.E.U16 R73, desc[UR6][R26.64] ;  /* 0x000000061a49d981 */ /* 0x0000a8000c1e1500 */
[----:B------:R0:W2:Y:S01]  /*a900*/  @!P5 LDG.E.U16 R62, desc[UR6][R22.64] ;  /* 0x00000006163ed981 */ /* 0x0000a2000c1e1500 */
[----:B------:R-:W-:Y:S01]  /*a910*/  ISETP.GE.U32.AND P5, PT, R0, 0x7fffff66, PT ;  /* 0x7fffff660000780c */ /* 0x000fe20003fa6070 */
[----:B------:R-:W-:-:S02]  /*a920*/  IMAD R0, R2, 0x19, RZ ;  /* 0x0000001902007824 */ /* 0x000fc400078e02ff */
[----:B------:R0:W-:Y:S02]  /*a930*/  STL.64 [R1+0xbb0], R26 ;  /* 0x000bb01a01007387 */ /* 0x0001e40000100a00 */
[C---:B-1----:R-:W-:Y:S02]  /*a940*/  IMAD.WIDE R28, R0.reuse, 0x2, R86 ;  /* 0x00000002001c7825 */ /* 0x042fe400078e0256 */
[----:B------:R1:W-:Y:S02]  /*a950*/  STL.64 [R1+0xba8], R22 ;  /* 0x000ba81601007387 */ /* 0x0003e40000100a00 */
[----:B0-----:R-:W-:-:S04]  /*a960*/  IMAD.WIDE R26, R0, 0x2, R90 ;  /* 0x00000002001a7825 */ /* 0x001fc800078e025a */
[----:B-1----:R-:W-:Y:S01]  /*a970*/  IMAD.WIDE R22, R0, 0x2, R84 ;  /* 0x0000000200167825 */ /* 0x002fe200078e0254 */
[----:B---3--:R-:W-:-:S05]  /*a980*/  PRMT R18, RZ, 0x7610, R18 ;  /* 0x00007610ff127816 */ /* 0x008fca0000000012 */
[----:B------:R0:W-:Y:S04]  /*a990*/  STL.S16 [R1+0x2d8], R18 ;  /* 0x0002d81201007387 */ /* 0x0001e80000100600 */
[----:B------:R1:W-:Y:S01]  /*a9a0*/  STL.64 [R1+0xba0], R26 ;  /* 0x000ba01a01007387 */ /* 0x0003e20000100a00 */
[----:B0-----:R-:W-:-:S04]  /*a9b0*/  IMAD.WIDE R18, R0, 0x2, R88 ;  /* 0x0000000200127825 */ /* 0x001fc800078e0258 */
[----:B------:R-:W-:Y:S02]  /*a9c0*/  VIADD R0, R5, 0xffffffe4 ;  /* 0xffffffe405007836 */ /* 0x000fe40000000000 */
[----:B------:R-:W3:Y:S01]  /*a9d0*/  LDL R5, [R1+0x2d8] ;  /* 0x0002d80001057983 */ /* 0x000ee20000100800 */
[----:B------:R-:W-:Y:S02]  /*a9e0*/  PRMT R24, RZ, 0x7610, R24 ;  /* 0x00007610ff187816 */ /* 0x000fe40000000018 */
[----:B------:R-:W-:Y:S02]  /*a9f0*/  PRMT R25, RZ, 0x7610, R25 ;  /* 0x00007610ff197816 */ /* 0x000fe40000000019 */
[----:B------:R-:W-:Y:S02]  /*aa00*/  PRMT R21, RZ, 0x7610, R21 ;  /* 0x00007610ff157816 */ /* 0x000fe40000000015 */
[----:B------:R-:W2:Y:S04]  /*aa10*/  @!P0 LDG.E.U16 R24, desc[UR6][R28.64] ;  /* 0x000000061c188981 */ /* 0x000ea8000c1e1500 */
[----:B------:R-:W2:Y:S04]  /*aa20*/  @!P0 LDG.E.U16 R25, desc[UR6][R18.64] ;  /* 0x0000000612198981 */ /* 0x000ea8000c1e1500 */
[----:B------:R-:W2:Y:S04]  /*aa30*/  @!P0 LDG.E.U16 R21, desc[UR6][R22.64] ;  /* 0x0000000616158981 */ /* 0x000ea8000c1e1500 */
[----:B---3--:R-:W3:Y:S04]  /*aa40*/  @!P0 LDG.E.U16 R5, desc[UR6][R26.64] ;  /* 0x000000061a058981 */ /* 0x008ee8000c1e1500 */
[----:B------:R-:W-:Y:S04]  /*aa50*/  STL.64 [R1+0xb98], R18 ;  /* 0x000b981201007387 */ /* 0x000fe80000100a00 */
[----:B-1----:R-:W2:Y:S01]  /*aa60*/  LDL.LU.64 R26, [R1+0x28a8] ;  /* 0x0028a800011a7983 */ /* 0x002ea20000300a00 */
[----:B------:R-:W-:-:S03]  /*aa70*/  PRMT R20, RZ, 0x7610, R20 ;  /* 0x00007610ff147816 */ /* 0x000fc60000000014 */
[----:B---3--:R0:W-:Y:S02]  /*aa80*/  @!P0 STL [R1+0x2d8], R5 ;  /* 0x0002d80501008387 */ /* 0x0081e40000100800 */
[----:B0-----:R-:W0:Y:S02]  /*aa90*/  LDC R5, c[0x0][0x3a0] ;  /* 0x0000e800ff057b82 */ /* 0x001e240000000800 */
[----:B------:R1:W-:Y:S01]  /*aaa0*/  STL.64 [R1+0xb90], R28 ;  /* 0x000b901c01007387 */ /* 0x0003e20000100a00 */
[----:B------:R-:W-:Y:S01]  /*aab0*/  ISETP.GE.U32.AND P0, PT, R0, 0x7fffff65, PT ;  /* 0x7fffff650000780c */ /* 0x000fe20003f06070 */
[----:B------:R-:W-:Y:S02]  /*aac0*/  IMAD R0, R2, 0x1a, RZ ;  /* 0x0000001a02007824 */ /* 0x000fe400078e02ff */
[----:B------:R-:W3:Y:S04]  /*aad0*/  LDL.LU.64 R18, [R1+0x28a0] ;  /* 0x0028a00001127983 */ /* 0x000ee80000300a00 */
[----:B------:R1:W-:Y:S04]  /*aae0*/  STL.64 [R1+0xb88], R22 ;  /* 0x000b881601007387 */ /* 0x0003e80000100a00 */
[----:B------:R-:W-:Y:S04]  /*aaf0*/  STL.S16 [R1+0x2c8], R20 ;  /* 0x0002c81401007387 */ /* 0x000fe80000100600 */
[----:B--2---:R-:W-:Y:S04]  /*ab00*/  STL [R1+0x2d0], R24 ;  /* 0x0002d01801007387 */ /* 0x004fe80000100800 */
[----:B------:R2:W-:Y:S01]  /*ab10*/  STL [R1+0x2d4], R25 ;  /* 0x0002d41901007387 */ /* 0x0005e20000100800 */
[----:B-1----:R-:W-:-:S03]  /*ab20*/  IMAD.WIDE R28, R0, 0x2, R86 ;  /* 0x00000002001c7825 */ /* 0x002fc600078e0256 */
[----:B------:R1:W-:Y:S01]  /*ab30*/  STL [R1+0x2cc], R21 ;  /* 0x0002cc1501007387 */ /* 0x0003e20000100800 */
[----:B------:R-:W-:-:S04]  /*ab40*/  IMAD.WIDE R22, R0, 0x2, R84 ;  /* 0x0000000200167825 */ /* 0x000fc800078e0254 */
[----:B--2---:R-:W-:-:S04]  /*ab50*/  IMAD.WIDE R24, R0, 0x2, R90 ;  /* 0x0000000200187825 */ /* 0x004fc800078e025a */
[----:B-1----:R-:W-:Y:S01]  /*ab60*/  IMAD.WIDE R20, R0, 0x2, R88 ;  /* 0x0000000200147825 */ /* 0x002fe200078e0258 */
[----:B------:R1:W-:Y:S03]  /*ab70*/  STL.64 [R1+0xb80], R24 ;  /* 0x000b801801007387 */ /* 0x0003e60000100a00 */
[----:B0-----:R-:W-:Y:S02]  /*ab80*/  VIADD R0, R5, 0xffffffe3 ;  /* 0xffffffe305007836 */ /* 0x001fe40000000000 */
[----:B------:R-:W2:Y:S01]  /*ab90*/  LDL R5, [R1+0x2c8] ;  /* 0x0002c80001057983 */ /* 0x000ea20000100800 */
[----:B------:R-:W-:Y:S02]  /*aba0*/  PRMT R26, RZ, 0x7610, R26 ;  /* 0x00007610ff1a7816 */ /* 0x000fe4000000001a */
[----:B------:R-:W-:-:S04]  /*abb0*/  PRMT R27, RZ, 0x7610, R27 ;  /* 0x00007610ff1b7816 */ /* 0x000fc8000000001b */
[----:B------:R-:W4:Y:S04]  /*abc0*/  @!P5 LDG.E.U16 R26, desc[UR6][R28.64] ;  /* 0x000000061c1ad981 */ /* 0x000f28000c1e1500 */
[----:B------:R-:W4:Y:S01]  /*abd0*/  @!P5 LDG.E.U16 R27, desc[UR6][R20.64] ;  /* 0x00000006141bd981 */ /* 0x000f22000c1e1500 */
[----:B---3--:R-:W-:-:S06]  /*abe0*/  PRMT R19, RZ, 0x7610, R19 ;  /* 0x00007610ff137816 */ /* 0x008fcc0000000013 */
[----:B------:R-:W3:Y:S04]  /*abf0*/  @!P5 LDG.E.U16 R19, desc[UR6][R22.64] ;  /* 0x000000061613d981 */ /* 0x000ee8000c1e1500 */
[----:B--2---:R-:W2:Y:S04]  /*ac00*/  @!P5 LDG.E.U16 R5, desc[UR6][R24.64] ;  /* 0x000000061805d981 */ /* 0x004ea8000c1e1500 */
[----:B------:R-:W-:Y:S04]  /*ac10*/  STL.64 [R1+0xb78], R20 ;  /* 0x000b781401007387 */ /* 0x000fe80000100a00 */
[----:B-1----:R-:W3:Y:S01]  /*ac20*/  LDL.LU.64 R24, [R1+0x2898] ;  /* 0x0028980001187983 */ /* 0x002ee20000300a00 */
[----:B------:R-:W-:-:S03]  /*ac30*/  PRMT R18, RZ, 0x7610, R18 ;  /* 0x00007610ff127816 */ /* 0x000fc60000000012 */
[----:B--2---:R0:W-:Y:S02]  /*ac40*/  @!P5 STL [R1+0x2c8], R5 ;  /* 0x0002c8050100d387 */ /* 0x0041e40000100800 */
[----:B0-----:R-:W0:Y:S02]  /*ac50*/  LDC R5, c[0x0][0x3a0] ;  /* 0x0000e800ff057b82 */ /* 0x001e240000000800 */
[----:B------:R1:W-:Y:S01]  /*ac60*/  STL.64 [R1+0xb70], R28 ;  /* 0x000b701c01007387 */ /* 0x0003e20000100a00 */
[----:B------:R-:W-:Y:S01]  /*ac70*/  ISETP.GE.U32.AND P5, PT, R0, 0x7fffff64, PT ;  /* 0x7fffff640000780c */ /* 0x000fe20003fa6070 */
[----:B------:R-:W-:Y:S02]  /*ac80*/  IMAD R0, R2, 0x1b, RZ ;  /* 0x0000001b02007824 */ /* 0x000fe400078e02ff */
[----:B------:R-:W2:Y:S04]  /*ac90*/  LDL.LU.64 R20, [R1+0x2890] ;  /* 0x0028900001147983 */ /* 0x000ea80000300a00 */
[----:B------:R1:W-:Y:S04]  /*aca0*/  STL.64 [R1+0xb68], R22 ;  /* 0x000b681601007387 */ /* 0x0003e80000100a00 */
[----:B------:R-:W-:Y:S04]  /*acb0*/  STL.S16 [R1+0x1140], R18 ;  /* 0x0011401201007387 */ /* 0x000fe80000100600 */
[----:B----4-:R-:W-:Y:S04]  /*acc0*/  STL [R1+0x2c0], R26 ;  /* 0x0002c01a01007387 */ /* 0x010fe80000100800 */
[----:B------:R4:W-:Y:S01]  /*acd0*/  STL [R1+0x2c4], R27 ;  /* 0x0002c41b01007387 */ /* 0x0009e20000100800 */
[----:B-1----:R-:W-:-:S03]  /*ace0*/  IMAD.WIDE R28, R0, 0x2, R86 ;  /* 0x00000002001c7825 */ /* 0x002fc600078e0256 */
[----:B---3--:R1:W-:Y:S01]  /*acf0*/  STL [R1+0x25c], R19 ;  /* 0x00025c1301007387 */ /* 0x0083e20000100800 */
[----:B------:R-:W-:-:S04]  /*ad00*/  IMAD.WIDE R22, R0, 0x2, R84 ;  /* 0x0000000200167825 */ /* 0x000fc800078e0254 */
[----:B----4-:R-:W-:-:S04]  /*ad10*/  IMAD.WIDE R26, R0, 0x2, R90 ;  /* 0x00000002001a7825 */ /* 0x010fc800078e025a */
[----:B-1----:R-:W-:Y:S01]  /*ad20*/  IMAD.WIDE R18, R0, 0x2, R88 ;  /* 0x0000000200127825 */ /* 0x002fe200078e0258 */
[----:B------:R1:W-:Y:S03]  /*ad30*/  STL.64 [R1+0xb60], R26 ;  /* 0x000b601a01007387 */ /* 0x0003e60000100a00 */
[----:B0-----:R-:W-:Y:S02]  /*ad40*/  VIADD R0, R5, 0xffffffe2 ;  /* 0xffffffe205007836 */ /* 0x001fe40000000000 */
[----:B------:R-:W3:Y:S01]  /*ad50*/  LDL R5, [R1+0x1140] ;  /* 0x0011400001057983 */ /* 0x000ee20000100800 */
[----:B------:R-:W-:Y:S02]  /*ad60*/  PRMT R24, RZ, 0x7610, R24 ;  /* 0x00007610ff187816 */ /* 0x000fe40000000018 */
[----:B------:R-:W-:-:S04]  /*ad70*/  PRMT R25, RZ, 0x7610, R25 ;  /* 0x00007610ff197816 */ /* 0x000fc80000000019 */
[----:B------:R-:W4:Y:S04]  /*ad80*/  @!P0 LDG.E.U16 R24, desc[UR6][R28.64] ;  /* 0x000000061c188981 */ /* 0x000f28000c1e1500 */
[----:B------:R-:W4:Y:S01]  /*ad90*/  @!P0 LDG.E.U16 R25, desc[UR6][R18.64] ;  /* 0x0000000612198981 */ /* 0x000f22000c1e1500 */
[----:B--2---:R-:W-:-:S06]  /*ada0*/  PRMT R21, RZ, 0x7610, R21 ;  /* 0x00007610ff157816 */ /* 0x004fcc0000000015 */
        /* <DEDUP_REMOVED lines=13> */
[----:B----4-:R-:W-:Y:S04]  /*ae80*/  STL [R1+0x1138], R24 ;  /* 0x0011381801007387 */ /* 0x010fe80000100800 */
[----:B------:R4:W-:Y:S01]  /*ae90*/  STL [R1+0x113c], R25 ;  /* 0x00113c1901007387 */ /* 0x0009e20000100800 */
[----:B-1----:R-:W-:-:S03]  /*aea0*/  IMAD.WIDE R28, R0, 0x2, R86 ;  /* 0x00000002001c7825 */ /* 0x002fc600078e0256 */
[----:B--2---:R1:W-:Y:S01]  /*aeb0*/  STL [R1+0x1134], R21 ;  /* 0x0011341501007387 */ /* 0x0043e20000100800 */
[----:B------:R-:W-:-:S04]  /*aec0*/  IMAD.WIDE R22, R0, 0x2, R84 ;  /* 0x0000000200167825 */ /* 0x000fc800078e0254 */
[----:B----4-:R-:W-:-:S04]  /*aed0*/  IMAD.WIDE R24, R0, 0x2, R90 ;  /* 0x0000000200187825 */ /* 0x010fc800078e025a */
        /* <DEDUP_REMOVED lines=34> */
[----:B------:R0:W4:Y:S04]  /*b100*/  @!P0 LDG.E.U16 R24, desc[UR6][R28.64] ;  /* 0x000000061c188981 */ /* 0x000128000c1e1500 */
        /* <DEDUP_REMOVED lines=8> */
[----:B-1----:R-:W1:Y:S02]  /*b190*/  LDC R5, c[0x0][0x3a0] ;  /* 0x0000e800ff057b82 */ /* 0x002e640000000800 */
[----:B------:R0:W-:Y:S01]  /*b1a0*/  STL.64 [R1+0xb10], R28 ;  /* 0x000b101c01007387 */ /* 0x0001e20000100a00 */
[----:B------:R-:W-:Y:S01]  /*b1b0*/  ISETP.GE.U32.AND P0, PT, R0, 0x7fffff61, PT ;  /* 0x7fffff610000780c */ /* 0x000fe20003f06070 */
[----:B------:R-:W-:Y:S02]  /*b1c0*/  IMAD R0, R2, 0x1e, RZ ;  /* 0x0000001e02007824 */ /* 0x000fe400078e02ff */
[----:B------:R-:W3:Y:S04]  /*b1d0*/  LDL.LU.64 R18, [R1+0x2860] ;  /* 0x0028600001127983 */ /* 0x000ee80000300a00 */
[----:B------:R4:W-:Y:S04]  /*b1e0*/  STL.64 [R1+0xb08], R22 ;  /* 0x000b081601007387 */ /* 0x0009e80000100a00 */
[----:B------:R-:W-:Y:S04]  /*b1f0*/  STL.S16 [R1+0x1110], R20 ;  /* 0x0011101401007387 */ /* 0x000fe80000100600 */
[----:B--2---:R2:W-:Y:S01]  /*b200*/  STL [R1+0x1114], R21 ;  /* 0x0011141501007387 */ /* 0x0045e20000100800 */
[----:B0-----:R-:W-:-:S03]  /*b210*/  IMAD.WIDE R28, R0, 0x2, R88 ;  /* 0x00000002001c7825 */ /* 0x001fc600078e0258 */
[----:B----4-:R-:W-:Y:S01]  /*b220*/  STL [R1+0x1118], R24 ;  /* 0x0011181801007387 */ /* 0x010fe20000100800 */
[----:B------:R-:W-:-:S04]  /*b230*/  IMAD.WIDE R22, R0, 0x2, R84 ;  /* 0x0000000200167825 */ /* 0x000fc800078e0254 */
[C---:B--2---:R-:W-:Y:S01]  /*b240*/  IMAD.WIDE R20, R0.reuse, 0x2, R90 ;  /* 0x0000000200147825 */ /* 0x044fe200078e025a */
[----:B------:R0:W-:Y:S04]  /*b250*/  STL [R1+0x111c], R25 ;  /* 0x00111c1901007387 */ /* 0x0001e80000100800 */
[----:B------:R2:W-:Y:S01]  /*b260*/  STL.64 [R1+0xb00], R20 ;  /* 0x000b001401007387 */ /* 0x0005e20000100a00 */
[----:B0-----:R-:W-:-:S04]  /*b270*/  IMAD.WIDE R24, R0, 0x2, R86 ;  /* 0x0000000200187825 */ /* 0x001fc800078e0256 */
[----:B-1----:R-:W-:Y:S02]  /*b280*/  VIADD R0, R5, 0xffffffdf ;  /* 0xffffffdf05007836 */ /* 0x002fe40000000000 */
[----:B------:R-:W4:Y:S01]  /*b290*/  LDL R5, [R1+0x1110] ;  /* 0x0011100001057983 */ /* 0x000f220000100800 */
[----:B------:R-:W-:-:S06]  /*b2a0*/  PRMT R93, RZ, 0x7610, R93 ;  /* 0x00007610ff5d7816 */ /* 0x000fcc000000005d */
[----:B------:R-:W2:Y:S04]  /*b2b0*/  @!P5 LDG.E.U16 R93, desc[UR6][R24.64] ;  /* 0x00000006185dd981 */ /* 0x000ea8000c1e1500 */
[----:B------:R-:W-:Y:S01]  /*b2c0*/  STL.64 [R1+0xaf8], R28 ;  /* 0x000af81c01007387 */ /* 0x000fe20000100a00 */
[----:B---3--:R-:W-:Y:S02]  /*b2d0*/  PRMT R18, RZ, 0x7610, R18 ;  /* 0x00007610ff127816 */ /* 0x008fe40000000012 */
[----:B------:R-:W-:-:S04]  /*b2e0*/  PRMT R19, RZ, 0x7610, R19 ;  /* 0x00007610ff137816 */ /* 0x000fc80000000013 */
[----:B------:R-:W3:Y:S04]  /*b2f0*/  @!P5 LDG.E.U16 R18, desc[UR6][R22.64] ;  /* 0x000000061612d981 */ /* 0x000ee8000c1e1500 */
[----:B------:R0:W3:Y:S04]  /*b300*/  @!P5 LDG.E.U16 R19, desc[UR6][R28.64] ;  /* 0x000000061c13d981 */ /* 0x0000e8000c1e1500 */
[----:B----4-:R-:W4:Y:S04]  /*b310*/  @!P5 LDG.E.U16 R5, desc[UR6][R20.64] ;  /* 0x000000061405d981 */ /* 0x010f28000c1e1500 */
[----:B--2---:R-:W2:Y:S01]  /*b320*/  LDL.LU.64 R20, [R1+0x2858] ;  /* 0x0028580001147983 */ /* 0x004ea20000300a00 */
[----:B------:R-:W-:-:S02]  /*b330*/  PRMT R26, RZ, 0x7610, R26 ;  /* 0x00007610ff1a7816 */ /* 0x000fc4000000001a */
[----:B------:R-:W-:Y:S01]  /*b340*/  PRMT R27, RZ, 0x7610, R27 ;  /* 0x00007610ff1b7816 */ /* 0x000fe2000000001b */
[----:B----4-:R1:W-:Y:S01]  /*b350*/  @!P5 STL [R1+0x1110], R5 ;  /* 0x001110050100d387 */ /* 0x0103e20000100800 */
[----:B------:R-:W-:Y:S01]  /*b360*/  ISETP.GE.U32.AND P5, PT, R0, 0x7fffff60, PT ;  /* 0x7fffff600000780c */ /* 0x000fe20003fa6070 */
[----:B------:R-:W-:Y:S02]  /*b370*/  IMAD R0, R2, 0x1f, RZ ;  /* 0x0000001f02007824 */ /* 0x000fe400078e02ff */
[----:B------:R-:W-:Y:S04]  /*b380*/  STL.64 [R1+0xaf0], R24 ;  /* 0x000af01801007387 */ /* 0x000fe80000100a00 */
[----:B------:R4:W-:Y:S01]  /*b390*/  STL.64 [R1+0xae8], R22 ;  /* 0x000ae81601007387 */ /* 0x0009e20000100a00 */
[----:B--2---:R-:W-:Y:S01]  /*b3a0*/  PRMT R20, RZ, 0x7610, R20 ;  /* 0x00007610ff147816 */ /* 0x004fe20000000014 */
[----:B-1----:R-:W1:Y:S02]  /*b3b0*/  LDC R5, c[0x0][0x3a0] ;  /* 0x0000e800ff057b82 */ /* 0x002e640000000800 */
[----:B------:R-:W-:Y:S04]  /*b3c0*/  STL [R1+0x2404], R93 ;  /* 0x0024045d01007387 */ /* 0x000fe80000100800 */
[----:B------:R-:W-:Y:S01]  /*b3d0*/  STL [R1+0x24e0], R93 ;  /* 0x0024e05d01007387 */ /* 0x000fe20000100800 */
[----:B0-----:R-:W-:-:S03]  /*b3e0*/  IMAD.WIDE R28, R0, 0x2, R90 ;  /* 0x00000002001c7825 */ /* 0x001fc600078e025a */
[----:B---3--:R-:W-:Y:S01]  /*b3f0*/  STL [R1+0x118c], R18 ;  /* 0x00118c1201007387 */ /* 0x008fe20000100800 */
[----:B------:R-:W-:-:S03]  /*b400*/  PRMT R21, RZ, 0x7610, R21 ;  /* 0x00007610ff157816 */ /* 0x000fc60000000015 */
[----:B------:R0:W-:Y:S01]  /*b410*/  STL [R1+0x110c], R19 ;  /* 0x00110c1301007387 */ /* 0x0001e20000100800 */
[----:B----4-:R-:W-:-:S03]  /*b420*/  IMAD.WIDE R22, R0, 0x2, R84 ;  /* 0x0000000200167825 */ /* 0x010fc600078e0254 */
[----:B------:R-:W2:Y:S01]  /*b430*/  @!P0 LDG.E.U16 R27, desc[UR6][R28.64] ;  /* 0x000000061c1b8981 */ /* 0x000ea2000c1e1500 */
[----:B------:R-:W-:-:S03]  /*b440*/  IMAD.WIDE R24, R0, 0x2, R86 ;  /* 0x0000000200187825 */ /* 0x000fc600078e0256 */
[----:B------:R-:W3:Y:S01]  /*b450*/  @!P0 LDG.E.U16 R20, desc[UR6][R22.64] ;  /* 0x0000000616148981 */ /* 0x000ee2000c1e1500 */
[----:B0-----:R-:W-:-:S03]  /*b460*/  IMAD.WIDE R18, R0, 0x2, R88 ;  /* 0x0000000200127825 */ /* 0x001fc600078e0258 */
[----:B------:R0:W4:Y:S04]  /*b470*/  @!P0 LDG.E.U16 R21, desc[UR6][R24.64] ;  /* 0x0000000618158981 */ /* 0x000128000c1e1500 */
[----:B------:R-:W2:Y:S04]  /*b480*/  @!P0 LDG.E.U16 R26, desc[UR6][R18.64] ;  /* 0x00000006121a8981 */ /* 0x000ea8000c1e1500 */
[----:B------:R0:W-:Y:S04]  /*b490*/  STL.64 [R1+0xae0], R28 ;  /* 0x000ae01c01007387 */ /* 0x0001e80000100a00 */
[----:B------:R1:W-:Y:S04]  /*b4a0*/  STL.64 [R1+0xad8], R18 ;  /* 0x000ad81201007387 */ /* 0x0003e80000100a00 */
[----:B0-----:R-:W4:Y:S04]  /*b4b0*/  LDL.LU.64 R28, [R1+0x2850] ;  /* 0x00285000011c7983 */ /* 0x001f280000300a00 */
[----:B------:R0:W-:Y:S04]  /*b4c0*/  STL.64 [R1+0xad0], R24 ;  /* 0x000ad01801007387 */ /* 0x0001e80000100a00 */
[----:B-1----:R-:W4:Y:S01]  /*b4d0*/  LDL.LU.64 R18, [R1+0x2848] ;  /* 0x0028480001127983 */ /* 0x002f220000300a00 */
[----:B------:R-:W-:-:S03]  /*b4e0*/  VIADD R0, R5, 0xffffffde ;  /* 0xffffffde05007836 */ /* 0x000fc60000000000 */
[----:B------:R1:W-:Y:S02]  /*b4f0*/  STL.64 [R1+0xac8], R22 ;  /* 0x000ac81601007387 */ /* 0x0003e40000100a00 */
[----:B------:R-:W-:Y:S01]  /*b500*/  ISETP.GE.U32.AND P0, PT, R0, 0x7fffff5f, PT ;  /* 0x7fffff5f0000780c */ /* 0x000fe20003f06070 */
[----:B------:R-:W-:Y:S01]  /*b510*/  IMAD.SHL.U32 R0, R2, 0x20, RZ ;  /* 0x0000002002007824 */ /* 0x000fe200078e00ff */
[----:B------:R-:W-:Y:S02]  /*b520*/  PRMT R63, RZ, 0x7610, R63 ;  /* 0x00007610ff3f7816 */ /* 0x000fe4000000003f */
[----:B------:R-:W-:Y:S01]  /*b530*/  PRMT R64, RZ, 0x7610, R64 ;  /* 0x00007610ff407816 */ /* 0x000fe20000000040 */
[C---:B0-----:R-:W-:Y:S01]  /*b540*/  IMAD.WIDE R24, R0.reuse, 0x2, R88 ;  /* 0x0000000200187825 */ /* 0x041fe200078e0258 */
[----:B------:R-:W-:Y:S02]  /*b550*/  PRMT R65, RZ, 0x7610, R65 ;  /* 0x00007610ff417816 */ /* 0x000fe40000000041 */
[----:B------:R-:W-:Y:S01]  /*b560*/  PRMT R66, RZ, 0x7610, R66 ;  /* 0x00007610ff427816 */ /* 0x000fe20000000042 */
[C---:B-1----:R-:W-:Y:S01]  /*b570*/  IMAD.WIDE R22, R0.reuse, 0x2, R86 ;  /* 0x0000000200167825 */ /* 0x042fe200078e0256 */
[----:B------:R-:W4:Y:S04]  /*b580*/  @!P5 LDG.E.U16 R64, desc[UR6][R24.64] ;  /* 0x000000061840d981 */ /* 0x000f28000c1e1500 */
[----:B------:R-:W4:Y:S04]  /*b590*/  @!P5 LDG.E.U16 R65, desc[UR6][R22.64] ;  /* 0x000000061641d981 */ /* 0x000f28000c1e1500 */
[----:B--2---:R-:W-:Y:S04]  /*b5a0*/  STL [R1+0x13bc], R26 ;  /* 0x0013bc1a01007387 */ /* 0x004fe80000100800 */
[----:B------:R0:W-:Y:S04]  /*b5b0*/  STL [R1+0x13c0], R27 ;  /* 0x0013c01b01007387 */ /* 0x0001e80000100800 */
[----:B---3--:R-:W-:Y:S04]  /*b5c0*/  STL [R1+0x13b4], R20 ;  /* 0x0013b41401007387 */ /* 0x008fe80000100800 */
[----:B----4-:R1:W-:Y:S01]  /*b5d0*/  STL [R1+0x13b8], R21 ;  /* 0x0013b81501007387 */ /* 0x0103e20000100800 */
        /* <DEDUP_REMOVED lines=159> */
[----:B------:R-:W-:Y:S02]  /*bfd0*/  PRMT R45, RZ, 0x7610, R45 ;  /* 0x00007610ff2d7816 */ /* 0x000fe4000000002d */
[----:B------:R-:W-:Y:S01]  /*bfe0*/  PRMT R44, RZ, 0x7610, R44 ;  /* 0x00007610ff2c7816 */ /* 0x000fe2000000002c */
[----:B---3--:R-:W-:Y:S04]  /*bff0*/  STL [R1+0x13b0], R26 ;  /* 0x0013b01a01007387 */ /* 0x008fe80000100800 */
[----:B--2---:R0:W-:Y:S04]  /*c000*/  STL [R1+0x1144], R27 ;  /* 0x0011441b01007387 */ /* 0x0041e80000100800 */
[----:B----4-:R-:W-:Y:S01]  /*c010*/  STL [R1+0x13a8], R20 ;  /* 0x0013a81401007387 */ /* 0x010fe20000100800 */
[----:B------:R-:W-:-:S02]  /*c020*/  PRMT R28, RZ, 0x7610, R28 ;  /* 0x00007610ff1c7816 */ /* 0x000fc4000000001c */
[----:B------:R-:W-:Y:S01]  /*c030*/  PRMT R29, RZ, 0x7610, R29 ;  /* 0x00007610ff1d7816 */ /* 0x000fe2000000001d */
[----:B------:R1:W-:Y:S01]  /*c040*/  STL [R1+0x13ac], R21 ;  /* 0x0013ac1501007387 */ /* 0x0003e20000100800 */
[----:B0-----:R-:W-:-:S05]  /*c050*/  IMAD.WIDE R26, R0, 0x2, R90 ;  /* 0x00000002001a7825 */ /* 0x001fca00078e025a */
[----:B------:R-:W2:Y:S01]  /*c060*/  @!P0 LDG.E.U16 R29, desc[UR6][R26.64] ;  /* 0x000000061a1d8981 */ /* 0x000ea2000c1e1500 */
[----:B------:R-:W-:Y:S01]  /*c070*/  PRMT R18, RZ, 0x7610, R18 ;  /* 0x00007610ff127816 */ /* 0x000fe20000000012 */
[----:B-1----:R-:W-:Y:S01]  /*c080*/  IMAD.WIDE R20, R0, 0x2, R88 ;  /* 0x0000000200147825 */ /* 0x002fe200078e0258 */
[----:B------:R-:W-:-:S04]  /*c090*/  PRMT R19, RZ, 0x7610, R19 ;  /* 0x00007610ff137816 */ /* 0x000fc80000000013 */
[----:B------:R-:W3:Y:S04]  /*c0a0*/  @!P0 LDG.E.U16 R18, desc[UR6][R22.64] ;  /* 0x0000000616128981 */ /* 0x000ee8000c1e1500 */
[----:B------:R-:W4:Y:S01]  /*c0b0*/  @!P0 LDG.E.U16 R28, desc[UR6][R20.64] ;  /* 0x00000006141c8981 */ /* 0x000f22000c1e1500 */
[----:B------:R-:W-:-:S03]  /*c0c0*/  VIADD R0, R5, 0xffffffd6 ;  /* 0xffffffd605007836 */ /* 0x000fc60000000000 */
[----:B------:R0:W2:Y:S02]  /*c0d0*/  @!P0 LDG.E.U16 R19, desc[UR6][R24.64] ;  /* 0x0000000618138981 */ /* 0x0000a4000c1e1500 */
[----:B------:R-:W-:Y:S02]  /*c0e0*/  ISETP.GE.U32.AND P0, PT, R0, 0x7fffff57, PT ;  /* 0x7fffff570000780c */ /* 0x000fe40003f06070 */
[----:B------:R1:W-:Y:S01]  /*c0f0*/  STL.64 [R1+0x9e0], R26 ;  /* 0x0009e01a01007387 */ /* 0x0003e20000100a00 */
[----:B------:R-:W-:-:S03]  /*c100*/  IMAD R0, R2, 0x28, RZ ;  /* 0x0000002802007824 */ /* 0x000fc600078e02ff */
[----:B------:R0:W-:Y:S04]  /*c110*/  STL.64 [R1+0x9d8], R20 ;  /* 0x0009d81401007387 */ /* 0x0001e80000100a00 */
[----:B-1----:R-:W3:Y:S04]  /*c120*/  LDL.LU.64 R26, [R1+0x27e0] ;  /* 0x0027e000011a7983 */ /* 0x002ee80000300a00 */
[----:B------:R1:W-:Y:S04]  /*c130*/  STL.64 [R1+0x9d0], R24 ;  /* 0x0009d01801007387 */ /* 0x0003e80000100a00 */
[----:B0-----:R-:W3:Y:S04]  /*c140*/  LDL.LU.64 R20, [R1+0x27d8] ;  /* 0x0027d80001147983 */ /* 0x001ee80000300a00 */
[----:B------:R0:W-:Y:S01]  /*c150*/  STL.64 [R1+0x9c8], R22 ;  /* 0x0009c81601007387 */ /* 0x0001e20000100a00 */
[----:B-1----:R-:W-:-:S05]  /*c160*/  IMAD.WIDE R24, R0, 0x2, R88 ;  /* 0x0000000200187825 */ /* 0x002fca00078e0258 */
[----:B------:R-:W3:Y:S01]  /*c170*/  @!P5 LDG.E.U16 R45, desc[UR6][R24.64] ;  /* 0x00000006182dd981 */ /* 0x000ee2000c1e1500 */
[----:B0-----:R-:W-:-:S05]  /*c180*/  IMAD.WIDE R22, R0, 0x2, R86 ;  /* 0x0000000200167825 */ /* 0x001fca00078e0256 */
[----:B------:R-:W3:Y:S01]  /*c190*/  @!P5 LDG.E.U16 R44, desc[UR6][R22.64] ;  /* 0x00000006162cd981 */ /* 0x000ee2000c1e1500 */
[----:B------:R-:W-:Y:S02]  /*c1a0*/  PRMT R46, RZ, 0x7610, R46 ;  /* 0x00007610ff2e7816 */ /* 0x000fe4000000002e */
[----:B------:R-:W-:Y:S01]  /*c1b0*/  PRMT R43, RZ, 0x7610, R43 ;  /* 0x00007610ff2b7816 */ /* 0x000fe2000000002b */
        /* <DEDUP_REMOVED lines=20> */
[C---:B----4-:R-:W-:Y:S01]  /*c300*/  IMAD.WIDE R24, R0.reuse, 0x2, R86 ;  /* 0x0000000200187825 */ /* 0x050fe200078e0256 */
[----:B------:R-:W-:Y:S03]  /*c310*/  STL.64 [R1+0x2558], R44 ;  /* 0x0025582c01007387 */ /* 0x000fe60000100a00 */
        /* <DEDUP_REMOVED lines=133> */
[----:B------:R-:W4:Y:S01]  /*cb70*/  @!P5 LDG.E.U16 R19, desc[UR6][R24.64] ;  /* 0x000000061813d981 */ /* 0x000f22000c1e1500 */
[----:B------:R-:W-:-:S03]  /*cb80*/  VIADD R0, R5, 0xffffffcf ;  /* 0xffffffcf05007836 */ /* 0x000fc60000000000 */
[----:B------:R-:W-:Y:S02]  /*cb90*/  STL.64 [R1+0x8f0], R24 ;  /* 0x0008f01801007387 */ /* 0x000fe40000100a00 */
[----:B------:R-:W-:Y:S02]  /*cba0*/  ISETP.GE.U32.AND P5, PT, R0, 0x7fffff50, PT ;  /* 0x7fffff500000780c */ /* 0x000fe40003fa6070 */
[----:B-1----:R-:W4:Y:S01]  /*cbb0*/  LDL.LU.64 R20, [R1+0x2778] ;  /* 0x0027780001147983 */ /* 0x002f220000300a00 */
[----:B------:R-:W-:-:S03]  /*cbc0*/  IMAD R0, R2, 0x2f, RZ ;  /* 0x0000002f02007824 */ /* 0x000fc600078e02ff */
[----:B------:R-:W-:Y:S04]  /*cbd0*/  STL.64 [R1+0x8e8], R22 ;  /* 0x0008e81601007387 */ /* 0x000fe80000100a00 */
        /* <DEDUP_REMOVED lines=8> */
[----:B-1----:R-:W-:-:S05]  /*cc60*/  IMAD.WIDE R18, R0, 0x2, R88 ;  /* 0x0000000200127825 */ /* 0x002fca00078e0258 */
[----:B------:R-:W3:Y:S01]  /*cc70*/  @!P0 LDG.E.U16 R26, desc[UR6][R18.64] ;  /* 0x00000006121a8981 */ /* 0x000ee2000c1e1500 */
[----:B------:R-:W-:Y:S01]  /*cc80*/  PRMT R21, RZ, 0x7610, R21 ;  /* 0x00007610ff157816 */ /* 0x000fe20000000015 */
[----:B------:R-:W-:Y:S01]  /*cc90*/  IMAD.WIDE R24, R0, 0x2, R86 ;  /* 0x0000000200187825 */ /* 0x000fe200078e0256 */
[----:B------:R-:W-:-:S03]  /*cca0*/  PRMT R20, RZ, 0x7610, R20 ;  /* 0x00007610ff147816 */ /* 0x000fc60000000014 */
[----:B------:R-:W-:Y:S01]  /*ccb0*/  IMAD.WIDE R22, R0, 0x2, R84 ;  /* 0x0000000200167825 */ /* 0x000fe200078e0254 */
[----:B------:R0:W-:Y:S03]  /*ccc0*/  STL.64 [R1+0x8e0], R28 ;  /* 0x0008e01c01007387 */ /* 0x0001e60000100a00 */
[----:B------:R-:W-:Y:S01]  /*ccd0*/  VIADD R0, R5, 0xffffffce ;  /* 0xffffffce05007836 */ /* 0x000fe20000000000 */
[----:B------:R1:W-:Y:S04]  /*cce0*/  STL.64 [R1+0x8d8], R18 ;  /* 0x0008d81201007387 */ /* 0x0003e80000100a00 */
[----:B------:R4:W2:Y:S04]  /*ccf0*/  @!P0 LDG.E.U16 R21, desc[UR6][R24.64] ;  /* 0x0000000618158981 */ /* 0x0008a8000c1e1500 */
[----:B0-----:R-:W2:Y:S04]  /*cd00*/  LDL.LU.64 R28, [R1+0x2770] ;  /* 0x00277000011c7983 */ /* 0x001ea80000300a00 */
[----:B------:R0:W2:Y:S01]  /*cd10*/  @!P0 LDG.E.U16 R20, desc[UR6][R22.64] ;  /* 0x0000000616148981 */ /* 0x0000a2000c1e1500 */
[----:B------:R-:W-:Y:S01]  /*cd20*/  ISETP.GE.U32.AND P0, PT, R0, 0x7fffff4f, PT ;  /* 0x7fffff4f0000780c */ /* 0x000fe20003f06070 */
[----:B------:R-:W-:-:S02]  /*cd30*/  IMAD R0, R2, 0x30, RZ ;  /* 0x0000003002007824 */ /* 0x000fc400078e02ff */
[----:B------:R4:W-:Y:S01]  /*cd40*/  STL.64 [R1+0x8d0], R24 ;  /* 0x0008d01801007387 */ /* 0x0009e20000100a00 */
[----:B------:R-:W-:-:S03]  /*cd50*/  PRMT R42, RZ, 0x7610, R42 ;  /* 0x00007610ff2a7816 */ /* 0x000fc6000000002a */
[----:B-1----:R-:W2:Y:S04]  /*cd60*/  LDL.LU.64 R18, [R1+0x2768] ;  /* 0x0027680001127983 */ /* 0x002ea80000300a00 */
[----:B------:R0:W-:Y:S01]  /*cd70*/  STL.64 [R1+0x8c8], R22 ;  /* 0x0008c81601007387 */ /* 0x0001e20000100a00 */
[----:B------:R-:W-:Y:S02]  /*cd80*/  PRMT R41, RZ, 0x7610, R41 ;  /* 0x00007610ff297816 */ /* 0x000fe40000000029 */
[----:B------:R-:W-:Y:S01]  /*cd90*/  PRMT R40, RZ, 0x7610, R40 ;  /* 0x00007610ff287816 */ /* 0x000fe20000000028 */
[----:B----4-:R-:W-:-:S05]  /*cda0*/  IMAD.WIDE R24, R0, 0x2, R88 ;  /* 0x0000000200187825 */ /* 0x010fca00078e0258 */
[----:B------:R-:W4:Y:S01]  /*cdb0*/  @!P5 LDG.E.U16 R41, desc[UR6][R24.64] ;  /* 0x000000061829d981 */ /* 0x000f22000c1e1500 */
[----:B0-----:R-:W-:-:S05]  /*cdc0*/  IMAD.WIDE R22, R0, 0x2, R86 ;  /* 0x0000000200167825 */ /* 0x001fca00078e0256 */
[----:B------:R-:W4:Y:S04]  /*cdd0*/  @!P5 LDG.E.U16 R40, desc[UR6][R22.64] ;  /* 0x000000061628d981 */ /* 0x000f28000c1e1500 */
[----:B---3--:R-:W-:Y:S04]  /*cde0*/  STL [R1+0x1380], R26 ;  /* 0x0013801a01007387 */ /* 0x008fe80000100800 */
[----:B--2---:R0:W-:Y:S02]  /*cdf0*/  STL [R1+0x1384], R27 ;  /* 0x0013841b01007387 */ /* 0x0041e40000100800 */
[----:B0-----:R-:W-:-:S05]  /*ce00*/  IMAD.WIDE R26, R0, 0x2, R90 ;  /* 0x00000002001a7825 */ /* 0x001fca00078e025a */
[----:B------:R0:W2:Y:S01]  /*ce10*/  @!P5 LDG.E.U16 R42, desc[UR6][R26.64] ;  /* 0x000000061a2ad981 */ /* 0x0000a2000c1e1500 */
[----:B------:R-:W-:-:S03]  /*ce20*/  PRMT R39, RZ, 0x7610, R39 ;  /* 0x00007610ff277816 */ /* 0x000fc60000000027 */
[----:B------:R-:W-:Y:S04]  /*ce30*/  STL [R1+0x1378], R20 ;  /* 0x0013781401007387 */ /* 0x000fe80000100800 */
[----:B------:R1:W-:Y:S04]  /*ce40*/  STL [R1+0x137c], R21 ;  /* 0x00137c1501007387 */ /* 0x0003e80000100800 */
[----:B------:R0:W-:Y:S01]  /*ce50*/  STL.64 [R1+0x8c0], R26 ;  /* 0x0008c01a01007387 */ /* 0x0001e20000100a00 */
        /* <DEDUP_REMOVED lines=8> */
[----:B------:R-:W-:Y:S01]  /*cee0*/  PRMT R29, RZ, 0x7610, R29 ;  /* 0x00007610ff1d7816 */ /* 0x000fe2000000001d */
[----:B0-----:R-:W-:Y:S01]  /*cef0*/  IMAD.WIDE R26, R0, 0x2, R90 ;  /* 0x00000002001a7825 */ /* 0x001fe200078e025a */
[----:B------:R-:W-:-:S02]  /*cf00*/  PRMT R18, RZ, 0x7610, R18 ;  /* 0x00007610ff127816 */ /* 0x000fc40000000012 */
[----:B------:R-:W-:Y:S02]  /*cf10*/  PRMT R19, RZ, 0x7610, R19 ;  /* 0x00007610ff137816 */ /* 0x000fe40000000013 */
[----:B------:R-:W3:Y:S01]  /*cf20*/  @!P0 LDG.E.U16 R29, desc[UR6][R26.64] ;  /* 0x000000061a1d8981 */ /* 0x000ee2000c1e1500 */
[----:B-1----:R-:W-:-:S04]  /*cf30*/  IMAD.WIDE R24, R0, 0x2, R86 ;  /* 0x0000000200187825 */ /* 0x002fc800078e0256 */
[C---:B----4-:R-:W-:Y:S01]  /*cf40*/  IMAD.WIDE R22, R0.reuse, 0x2, R84 ;  /* 0x0000000200167825 */ /* 0x050fe200078e0254 */
[----:B------:R0:W4:Y:S04]  /*cf50*/  @!P0 LDG.E.U16 R19, desc[UR6][R24.64] ;  /* 0x0000000618138981 */ /* 0x000128000c1e1500 */
[----:B------:R1:W3:Y:S04]  /*cf60*/  @!P0 LDG.E.U16 R18, desc[UR6][R22.64] ;  /* 0x0000000616128981 */ /* 0x0002e8000c1e1500 */
[----:B--2---:R-:W-:Y:S04]  /*cf70*/  STL.64 [R1+0x2560], R42 ;  /* 0x0025602a01007387 */ /* 0x004fe80000100a00 */
[----:B------:R2:W-:Y:S04]  /*cf80*/  STL.64 [R1+0x8a8], R20 ;  /* 0x0008a81401007387 */ /* 0x0005e80000100a00 */
[----:B------:R-:W-:Y:S01]  /*cf90*/  STL.64 [R1+0x2568], R40 ;  /* 0x0025682801007387 */ /* 0x000fe20000100a00 */
[----:B--2---:R-:W-:-:S03]  /*cfa0*/  IMAD.WIDE R20, R0, 0x2, R88 ;  /* 0x0000000200147825 */ /* 0x004fc600078e0258 */
[----:B------:R2:W-:Y:S04]  /*cfb0*/  STL.64 [R1+0x8a0], R26 ;  /* 0x0008a01a01007387 */ /* 0x0005e80000100a00 */
[----:B------:R-:W3:Y:S04]  /*cfc0*/  @!P0 LDG.E.U16 R28, desc[UR6][R20.64] ;  /* 0x00000006141c8981 */ /* 0x000ee8000c1e1500 */
[----:B------:R0:W-:Y:S04]  /*cfd0*/  STL.64 [R1+0x898], R20 ;  /* 0x0008981401007387 */ /* 0x0001e80000100a00 */
[----:B--2---:R-:W2:Y:S04]  /*cfe0*/  LDL.LU.64 R26, [R1+0x2760] ;  /* 0x00276000011a7983 */ /* 0x004ea80000300a00 */
[----:B------:R1:W-:Y:S04]  /*cff0*/  STL.64 [R1+0x890], R24 ;  /* 0x0008901801007387 */ /* 0x0003e80000100a00 */
[----:B0-----:R-:W4:Y:S01]  /*d000*/  LDL.LU.64 R20, [R1+0x2758] ;  /* 0x0027580001147983 */ /* 0x001f220000300a00 */
[----:B------:R-:W-:-:S03]  /*d010*/  VIADD R0, R5, 0xffffffcc ;  /* 0xffffffcc05007836 */ /* 0x000fc60000000000 */
[----:B------:R0:W-:Y:S02]  /*d020*/  STL.64 [R1+0x888], R22 ;  /* 0x0008881601007387 */ /* 0x0001e40000100a00 */
[----:B------:R-:W-:Y:S01]  /*d030*/  ISETP.GE.U32.AND P0, PT, R0, 0x7fffff4d, PT ;  /* 0x7fffff4d0000780c */ /* 0x000fe20003f06070 */
[----:B------:R-:W-:-:S04]  /*d040*/  IMAD R0, R2, 0x32, RZ ;  /* 0x0000003202007824 */ /* 0x000fc800078e02ff */
[----:B-1----:R-:W-:-:S04]  /*d050*/  IMAD.WIDE R24, R0, 0x2, R86 ;  /* 0x0000000200187825 */ /* 0x002fc800078e0256 */
[----:B0-----:R-:W-:Y:S01]  /*d060*/  IMAD.WIDE R22, R0, 0x2, R84 ;  /* 0x0000000200167825 */ /* 0x001fe200078e0254 */
[----:B---3--:R-:W-:Y:S04]  /*d070*/  STL [R1+0xe4], R28 ;  /* 0x0000e41c01007387 */ /* 0x008fe80000100800 */
[----:B------:R0:W-:Y:S04]  /*d080*/  STL [R1+0xe8], R29 ;  /* 0x0000e81d01007387 */ /* 0x0001e80000100800 */
[----:B------:R-:W-:Y:S01]  /*d090*/  STL [R1+0xd8], R18 ;  /* 0x0000d81201007387 */ /* 0x000fe20000100800 */
[----:B--2---:R-:W-:-:S02]  /*d0a0*/  PRMT R26, RZ, 0x7610, R26 ;  /* 0x00007610ff1a7816 */ /* 0x004fc4000000001a */
[----:B------:R-:W-:Y:S01]  /*d0b0*/  PRMT R27, RZ, 0x7610, R27 ;  /* 0x00007610ff1b7816 */ /* 0x000fe2000000001b */
[----:B----4-:R1:W-:Y:S01]  /*d0c0*/  STL [R1+0xdc], R19 ;  /* 0x0000dc1301007387 */ /* 0x0103e20000100800 */
[C---:B0-----:R-:W-:Y:S01]  /*d0d0*/  IMAD.WIDE R28, R0.reuse, 0x2, R90 ;  /* 0x00000002001c7825 */ /* 0x041fe200078e025a */
[----:B------:R-:W-:Y:S02]  /*d0e0*/  PRMT R20, RZ, 0x7610, R20 ;  /* 0x00007610ff147816 */ /* 0x000fe40000000014 */
[----:B------:R-:W-:Y:S01]  /*d0f0*/  PRMT R21, RZ, 0x7610, R21 ;  /* 0x00007610ff157816 */ /* 0x000fe20000000015 */
[----:B-1----:R-:W-:Y:S01]  /*d100*/  IMAD.WIDE R18, R0, 0x2, R88 ;  /* 0x0000000200127825 */ /* 0x002fe200078e0258 */
        /* <DEDUP_REMOVED lines=121> */
[----:B0-----:R-:W-:-:S05]  /*d8a0*/  IMAD.WIDE R20, R0, 0x2, R88 ;  /* 0x0000000200147825 */ /* 0x001fca00078e0258 */
        /* <DEDUP_REMOVED lines=208> */
[----:B------:R-:W-:-:S02]  /*e5b0*/  IMAD.SHL.U32 R0, R2, 0x40, RZ ;  /* 0x0000004002007824 */ /* 0x000fc400078e00ff */
        /* <DEDUP_REMOVED lines=163> */
[----:B------:R-:W4:Y:S04]  /*eff0*/  @!P5 LDG.E.U16 R26, desc[UR6][R18.64] ;  /* 0x00000006121ad981 */ /* 0x000f28000c1e1500 */
[----:B------:R-:W2:Y:S01]  /*f000*/  @!P5 LDG.E.U16 R21, desc[UR6][R24.64] ;  /* 0x000000061815d981 */ /* 0x000ea2000c1e1500 */
[----:B------:R-:W-:-:S03]  /*f010*/  VIADD R0, R5, 0xffffffb7 ;  /* 0xffffffb705007836 */ /* 0x000fc60000000000 */
[----:B------:R0:W-:Y:S04]  /*f020*/  STL.64 [R1+0x600], R28 ;  /* 0x0006001c01007387 */ /* 0x0001e80000100a00 */
[----:B------:R1:W-:Y:S01]  /*f030*/  STL.64 [R1+0x5f8], R18 ;  /* 0x0005f81201007387 */ /* 0x0003e20000100a00 */
[----:B------:R-:W-:Y:S01]  /*f040*/  ISETP.GE.U32.AND P5, PT, R0, 0x7fffff38, PT ;  /* 0x7fffff380000780c */ /* 0x000fe20003fa6070 */
[----:B------:R-:W-:Y:S02]  /*f050*/  IMAD R0, R2, 0x47, RZ ;  /* 0x0000004702007824 */ /* 0x000fe400078e02ff */
[----:B0-----:R-:W3:Y:S04]  /*f060*/  LDL.LU.64 R28, [R1+0x2630] ;  /* 0x00263000011c7983 */ /* 0x001ee80000300a00 */
[----:B------:R-:W-:Y:S04]  /*f070*/  STL.64 [R1+0x5f0], R24 ;  /* 0x0005f01801007387 */ /* 0x000fe80000100a00 */
[----:B-1----:R-:W3:Y:S04]  /*f080*/  LDL.LU.64 R18, [R1+0x2628] ;  /* 0x0026280001127983 */ /* 0x002ee80000300a00 */
[----:B------:R-:W-:Y:S01]  /*f090*/  STL.64 [R1+0x5e8], R22 ;  /* 0x0005e81601007387 */ /* 0x000fe20000100a00 */
[----:B------:R-:W-:-:S02]  /*f0a0*/  PRMT R48, RZ, 0x7610, R48 ;  /* 0x00007610ff307816 */ /* 0x000fc40000000030 */
[----:B------:R-:W-:Y:S01]  /*f0b0*/  PRMT R49, RZ, 0x7610, R49 ;  /* 0x00007610ff317816 */ /* 0x000fe20000000031 */
[----:B----4-:R-:W-:Y:S04]  /*f0c0*/  STL [R1+0x1320], R26 ;  /* 0x0013201a01007387 */ /* 0x010fe80000100800 */
[----:B--2---:R0:W-:Y:S04]  /*f0d0*/  STL [R1+0x1324], R27 ;  /* 0x0013241b01007387 */ /* 0x0041e80000100800 */
[----:B---3--:R-:W-:Y:S04]  /*f0e0*/  STL [R1+0x1318], R20 ;  /* 0x0013181401007387 */ /* 0x008fe80000100800 */
        /* <DEDUP_REMOVED lines=90> */
[----:B------:R-:W-:Y:S01]  /*f690*/  IMAD R0, R2, 0x4b, RZ ;  /* 0x0000004b02007824 */ /* 0x000fe200078e02ff */
[----:B------:R-:W-:Y:S02]  /*f6a0*/  PRMT R77, RZ, 0x7610, R77 ;  /* 0x00007610ff4d7816 */ /* 0x000fe4000000004d */
[----:B------:R-:W-:Y:S01]  /*f6b0*/  PRMT R76, RZ, 0x7610, R76 ;  /* 0x00007610ff4c7816 */ /* 0x000fe2000000004c */
[----:B0-----:R-:W-:-:S04]  /*f6c0*/  IMAD.WIDE R24, R0, 0x2, R86 ;  /* 0x0000000200187825 */ /* 0x001fc800078e0256 */
[C---:B-1----:R-:W-:Y:S01]  /*f6d0*/  IMAD.WIDE R22, R0.reuse, 0x2, R84 ;  /* 0x0000000200167825 */ /* 0x042fe200078e0254 */
[----:B------:R-:W-:Y:S02]  /*f6e0*/  PRMT R80, RZ, 0x7610, R80 ;  /* 0x00007610ff507816 */ /* 0x000fe40000000050 */
[----:B------:R-:W-:Y:S01]  /*f6f0*/  PRMT R81, RZ, 0x7610, R81 ;  /* 0x00007610ff517816 */ /* 0x000fe20000000051 */
[----:B--2---:R-:W-:Y:S04]  /*f700*/  STL [R1+0x1d4], R48 ;  /* 0x0001d43001007387 */ /* 0x004fe80000100800 */
[----:B---3--:R0:W-:Y:S04]  /*f710*/  STL [R1+0x1d8], R49 ;  /* 0x0001d83101007387 */ /* 0x0081e80000100800 */
[----:B----4-:R-:W-:Y:S01]  /*f720*/  STL [R1+0x1cc], R18 ;  /* 0x0001cc1201007387 */ /* 0x010fe20000100800 */
[----:B0-----:R-:W-:-:S05]  /*f730*/  IMAD.WIDE R48, R0, 0x2, R90 ;  /* 0x0000000200307825 */ /* 0x001fca00078e025a */
[----:B------:R-:W2:Y:S04]  /*f740*/  @!P0 LDG.E.U16 R77, desc[UR6][R48.64] ;  /* 0x00000006304d8981 */ /* 0x000ea8000c1e1500 */
[----:B------:R0:W-:Y:S01]  /*f750*/  STL [R1+0x1d0], R19 ;  /* 0x0001d01301007387 */ /* 0x0001e20000100800 */
[----:B------:R-:W-:Y:S02]  /*f760*/  PRMT R21, RZ, 0x7610, R21 ;  /* 0x00007610ff157816 */ /* 0x000fe40000000015 */
[----:B------:R-:W-:Y:S01]  /*f770*/  PRMT R20, RZ, 0x7610, R20 ;  /* 0x00007610ff147816 */ /* 0x000fe20000000014 */
[----:B0-----:R-:W-:Y:S01]  /*f780*/  IMAD.WIDE R18, R0, 0x2, R88 ;  /* 0x0000000200127825 */ /* 0x001fe200078e0258 */
[----:B------:R0:W-:Y:S03]  /*f790*/  STL.64 [R1+0x558], R48 ;  /* 0x0005583001007387 */ /* 0x0001e60000100a00 */
[----:B------:R-:W-:Y:S01]  /*f7a0*/  VIADD R0, R5, 0xffffffaf ;  /* 0xffffffaf05007836 */ /* 0x000fe20000000000 */
[----:B------:R1:W-:Y:S04]  /*f7b0*/  STL.64 [R1+0x550], R18 ;  /* 0x0005501201007387 */ /* 0x0003e80000100a00 */
[----:B------:R-:W3:Y:S04]  /*f7c0*/  @!P0 LDG.E.U16 R76, desc[UR6][R18.64] ;  /* 0x00000006124c8981 */ /* 0x000ee8000c1e1500 */
[----:B0-----:R-:W4:Y:S04]  /*f7d0*/  LDL.LU.64 R48, [R1+0x25f0] ;  /* 0x0025f00001307983 */ /* 0x001f280000300a00 */
[----:B------:R0:W-:Y:S04]  /*f7e0*/  STL.64 [R1+0x548], R24 ;  /* 0x0005481801007387 */ /* 0x0001e80000100a00 */
[----:B------:R0:W4:Y:S04]  /*f7f0*/  @!P0 LDG.E.U16 R21, desc[UR6][R24.64] ;  /* 0x0000000618158981 */ /* 0x000128000c1e1500 */
[----:B------:R0:W4:Y:S01]  /*f800*/  @!P0 LDG.E.U16 R20, desc[UR6][R22.64] ;  /* 0x0000000616148981 */ /* 0x000122000c1e1500 */
[----:B------:R-:W-:Y:S01]  /*f810*/  ISETP.GE.U32.AND P0, PT, R0, 0x7fffff30, PT ;  /* 0x7fffff300000780c */ /* 0x000fe20003f06070 */
[----:B------:R-:W-:-:S02]  /*f820*/  IMAD R0, R2, 0x4c, RZ ;  /* 0x0000004c02007824 */ /* 0x000fc400078e02ff */
[----:B-1----:R-:W4:Y:S02]  /*f830*/  LDL.LU.64 R18, [R1+0x25e8] ;  /* 0x0025e80001127983 */ /* 0x002f240000300a00 */
[C---:B0-----:R-:W-:Y:S02]  /*f840*/  IMAD.WIDE R24, R0.reuse, 0x2, R90 ;  /* 0x0000000200187825 */ /* 0x041fe400078e025a */
[----:B------:R0:W-:Y:S04]  /*f850*/  STL.64 [R1+0x540], R22 ;  /* 0x0005401601007387 */ /* 0x0001e80000100a00 */
[----:B------:R-:W4:Y:S01]  /*f860*/  @!P5 LDG.E.U16 R81, desc[UR6][R24.64] ;  /* 0x000000061851d981 */ /* 0x000f22000c1e1500 */
[----:B0-----:R-:W-:-:S05]  /*f870*/  IMAD.WIDE R22, R0, 0x2, R88 ;  /* 0x0000000200167825 */ /* 0x001fca00078e0258 */
[----:B------:R-:W4:Y:S01]  /*f880*/  @!P5 LDG.E.U16 R80, desc[UR6][R22.64] ;  /* 0x000000061650d981 */ /* 0x000f22000c1e1500 */
[----:B------:R-:W-:-:S03]  /*f890*/  PRMT R26, RZ, 0x7610, R26 ;  /* 0x00007610ff1a7816 */ /* 0x000fc6000000001a */
[----:B---3--:R-:W-:Y:S04]  /*f8a0*/  STL [R1+0xff4], R76 ;  /* 0x000ff44c01007387 */ /* 0x008fe80000100800 */
[----:B--2---:R0:W-:Y:S02]  /*f8b0*/  STL [R1+0xff8], R77 ;  /* 0x000ff84d01007387 */ /* 0x0041e40000100800 */
[----:B0-----:R-:W-:Y:S02]  /*f8c0*/  IMAD.WIDE R76, R0, 0x2, R86 ;  /* 0x00000002004c7825 */ /* 0x001fe400078e0256 */
[----:B----4-:R-:W-:Y:S01]  /*f8d0*/  STL [R1+0xfec], R20 ;  /* 0x000fec1401007387 */ /* 0x010fe20000100800 */
[----:B------:R-:W-:-:S03]  /*f8e0*/  PRMT R19, RZ, 0x7610, R19 ;  /* 0x00007610ff137816 */ /* 0x000fc60000000013 */
[----:B------:R0:W-:Y:S01]  /*f8f0*/  STL [R1+0xff0], R21 ;  /* 0x000ff01501007387 */ /* 0x0001e20000100800 */
[----:B------:R-:W-:-:S03]  /*f900*/  PRMT R18, RZ, 0x7610, R18 ;  /* 0x00007610ff127816 */ /* 0x000fc60000000012 */
[----:B------:R1:W-:Y:S04]  /*f910*/  STL.64 [R1+0x538], R24 ;  /* 0x0005381801007387 */ /* 0x0003e80000100a00 */
[----:B------:R2:W3:Y:S01]  /*f920*/  @!P5 LDG.E.U16 R19, desc[UR6][R76.64] ;  /* 0x000000064c13d981 */ /* 0x0004e2000c1e1500 */
[----:B0-----:R-:W-:-:S03]  /*f930*/  IMAD.WIDE R20, R0, 0x2, R84 ;  /* 0x0000000200147825 */ /* 0x001fc600078e0254 */
[----:B------:R0:W-:Y:S01]  /*f940*/  STL.64 [R1+0x530], R22 ;  /* 0x0005301601007387 */ /* 0x0001e20000100a00 */
[----:B------:R-:W-:-:S03]  /*f950*/  VIADD R0, R5, 0xffffffae ;  /* 0xffffffae05007836 */ /* 0x000fc60000000000 */
[----:B-1----:R-:W4:Y:S04]  /*f960*/  LDL.LU.64 R24, [R1+0x25e0] ;  /* 0x0025e00001187983 */ /* 0x002f280000300a00 */
[----:B------:R-:W-:Y:S04]  /*f970*/  STL.64 [R1+0x528], R76 ;  /* 0x0005284c01007387 */ /* 0x000fe80000100a00 */
[----:B------:R1:W3:Y:S01]  /*f980*/  @!P5 LDG.E.U16 R18, desc[UR6][R20.64] ;  /* 0x000000061412d981 */ /* 0x0002e2000c1e1500 */
[----:B------:R-:W-:Y:S01]  /*f990*/  ISETP.GE.U32.AND P5, PT, R0, 0x7fffff2f, PT ;  /* 0x7fffff2f0000780c */ /* 0x000fe20003fa6070 */
[----:B------:R-:W-:-:S02]  /*f9a0*/  IMAD R0, R2, 0x50, RZ ;  /* 0x0000005002007824 */ /* 0x000fc400078e02ff */
[----:B0-----:R-:W3:Y:S04]  /*f9b0*/  LDL.LU.64 R22, [R1+0x25d8] ;  /* 0x0025d80001167983 */ /* 0x001ee80000300a00 */
[----:B------:R-:W-:Y:S04]  /*f9c0*/  STL.64 [R1+0x520], R20 ;  /* 0x0005201401007387 */ /* 0x000fe80000100a00 */
[----:B------:R-:W-:Y:S04]  /*f9d0*/  STL [R1+0x1034], R80 ;  /* 0x0010345001007387 */ /* 0x000fe80000100800 */
[----:B------:R0:W-:Y:S02]  /*f9e0*/  STL [R1+0x1038], R81 ;  /* 0x0010385101007387 */ /* 0x0001e40000100800 */
[----:B0-----:R-:W-:-:S05]  /*f9f0*/  IMAD.WIDE R80, R0, 0x2, R90 ;  /* 0x0000000200507825 */ /* 0x001fca00078e025a */
[----:B------:R-:W3:Y:S01]  /*fa00*/  @!P0 LDG.E.U16 R26, desc[UR6][R80.64] ;  /* 0x00000006501a8981 */ /* 0x000ee2000c1e1500 */
[----:B--2---:R-:W-:-:S04]  /*fa10*/  IMAD.WIDE R76, R0, 0x2, R88 ;  /* 0x00000002004c7825 */ /* 0x004fc800078e0258 */
[----:B-1----:R-:W-:Y:S01]  /*fa20*/  IMAD.WIDE R20, R0, 0x2, R86 ;  /* 0x0000000200147825 */ /* 0x002fe200078e0256 */
[----:B------:R-:W-:Y:S02]  /*fa30*/  PRMT R82, RZ, 0x7610, R82 ;  /* 0x00007610ff527816 */ /* 0x000fe40000000052 */
[----:B------:R-:W-:Y:S02]  /*fa40*/  PRMT R83, RZ, 0x7610, R83 ;  /* 0x00007610ff537816 */ /* 0x000fe40000000053 */
[----:B------:R-:W-:Y:S02]  /*fa50*/  PRMT R42, RZ, 0x7610, R42 ;  /* 0x00007610ff2a7816 */ /* 0x000fe4000000002a */
[----:B------:R-:W-:Y:S02]  /*fa60*/  PRMT R43, RZ, 0x7610, R43 ;  /* 0x00007610ff2b7816 */ /* 0x000fe4000000002b */
[----:B----4-:R-:W-:Y:S02]  /*fa70*/  PRMT R25, RZ, 0x7610, R25 ;  /* 0x00007610ff197816 */ /* 0x010fe40000000019 */
[----:B------:R-:W-:-:S04]  /*fa80*/  PRMT R24, RZ, 0x7610, R24 ;  /* 0x00007610ff187816 */ /* 0x000fc80000000018 */
[----:B------:R0:W2:Y:S04]  /*fa90*/  @!P0 LDG.E.U16 R25, desc[UR6][R76.64] ;  /* 0x000000064c198981 */ /* 0x0000a8000c1e1500 */
[----:B---3--:R-:W-:Y:S01]  /*faa0*/  STL [R1+0x102c], R18 ;  /* 0x00102c1201007387 */ /* 0x008fe20000100800 */
[----:B------:R-:W-:-:S03]  /*fab0*/  PRMT R23, RZ, 0x7610, R23 ;  /* 0x00007610ff177816 */ /* 0x000fc60000000017 */
[----:B------:R1:W-:Y:S04]  /*fac0*/  STL [R1+0x1030], R19 ;  /* 0x0010301301007387 */ /* 0x0003e80000100800 */
[----:B------:R3:W2:Y:S01]  /*fad0*/  @!P0 LDG.E.U16 R24, desc[UR6][R20.64] ;  /* 0x0000000614188981 */ /* 0x0006a2000c1e1500 */
[----:B-1----:R-:W-:-:S04]  /*fae0*/  IMAD.WIDE R18, R0, 0x2, R84 ;  /* 0x0000000200127825 */ /* 0x002fc800078e0254 */
[----:B------:R-:W-:Y:S01]  /*faf0*/  VIADD R0, R5, 0xffffffad ;  /* 0xffffffad05007836 */ /* 0x000fe20000000000 */
[----:B------:R1:W4:Y:S04]  /*fb00*/  @!P0 LDG.E.U16 R23, desc[UR6][R18.64] ;  /* 0x0000000612178981 */ /* 0x000328000c1e1500 */
[----:B------:R-:W-:Y:S01]  /*fb10*/  STL.64 [R1+0x4b8], R80 ;  /* 0x0004b85001007387 */ /* 0x000fe20000100a00 */
[----:B------:R-:W-:Y:S01]  /*fb20*/  ISETP.GE.U32.AND P0, PT, R0, 0x7fffff2e, PT ;  /* 0x7fffff2e0000780c */ /* 0x000fe20003f06070 */
[----:B------:R-:W-:Y:S02]  /*fb30*/  IMAD R0, R2, 0x51, RZ ;  /* 0x0000005102007824 */ /* 0x000fe400078e02ff */
[----:B------:R0:W-:Y:S04]  /*fb40*/  STL.64 [R1+0x4b0], R76 ;  /* 0x0004b04c01007387 */ /* 0x0001e80000100a00 */
[----:B------:R3:W-:Y:S04]  /*fb50*/  STL.64 [R1+0x4a8], R20 ;  /* 0x0004a81401007387 */ /* 0x0007e80000100a00 */
[----:B------:R-:W-:Y:S04]  /*fb60*/  STL.64 [R1+0x25a0], R26 ;  /* 0x0025a01a01007387 */ /* 0x000fe80000100a00 */
[----:B------:R1:W-:Y:S01]  /*fb70*/  STL.64 [R1+0x4a0], R18 ;  /* 0x0004a01201007387 */ /* 0x0003e20000100a00 */
[----:B0-----:R-:W-:-:S04]  /*fb80*/  IMAD.WIDE R76, R0, 0x2, R84 ;  /* 0x00000002004c7825 */ /* 0x001fc800078e0254 */
[C---:B---3--:R-:W-:Y:S01]  /*fb90*/  IMAD.WIDE R20, R0.reuse, 0x2, R90 ;  /* 0x0000000200147825 */ /* 0x048fe200078e025a */
[----:B------:R-:W3:Y:S03]  /*fba0*/  @!P5 LDG.E.U16 R42, desc[UR6][R76.64] ;  /* 0x000000064c2ad981 */ /* 0x000ee6000c1e1500 */
[C---:B------:R-:W-:Y:S01]  /*fbb0*/  IMAD.WIDE R80, R0.reuse, 0x2, R86 ;  /* 0x0000000200507825 */ /* 0x040fe200078e0256 */
[----:B------:R-:W3:Y:S03]  /*fbc0*/  @!P5 LDG.E.U16 R83, desc[UR6][R20.64] ;  /* 0x000000061453d981 */ /* 0x000ee6000c1e1500 */
[----:B-1----:R-:W-:Y:S01]  /*fbd0*/  IMAD.WIDE R18, R0, 0x2, R88 ;  /* 0x0000000200127825 */ /* 0x002fe200078e0258 */
[----:B------:R0:W3:Y:S04]  /*fbe0*/  @!P5 LDG.E.U16 R43, desc[UR6][R80.64] ;  /* 0x00000006502bd981 */ /* 0x0000e8000c1e1500 */
[----:B------:R-:W3:Y:S01]  /*fbf0*/  @!P5 LDG.E.U16 R82, desc[UR6][R18.64] ;  /* 0x000000061252d981 */ /* 0x000ee2000c1e1500 */
[----:B------:R-:W-:Y:S01]  /*fc00*/  VIADD R0, R5, 0xfffffffe ;  /* 0xfffffffe05007836 */ /* 0x000fe20000000000 */
[----:B------:R-:W-:-:S04]  /*fc10*/  PRMT R38, RZ, 0x7610, R38 ;  /* 0x00007610ff267816 */ /* 0x000fc80000000026 */
[----:B------:R-:W-:Y:S01]  /*fc20*/  ISETP.GE.U32.AND P5, PT, R0, 0x7fffff7f, PT ;  /* 0x7fffff7f0000780c */ /* 0x000fe20003fa6070 */
[----:B------:R-:W-:Y:S01]  /*fc30*/  IMAD R0, R2, 0x52, RZ ;  /* 0x0000005202007824 */ /* 0x000fe200078e02ff */
[----:B------:R-:W-:Y:S02]  /*fc40*/  PRMT R39, RZ, 0x7610, R39 ;  /* 0x00007610ff277816 */ /* 0x000fe40000000027 */
[----:B------:R-:W-:Y:S02]  /*fc50*/  PRMT R74, RZ, 0x7610, R74 ;  /* 0x00007610ff4a7816 */ /* 0x000fe4000000004a */
[----:B------:R-:W-:Y:S02]  /*fc60*/  PRMT R79, RZ, 0x7610, R79 ;  /* 0x00007610ff4f7816 */ /* 0x000fe4000000004f */
[----:B------:R-:W-:Y:S02]  /*fc70*/  PRMT R44, RZ, 0x7610, R44 ;  /* 0x00007610ff2c7816 */ /* 0x000fe4000000002c */
[----:B------:R-:W-:Y:S01]  /*fc80*/  PRMT R45, RZ, 0x7610, R45 ;  /* 0x00007610ff2d7816 */ /* 0x000fe2000000002d */
[----:B--2---:R-:W-:Y:S04]  /*fc90*/  STL.64 [R1+0x25a8], R24 ;  /* 0x0025a81801007387 */ /* 0x004fe80000100a00 */
[----:B------:R1:W-:Y:S04]  /*fca0*/  STL.64 [R1+0x498], R20 ;  /* 0x0004981401007387 */ /* 0x0003e80000100a00 */
[----:B------:R2:W-:Y:S04]  /*fcb0*/  STL.64 [R1+0x490], R18 ;  /* 0x0004901201007387 */ /* 0x0005e80000100a00 */
[----:B-1----:R-:W4:Y:S04]  /*fcc0*/  LDL.LU.64 R20, [R1+0x25d0] ;  /* 0x0025d00001147983 */ /* 0x002f280000300a00 */
[----:B------:R0:W-:Y:S04]  /*fcd0*/  STL.64 [R1+0x488], R80 ;  /* 0x0004885001007387 */ /* 0x0001e80000100a00 */
[----:B--2---:R-:W2:Y:S04]  /*fce0*/  LDL.LU.64 R18, [R1+0x25c8] ;  /* 0x0025c80001127983 */ /* 0x004ea80000300a00 */
[----:B------:R1:W-:Y:S01]  /*fcf0*/  STL.64 [R1+0x480], R76 ;  /* 0x0004804c01007387 */ /* 0x0003e20000100a00 */
[----:B0-----:R-:W-:-:S05]  /*fd00*/  IMAD.WIDE R80, R0, 0x2, R88 ;  /* 0x0000000200507825 */ /* 0x001fca00078e0258 */
[----:B------:R0:W2:Y:S01]  /*fd10*/  @!P0 LDG.E.U16 R74, desc[UR6][R80.64] ;  /* 0x00000006504a8981 */ /* 0x0000a2000c1e1500 */
[----:B-1----:R-:W-:-:S05]  /*fd20*/  IMAD.WIDE R76, R0, 0x2, R86 ;  /* 0x00000002004c7825 */ /* 0x002fca00078e0256 */
[----:B------:R1:W2:Y:S04]  /*fd30*/  @!P0 LDG.E.U16 R39, desc[UR6][R76.64] ;  /* 0x000000064c278981 */ /* 0x0002a8000c1e1500 */
[----:B---3--:R-:W-:Y:S04]  /*fd40*/  STL [R1+0x24], R82 ;  /* 0x0000245201007387 */ /* 0x008fe80000100800 */
[----:B------:R3:W-:Y:S04]  /*fd50*/  STL [R1+0x40], R83 ;  /* 0x0000405301007387 */ /* 0x0007e80000100800 */
[----:B------:R-:W-:Y:S04]  /*fd60*/  STL [R1+0x1c], R42 ;  /* 0x00001c2a01007387 */ /* 0x000fe80000100800 */
[----:B------:R0:W-:Y:S01]  /*fd70*/  STL [R1+0x20], R43 ;  /* 0x0000202b01007387 */ /* 0x0001e20000100800 */
[----:B---3--:R-:W-:-:S04]  /*fd80*/  IMAD.WIDE R82, R0, 0x2, R90 ;  /* 0x0000000200527825 */ /* 0x008fc800078e025a */
[----:B0-----:R-:W-:Y:S01]  /*fd90*/  IMAD.WIDE R42, R0, 0x2, R84 ;  /* 0x00000002002a7825 */ /* 0x001fe200078e0254 */
[----:B------:R-:W-:Y:S04]  /*fda0*/  STL.64 [R1+0x478], R82 ;  /* 0x0004785201007387 */ /* 0x000fe80000100a00 */
[----:B------:R0:W3:Y:S04]  /*fdb0*/  @!P0 LDG.E.U16 R38, desc[UR6][R42.64] ;  /* 0x000000062a268981 */ /* 0x0000e8000c1e1500 */
[----:B------:R0:W-:Y:S04]  /*fdc0*/  STL.64 [R1+0x470], R80 ;  /* 0x0004705001007387 */ /* 0x0001e80000100a00 */
[----:B------:R1:W-:Y:S04]  /*fdd0*/  STL.64 [R1+0x468], R76 ;  /* 0x0004684c01007387 */ /* 0x0003e80000100a00 */
[----:B------:R-:W4:Y:S01]  /*fde0*/  @!P0 LDG.E.U16 R79, desc[UR6][R82.64] ;  /* 0x00000006524f8981 */ /* 0x000f22000c1e1500 */
[----:B0-----:R-:W-:-:S04]  /*fdf0*/  IMAD.WIDE R80, R2, 0x2, R90 ;  /* 0x0000000202507825 */ /* 0x001fc800078e025a */
[----:B-1----:R-:W-:Y:S01]  /*fe00*/  IMAD.WIDE R76, R2, 0x2, R88 ;  /* 0x00000002024c7825 */ /* 0x002fe200078e0258 */
[----:B------:R-:W4:Y:S04]  /*fe10*/  @!P5 LDG.E.U16 R45, desc[UR6][R80.64] ;  /* 0x00000006502dd981 */ /* 0x000f28000c1e1500 */
[----:B------:R-:W4:Y:S01]  /*fe20*/  @!P5 LDG.E.U16 R44, desc[UR6][R76.64] ;  /* 0x000000064c2cd981 */ /* 0x000f22000c1e1500 */
[----:B------:R-:W-:Y:S01]  /*fe30*/  VIADD R0, R5, 0xffffffa7 ;  /* 0xffffffa705007836 */ /* 0x000fe20000000000 */
[----:B------:R-:W-:Y:S02]  /*fe40*/  PRMT R37, RZ, 0x7610, R37 ;  /* 0x00007610ff257816 */ /* 0x000fe40000000025 */
[----:B------:R0:W-:Y:S01]  /*fe50*/  STL.64 [R1+0x460], R42 ;  /* 0x0004602a01007387 */ /* 0x0001e20000100a00 */
[----:B------:R-:W-:-:S02]  /*fe60*/  PRMT R36, RZ, 0x7610, R36 ;  /* 0x00007610ff247816 */ /* 0x000fc40000000024 */
[----:B------:R-:W-:Y:S01]  /*fe70*/  ISETP.GE.U32.AND P0, PT, R0, 0x7fffff28, PT ;  /* 0x7fffff280000780c */ /* 0x000fe20003f06070 */
[----:B------:R-:W-:Y:S02]  /*fe80*/  VIADD R0, R5, 0xffffff9f ;  /* 0xffffff9f05007836 */ /* 0x000fe40000000000 */
[----:B0-----:R-:W-:-:S05]  /*fe90*/  IMAD.WIDE R42, R2, 0x2, R86 ;  /* 0x00000002022a7825 */ /* 0x001fca00078e0256 */
[----:B------:R0:W4:Y:S01]  /*fea0*/  @!P5 LDG.E.U16 R37, desc[UR6][R42.64] ;  /* 0x000000062a25d981 */ /* 0x000122000c1e1500 */
[----:B------:R-:W-:-:S03]  /*feb0*/  PRMT R22, RZ, 0x7610, R22 ;  /* 0x00007610ff167816 */ /* 0x000fc60000000016 */
[----:B---3--:R-:W-:Y:S04]  /*fec0*/  STL [R1+0x15c], R38 ;  /* 0x00015c2601007387 */ /* 0x008fe80000100800 */
[----:B--2---:R1:W-:Y:S04]  /*fed0*/  STL [R1+0x1c0], R39 ;  /* 0x0001c02701007387 */ /* 0x0043e80000100800 */
[----:B------:R-:W-:Y:S01]  /*fee0*/  STL.64 [R1+0xea0], R80 ;  /* 0x000ea05001007387 */ /* 0x000fe20000100a00 */
[----:B-1----:R-:W-:-:S03]  /*fef0*/  IMAD.WIDE R38, R2, 0x2, R84 ;  /* 0x0000000202267825 */ /* 0x002fc600078e0254 */
[----:B------:R-:W-:Y:S04]  /*ff00*/  STL.64 [R1+0xe98], R76 ;  /* 0x000e984c01007387 */ /* 0x000fe80000100a00 */
[----:B------:R-:W-:Y:S04]  /*ff10*/  STL.64 [R1+0xe90], R42 ;  /* 0x000e902a01007387 */ /* 0x000fe80000100a00 */
[----:B------:R1:W2:Y:S01]  /*ff20*/  @!P5 LDG.E.U16 R36, desc[UR6][R38.64] ;  /* 0x000000062624d981 */ /* 0x0002a2000c1e1500 */
[----:B------:R-:W-:Y:S01]  /*ff30*/  ISETP.GE.U32.AND P5, PT, R0, 0x7fffff20, PT ;  /* 0x7fffff200000780c */ /* 0x000fe20003fa6070 */
[----:B------:R-:W-:-:S02]  /*ff40*/  IMAD R0, R2, 0x58, RZ ;  /* 0x0000005802007824 */ /* 0x000fc400078e02ff */
[----:B------:R-:W-:Y:S04]  /*ff50*/  STL.64 [R1+0xe88], R38 ;  /* 0x000e882601007387 */ /* 0x000fe80000100a00 */
[----:B----4-:R-:W-:Y:S04]  /*ff60*/  STL [R1+0x1c8], R79 ;  /* 0x0001c84f01007387 */ /* 0x010fe80000100800 */
[----:B------:R-:W-:Y:S04]  /*ff70*/  STL [R1+0x104], R44 ;  /* 0x0001042c01007387 */ /* 0x000fe80000100800 */
[----:B------:R-:W-:Y:S04]  /*ff80*/  STL [R1+0x1c4], R74 ;  /* 0x0001c44a01007387 */ /* 0x000fe80000100800 */
[----:B------:R3:W-:Y:S02]  /*ff90*/  STL [R1+0x108], R45 ;  /* 0x0001082d01007387 */ /* 0x0007e40000100800 */
[----:B---3--:R-:W-:-:S05]  /*ffa0*/  IMAD.WIDE R44, R0, 0x2, R90 ;  /* 0x00000002002c7825 */ /* 0x008fca00078e025a */
[----:B------:R3:W4:Y:S01]  /*ffb0*/  @!P0 LDG.E.U16 R22, desc[UR6][R44.64] ;  /* 0x000000062c168981 */ /* 0x000722000c1e1500 */
[----:B------:R-:W-:Y:S01]  /*ffc0*/  PRMT R21, RZ, 0x7610, R21 ;  /* 0x00007610ff157816 */ /* 0x000fe20000000015 */
[C---:B0-----:R-:W-:Y:S01]  /*ffd0*/  IMAD.WIDE R42, R0.reuse, 0x2, R88 ;  /* 0x00000002002a7825 */ /* 0x041fe200078e0258 */
[----:B------:R-:W-:Y:S02]  /*ffe0*/  PRMT R20, RZ, 0x7610, R20 ;  /* 0x00007610ff147816 */ /* 0x000fe40000000014 */
[----:B------:R-:W-:Y:S01]  /*fff0*/  PRMT R19, RZ, 0x7610, R19 ;  /* 0x00007610ff137816 */ /* 0x000fe20000000013 */
[----:B-1----:R-:W-:Y:S01]  /*10000*/  IMAD.WIDE R38, R0, 0x2, R86 ;  /* 0x0000000200267825 */ /* 0x002fe200078e0256 */
[----:B------:R0:W4:Y:S04]  /*10010*/  @!P0 LDG.E.U16 R21, desc[UR6][R42.64] ;  /* 0x000000062a158981 */ /* 0x000128000c1e1500 */
[----:B------:R1:W4:Y:S01]  /*10020*/  @!P0 LDG.E.U16 R20, desc[UR6][R38.64] ;  /* 0x0000000626148981 */ /* 0x000322000c1e1500 */
[----:B------:R-:W-:-:S02]  /*10030*/  PRMT R18, RZ, 0x7610, R18 ;  /* 0x00007610ff127816 */ /* 0x000fc40000000012 */
[----:B------:R-:W-:Y:S02]  /*10040*/  PRMT R17, RZ, 0x7610, R17 ;  /* 0x00007610ff117816 */ /* 0x000fe40000000011 */
[----:B------:R-:W-:Y:S02]  /*10050*/  PRMT R16, RZ, 0x7610, R16 ;  /* 0x00007610ff107816 */ /* 0x000fe40000000010 */
[----:B------:R-:W-:Y:S02]  /*10060*/  PRMT R15, RZ, 0x7610, R15 ;  /* 0x00007610ff0f7816 */ /* 0x000fe4000000000f */
[----:B------:R-:W-:Y:S02]  /*10070*/  PRMT R14, RZ, 0x7610, R14 ;  /* 0x00007610ff0e7816 */ /* 0x000fe4000000000e */
[----:B------:R-:W-:Y:S02]  /*10080*/  PRMT R13, RZ, 0x7610, R13 ;  /* 0x00007610ff0d7816 */ /* 0x000fe4000000000d */
[----:B------:R-:W-:-:S02]  /*10090*/  PRMT R12, RZ, 0x7610, R12 ;  /* 0x00007610ff0c7816 */ /* 0x000fc4000000000c */
[----:B------:R-:W-:Y:S02]  /*100a0*/  PRMT R11, RZ, 0x7610, R11 ;  /* 0x00007610ff0b7816 */ /* 0x000fe4000000000b */
[----:B------:R-:W-:Y:S02]  /*100b0*/  PRMT R10, RZ, 0x7610, R10 ;  /* 0x00007610ff0a7816 */ /* 0x000fe4000000000a */
[----:B------:R-:W-:Y:S02]  /*100c0*/  PRMT R9, RZ, 0x7610, R9 ;  /* 0x00007610ff097816 */ /* 0x000fe40000000009 */
[----:B------:R-:W-:Y:S02]  /*100d0*/  PRMT R8, RZ, 0x7610, R8 ;  /* 0x00007610ff087816 */ /* 0x000fe40000000008 */
[----:B------:R-:W-:Y:S01]  /*100e0*/  PRMT R7, RZ, 0x7610, R7 ;  /* 0x00007610ff077816 */ /* 0x000fe20000000007 */
[----:B------:R-:W-:Y:S01]  /*100f0*/  IMAD R76, R2, 0x78, RZ ;  /* 0x00000078024c7824 */ /* 0x000fe200078e02ff */
[----:B------:R-:W-:Y:S01]  /*10100*/  PRMT R50, RZ, 0x7610, R50 ;  /* 0x00007610ff327816 */ /* 0x000fe20000000032 */
[----:B------:R-:W-:Y:S01]  /*10110*/  IMAD.MOV.U32 R74, RZ, RZ, R78 ;  /* 0x000000ffff4a7224 */ /* 0x000fe200078e004e */
[----:B------:R-:W-:Y:S01]  /*10120*/  PRMT R49, RZ, 0x7610, R49 ;  /* 0x00007610ff317816 */ /* 0x000fe20000000031 */
[----:B------:R-:W-:Y:S01]  /*10130*/  IMAD.WIDE R82, R76, 0x2, R90 ;  /* 0x000000024c527825 */ /* 0x000fe200078e025a */
[----:B------:R-:W-:-:S02]  /*10140*/  PRMT R48, RZ, 0x7610, R48 ;  /* 0x00007610ff307816 */ /* 0x000fc40000000030 */
[----:B------:R-:W-:Y:S01]  /*10150*/  PRMT R47, RZ, 0x7610, R47 ;  /* 0x00007610ff2f7816 */ /* 0x000fe2000000002f */
[----:B------:R-:W-:-:S04]  /*10160*/  IMAD.WIDE R80, R76, 0x2, R88 ;  /* 0x000000024c507825 */ /* 0x000fc800078e0258 */
[----:B------:R-:W-:-:S04]  /*10170*/  IMAD.WIDE R78, R76, 0x2, R86 ;  /* 0x000000024c4e7825 */ /* 0x000fc800078e0256 */
[----:B------:R-:W-:Y:S01]  /*10180*/  IMAD.WIDE R76, R76, 0x2, R84 ;  /* 0x000000024c4c7825 */ /* 0x000fe200078e0254 */
[----:B------:R-:W-:Y:S02]  /*10190*/  PRMT R34, RZ, 0x7610, R34 ;  /* 0x00007610ff227816 */ /* 0x000fe40000000022 */
[----:B------:R-:W-:Y:S01]  /*101a0*/  PRMT R35, RZ, 0x7610, R35 ;  /* 0x00007610ff237816 */ /* 0x000fe20000000023 */
[----:B--2---:R-:W-:Y:S04]  /*101b0*/  STL [R1+0xfc], R36 ;  /* 0x0000fc2401007387 */ /* 0x004fe80000100800 */
[----:B------:R2:W-:Y:S04]  /*101c0*/  STL [R1+0x100], R37 ;  /* 0x0001002501007387 */ /* 0x0005e80000100800 */
[----:B------:R3:W-:Y:S01]  /*101d0*/  STL.64 [R1+0x3b8], R44 ;  /* 0x0003b82c01007387 */ /* 0x0007e20000100a00 */
[----:B--2---:R-:W-:-:S04]  /*101e0*/  IMAD.WIDE R36, R0, 0x2, R84 ;  /* 0x0000000200247825 */ /* 0x004fc800078e0254 */
[----:B------:R-:W-:Y:S01]  /*101f0*/  VIADD R0, R5, 0xffffff97 ;  /* 0xffffff9705007836 */ /* 0x000fe20000000000 */
[----:B------:R2:W2:Y:S04]  /*10200*/  @!P0 LDG.E.U16 R19, desc[UR6][R36.64] ;  /* 0x0000000624138981 */ /* 0x0004a8000c1e1500 */
[----:B------:R-:W-:Y:S01]  /*10210*/  ISETP.GE.U32.AND P0, PT, R0, 0x7fffff18, PT ;  /* 0x7fffff180000780c */ /* 0x000fe20003f06070 */
[----:B------:R0:W-:Y:S01]  /*10220*/  STL.64 [R1+0x3b0], R42 ;  /* 0x0003b02a01007387 */ /* 0x0001e20000100a00 */
[----:B------:R-:W-:-:S03]  /*10230*/  IMAD R0, R2, 0x60, RZ ;  /* 0x0000006002007824 */ /* 0x000fc600078e02ff */
[----:B------:R1:W-:Y:S01]  /*10240*/  STL.64 [R1+0x3a8], R38 ;  /* 0x0003a82601007387 */ /* 0x0003e20000100a00 */
[----:B---3--:R-:W-:-:S05]  /*10250*/  IMAD.WIDE R44, R0, 0x2, R90 ;  /* 0x00000002002c7825 */ /* 0x008fca00078e025a */
[----:B------:R3:W2:Y:S01]  /*10260*/  @!P5 LDG.E.U16 R18, desc[UR6][R44.64] ;  /* 0x000000062c12d981 */ /* 0x0006a2000c1e1500 */
[----:B0-----:R-:W-:-:S03]  /*10270*/  IMAD.WIDE R42, R0, 0x2, R88 ;  /* 0x00000002002a7825 */ /* 0x001fc600078e0258 */
[----:B----4-:R-:W-:Y:S01]  /*10280*/  STL.64 [R1+0x25b0], R22 ;  /* 0x0025b01601007387 */ /* 0x010fe20000100a00 */
[----:B-1----:R-:W-:-:S03]  /*10290*/  IMAD.WIDE R38, R0, 0x2, R86 ;  /* 0x0000000200267825 */ /* 0x002fc600078e0256 */
[----:B------:R2:W-:Y:S04]  /*102a0*/  STL.64 [R1+0x3a0], R36 ;  /* 0x0003a02401007387 */ /* 0x0005e80000100a00 */
[----:B------:R0:W4:Y:S04]  /*102b0*/  @!P5 LDG.E.U16 R17, desc[UR6][R42.64] ;  /* 0x000000062a11d981 */ /* 0x000128000c1e1500 */
[----:B------:R1:W4:Y:S01]  /*102c0*/  @!P5 LDG.E.U16 R16, desc[UR6][R38.64] ;  /* 0x000000062610d981 */ /* 0x000322000c1e1500 */
[----:B--2---:R-:W-:-:S04]  /*102d0*/  IMAD.WIDE R36, R0, 0x2, R84 ;  /* 0x0000000200247825 */ /* 0x004fc800078e0254 */
[----:B------:R-:W-:Y:S01]  /*102e0*/  VIADD R0, R5, 0xffffff8f ;  /* 0xffffff8f05007836 */ /* 0x000fe20000000000 */
[----:B------:R2:W4:Y:S04]  /*102f0*/  @!P5 LDG.E.U16 R15, desc[UR6][R36.64] ;  /* 0x00000006240fd981 */ /* 0x000528000c1e1500 */
[----:B------:R-:W-:Y:S01]  /*10300*/  ISETP.GE.U32.AND P5, PT, R0, 0x7fffff10, PT ;  /* 0x7fffff100000780c */ /* 0x000fe20003fa6070 */
[----:B------:R3:W-:Y:S01]  /*10310*/  STL.64 [R1+0x2b8], R44 ;  /* 0x0002b82c01007387 */ /* 0x0007e20000100a00 */
[----:B------:R-:W-:-:S03]  /*10320*/  IMAD R0, R2, 0x68, RZ ;  /* 0x0000006802007824 */ /* 0x000fc600078e02ff */
[----:B------:R0:W-:Y:S04]  /*10330*/  STL.64 [R1+0x2b0], R42 ;  /* 0x0002b02a01007387 */ /* 0x0001e80000100a00 */
[----:B------:R1:W-:Y:S04]  /*10340*/  STL.64 [R1+0x2a8], R38 ;  /* 0x0002a82601007387 */ /* 0x0003e80000100a00 */
[----:B------:R2:W-:Y:S01]  /*10350*/  STL.64 [R1+0x2a0], R36 ;  /* 0x0002a02401007387 */ /* 0x0005e20000100a00 */
[----:B---3--:R-:W-:-:S04]  /*10360*/  IMAD.WIDE R44, R0, 0x2, R90 ;  /* 0x00000002002c7825 */ /* 0x008fc800078e025a */
[C---:B0-----:R-:W-:Y:S01]  /*10370*/  IMAD.WIDE R42, R0.reuse, 0x2, R88 ;  /* 0x00000002002a7825 */ /* 0x041fe200078e0258 */
[----:B------:R0:W3:Y:S03]  /*10380*/  @!P0 LDG.E.U16 R14, desc[UR6][R44.64] ;  /* 0x000000062c0e8981 */ /* 0x0000e6000c1e1500 */
[C---:B-1----:R-:W-:Y:S01]  /*10390*/  IMAD.WIDE R38, R0.reuse, 0x2, R86 ;  /* 0x0000000200267825 */ /* 0x042fe200078e0256 */
[----:B------:R1:W3:Y:S03]  /*103a0*/  @!P0 LDG.E.U16 R13, desc[UR6][R42.64] ;  /* 0x000000062a0d8981 */ /* 0x0002e6000c1e1500 */
[----:B--2---:R-:W-:Y:S01]  /*103b0*/  IMAD.WIDE R36, R0, 0x2, R84 ;  /* 0x0000000200247825 */ /* 0x004fe200078e0254 */
[----:B------:R2:W3:Y:S03]  /*103c0*/  @!P0 LDG.E.U16 R12, desc[UR6][R38.64] ;  /* 0x00000006260c8981 */ /* 0x0004e6000c1e1500 */
[----:B------:R-:W-:Y:S01]  /*103d0*/  VIADD R0, R5, 0xffffff87 ;  /* 0xffffff8705007836 */ /* 0x000fe20000000000 */
[----:B------:R0:W3:Y:S04]  /*103e0*/  @!P0 LDG.E.U16 R11, desc[UR6][R36.64] ;  /* 0x00000006240b8981 */ /* 0x0000e8000c1e1500 */
[----:B------:R-:W-:Y:S01]  /*103f0*/  ISETP.GE.U32.AND P0, PT, R0, 0x7fffff08, PT ;  /* 0x7fffff080000780c */ /* 0x000fe20003f06070 */
[----:B------:R0:W-:Y:S01]  /*10400*/  STL.64 [R1+0x1b8], R44 ;  /* 0x0001b82c01007387 */ /* 0x0001e20000100a00 */
[----:B------:R-:W-:-:S03]  /*10410*/  IMAD R0, R2, 0x70, RZ ;  /* 0x0000007002007824 */ /* 0x000fc600078e02ff */
[----:B------:R1:W-:Y:S04]  /*10420*/  STL.64 [R1+0x1b0], R42 ;  /* 0x0001b02a01007387 */ /* 0x0003e80000100a00 */
[----:B------:R2:W-:Y:S04]  /*10430*/  STL.64 [R1+0x1a8], R38 ;  /* 0x0001a82601007387 */ /* 0x0005e80000100a00 */
[----:B------:R2:W-:Y:S01]  /*10440*/  STL.64 [R1+0x1a0], R36 ;  /* 0x0001a02401007387 */ /* 0x0005e20000100a00 */
[----:B0-----:R-:W-:-:S03]  /*10450*/  IMAD.WIDE R44, R0, 0x2, R90 ;  /* 0x00000002002c7825 */ /* 0x001fc600078e025a */
[----:B------:R-:W3:Y:S01]  /*10460*/  @!P0 LDG.E.U16 R50, desc[UR6][R82.64] ;  /* 0x0000000652328981 */ /* 0x000ee2000c1e1500 */
[----:B-1----:R-:W-:-:S03]  /*10470*/  IMAD.WIDE R42, R0, 0x2, R88 ;  /* 0x00000002002a7825 */ /* 0x002fc600078e0258 */
[----:B------:R-:W3:Y:S01]  /*10480*/  @!P5 LDG.E.U16 R10, desc[UR6][R44.64] ;  /* 0x000000062c0ad981 */ /* 0x000ee2000c1e1500 */
[----:B--2---:R-:W-:-:S03]  /*10490*/  IMAD.WIDE R38, R0, 0x2, R86 ;  /* 0x0000000200267825 */ /* 0x004fc600078e0256 */
[----:B------:R-:W2:Y:S01]  /*104a0*/  @!P5 LDG.E.U16 R9, desc[UR6][R42.64] ;  /* 0x000000062a09d981 */ /* 0x000ea2000c1e1500 */
[----:B------:R-:W-:-:S03]  /*104b0*/  IMAD.WIDE R36, R0, 0x2, R84 ;  /* 0x0000000200247825 */ /* 0x000fc600078e0254 */
[----:B------:R0:W2:Y:S01]  /*104c0*/  @!P5 LDG.E.U16 R8, desc[UR6][R38.64] ;  /* 0x000000062608d981 */ /* 0x0000a2000c1e1500 */
[----:B------:R-:W-:-:S03]  /*104d0*/  VIADD R0, R5, 0xffffffa6 ;  /* 0xffffffa605007836 */ /* 0x000fc60000000000 */
[----:B------:R1:W2:Y:S02]  /*104e0*/  @!P5 LDG.E.U16 R7, desc[UR6][R36.64] ;  /* 0x000000062407d981 */ /* 0x0002a4000c1e1500 */
[----:B------:R-:W-:Y:S01]  /*104f0*/  ISETP.GE.U32.AND P5, PT, R0, 0x7fffff27, PT ;  /* 0x7fffff270000780c */ /* 0x000fe20003fa6070 */
[----:B------:R-:W-:Y:S01]  /*10500*/  VIADD R0, R5, 0xffffff9e ;  /* 0xffffff9e05007836 */ /* 0x000fe20000000000 */
[----:B------:R0:W2:Y:S04]  /*10510*/  @!P0 LDG.E.U16 R49, desc[UR6][R80.64] ;  /* 0x0000000650318981 */ /* 0x0000a8000c1e1500 */
[----:B------:R-:W2:Y:S04]  /*10520*/  @!P0 LDG.E.U16 R48, desc[UR6][R78.64] ;  /* 0x000000064e308981 */ /* 0x000ea8000c1e1500 */
[----:B------:R-:W2:Y:S01]  /*10530*/  @!P0 LDG.E.U16 R47, desc[UR6][R76.64] ;  /* 0x000000064c2f8981 */ /* 0x000ea2000c1e1500 */
[----:B------:R-:W-:Y:S01]  /*10540*/  ISETP.GE.U32.AND P0, PT, R0, 0x7fffff1f, PT ;  /* 0x7fffff1f0000780c */ /* 0x000fe20003f06070 */
[----:B------:R-:W-:-:S02]  /*10550*/  IMAD R0, R2, 0x59, RZ ;  /* 0x0000005902007824 */ /* 0x000fc400078e02ff */
[----:B------:R-:W-:Y:S04]  /*10560*/  STL.64 [R1+0xb8], R44 ;  /* 0x0000b82c01007387 */ /* 0x000fe80000100a00 */
[----:B------:R-:W-:Y:S04]  /*10570*/  STL.64 [R1+0xb0], R42 ;  /* 0x0000b02a01007387 */ /* 0x000fe80000100a00 */
[----:B------:R0:W-:Y:S04]  /*10580*/  STL.64 [R1+0xa8], R38 ;  /* 0x0000a82601007387 */ /* 0x0001e80000100a00 */
[----:B------:R1:W-:Y:S01]  /*10590*/  STL.64 [R1+0xa0], R36 ;  /* 0x0000a02401007387 */ /* 0x0003e20000100a00 */
[----:B0-----:R-:W-:-:S04]  /*105a0*/  IMAD.WIDE R38, R0, 0x2, R86 ;  /* 0x0000000200267825 */ /* 0x001fc800078e0256 */
[----:B-1----:R-:W-:Y:S01]  /*105b0*/  IMAD.WIDE R36, R0, 0x2, R84 ;  /* 0x0000000200247825 */ /* 0x002fe200078e0254 */
[----:B------:R-:W2:Y:S04]  /*105c0*/  @!P5 LDG.E.U16 R35, desc[UR6][R38.64] ;  /* 0x000000062623d981 */ /* 0x000ea8000c1e1500 */
[----:B------:R-:W2:Y:S04]  /*105d0*/  @!P5 LDG.E.U16 R34, desc[UR6][R36.64] ;  /* 0x000000062422d981 */ /* 0x000ea8000c1e1500 */
[----:B------:R-:W-:Y:S04]  /*105e0*/  STL [R1+0x2110], R82 ;  /* 0x0021105201007387 */ /* 0x000fe80000100800 */
[----:B------:R-:W-:Y:S04]  /*105f0*/  STL [R1+0x24e4], R82 ;  /* 0x0024e45201007387 */ /* 0x000fe80000100800 */
[----:B------:R-:W-:Y:S04]  /*10600*/  STL [R1+0x210c], R83 ;  /* 0x00210c5301007387 */ /* 0x000fe80000100800 */
[----:B------:R0:W-:Y:S04]  /*10610*/  STL [R1+0x21d8], R83 ;  /* 0x0021d85301007387 */ /* 0x0001e80000100800 */
[----:B------:R-:W-:Y:S04]  /*10620*/  STL [R1+0x2118], R80 ;  /* 0x0021185001007387 */ /* 0x000fe80000100800 */
[----:B------:R-:W-:Y:S04]  /*10630*/  STL [R1+0x21e0], R80 ;  /* 0x0021e05001007387 */ /* 0x000fe80000100800 */
[----:B------:R-:W-:Y:S04]  /*10640*/  STL [R1+0x2114], R81 ;  /* 0x0021145101007387 */ /* 0x000fe80000100800 */
[----:B------:R-:W-:Y:S04]  /*10650*/  STL [R1+0x21dc], R81 ;  /* 0x0021dc5101007387 */ /* 0x000fe80000100800 */
[----:B------:R1:W-:Y:S04]  /*10660*/  STL.64 [R1+0x24b8], R80 ;  /* 0x0024b85001007387 */ /* 0x0003e80000100a00 */
[----:B------:R-:W-:Y:S04]  /*10670*/  STL [R1+0x2120], R78 ;  /* 0x0021204e01007387 */ /* 0x000fe80000100800 */
[----:B------:R-:W-:Y:S04]  /*10680*/  STL [R1+0x21f0], R78 ;  /* 0x0021f04e01007387 */ /* 0x000fe80000100800 */
[----:B------:R-:W-:Y:S04]  /*10690*/  STL [R1+0x23a4], R78 ;  /* 0x0023a44e01007387 */ /* 0x000fe80000100800 */
[----:B------:R-:W-:Y:S04]  /*106a0*/  STL [R1+0x24e8], R78 ;  /* 0x0024e84e01007387 */ /* 0x000fe80000100800 */
[----:B------:R-:W-:Y:S04]  /*106b0*/  STL [R1+0x211c], R79 ;  /* 0x00211c4f01007387 */ /* 0x000fe80000100800 */
[----:B------:R-:W-:Y:S04]  /*106c0*/  STL [R1+0x21e8], R79 ;  /* 0x0021e84f01007387 */ /* 0x000fe80000100800 */
[----:B------:R-:W-:Y:S01]  /*106d0*/  STL [R1+0x23a8], R79 ;  /* 0x0023a84f01007387 */ /* 0x000fe20000100800 */
[----:B------:R-:W-:-:S03]  /*106e0*/  IMAD.MOV.U32 R45, RZ, RZ, R53 ;  /* 0x000000ffff2d7224 */ /* 0x000fc600078e0035 */
[----:B------:R-:W-:Y:S01]  /*106f0*/  STL [R1+0x2128], R76 ;  /* 0x0021284c01007387 */ /* 0x000fe20000100800 */
[----:B------:R-:W-:Y:S01]  /*10700*/  IMAD.MOV.U32 R44, RZ, RZ, R52 ;  /* 0x000000ffff2c7224 */ /* 0x000fe200078e0034 */
[----:B0-----:R-:W-:Y:S02]  /*10710*/  PRMT R83, RZ, 0x7610, R83 ;  /* 0x00007610ff537816 */ /* 0x001fe40000000053 */
[----:B------:R-:W-:Y:S01]  /*10720*/  STL [R1+0x2200], R76 ;  /* 0x0022004c01007387 */ /* 0x000fe20000100800 */
[----:B------:R-:W-:Y:S01]  /*10730*/  PRMT R41, RZ, 0x7610, R41 ;  /* 0x00007610ff297816 */ /* 0x000fe20000000029 */
[C---:B------:R-:W-:Y:S02]  /*10740*/  IMAD.WIDE R52, R0.reuse, 0x2, R90 ;  /* 0x0000000200347825 */ /* 0x040fe400078e025a */
[----:B------:R-:W-:Y:S02]  /*10750*/  STL [R1+0x2124], R77 ;  /* 0x0021244d01007387 */ /* 0x000fe40000100800 */
[----:B------:R-:W-:-:S02]  /*10760*/  IMAD.WIDE R42, R0, 0x2, R88 ;  /* 0x00000002002a7825 */ /* 0x000fc400078e0258 */
[----:B------:R-:W-:Y:S02]  /*10770*/  STL [R1+0x21f8], R77 ;  /* 0x0021f84d01007387 */ /* 0x000fe40000100800 */
[----:B------:R-:W-:Y:S02]  /*10780*/  VIADD R0, R5, 0xffffff96 ;  /* 0xffffff9605007836 */ /* 0x000fe40000000000 */
[----:B------:R-:W-:Y:S04]  /*10790*/  STL.64 [R1+0x23b0], R76 ;  /* 0x0023b04c01007387 */ /* 0x000fe80000100a00 */
[----:B------:R-:W-:Y:S04]  /*107a0*/  STL [R1+0x2408], R76 ;  /* 0x0024084c01007387 */ /* 0x000fe80000100800 */
[----:B------:R-:W-:Y:S04]  /*107b0*/  STL.64 [R1+0x24a0], R76 ;  /* 0x0024a04c01007387 */ /* 0x000fe80000100a00 */
[----:B------:R-:W-:Y:S04]  /*107c0*/  STL [R1+0x24f0], R76 ;  /* 0x0024f04c01007387 */ /* 0x000fe80000100800 */
[----:B------:R-:W-:Y:S04]  /*107d0*/  STL [R1+0x24ec], R77 ;  /* 0x0024ec4d01007387 */ /* 0x000fe80000100800 */
[----:B------:R0:W-:Y:S04]  /*107e0*/  STL.64 [R1+0x398], R52 ;  /* 0x0003983401007387 */ /* 0x0001e80000100a00 */
[----:B------:R-:W3:Y:S04]  /*107f0*/  @!P5 LDG.E.U16 R83, desc[UR6][R52.64] ;  /* 0x000000063453d981 */ /* 0x000ee8000c1e1500 */
[----:B------:R0:W3:Y:S01]  /*10800*/  @!P5 LDG.E.U16 R41, desc[UR6][R42.64] ;  /* 0x000000062a29d981 */ /* 0x0000e2000c1e1500 */
[----:B------:R-:W-:Y:S01]  /*10810*/  ISETP.GE.U32.AND P5, PT, R0, 0x7fffff17, PT ;  /* 0x7fffff170000780c */ /* 0x000fe20003fa6070 */
[----:B------:R-:W-:-:S02]  /*10820*/  IMAD R0, R2, 0x61, RZ ;  /* 0x0000006102007824 */ /* 0x000fc400078e02ff */
[----:B------:R0:W-:Y:S01]  /*10830*/  STL.64 [R1+0x390], R42 ;  /* 0x0003902a01007387 */ /* 0x0001e20000100a00 */
[----:B-1----:R-:W-:-:S03]  /*10840*/  PRMT R81, RZ, 0x7610, R81 ;  /* 0x00007610ff517816 */ /* 0x002fc60000000051 */
[----:B0-----:R-:W3:Y:S01]  /*10850*/  LDL.LU.64 R52, [R1+0x25c0] ;  /* 0x0025c00001347983 */ /* 0x001ee20000300a00 */
[----:B------:R-:W-:-:S03]  /*10860*/  PRMT R59, RZ, 0x7610, R59 ;  /* 0x00007610ff3b7816 */ /* 0x000fc6000000003b */
[----:B------:R-:W-:Y:S04]  /*10870*/  STL.64 [R1+0x388], R38 ;  /* 0x0003882601007387 */ /* 0x000fe80000100a00 */
[----:B------:R0:W-:Y:S01]  /*10880*/  STL.64 [R1+0x380], R36 ;  /* 0x0003802401007387 */ /* 0x0001e20000100a00 */
[----:B------:R-:W-:Y:S01]  /*10890*/  PRMT R40, RZ, 0x7610, R40 ;  /* 0x00007610ff287816 */ /* 0x000fe20000000028 */
[----:B------:R-:W-:-:S05]  /*108a0*/  IMAD.WIDE R42, R0, 0x2, R90 ;  /* 0x00000002002a7825 */ /* 0x000fca00078e025a */
[----:B------:R-:W3:Y:S01]  /*108b0*/  @!P0 LDG.E.U16 R40, desc[UR6][R42.64] ;  /* 0x000000062a288981 */ /* 0x000ee2000c1e1500 */
[----:B0-----:R-:W-:-:S05]  /*108c0*/  IMAD.WIDE R36, R0, 0x2, R86 ;  /* 0x0000000200247825 */ /* 0x001fca00078e0256 */
[----:B------:R0:W3:Y:S04]  /*108d0*/  @!P0 LDG.E.U16 R81, desc[UR6][R36.64] ;  /* 0x0000000624518981 */ /* 0x0000e8000c1e1500 */
[----:B--2---:R-:W-:Y:S04]  /*108e0*/  STL [R1+0xc], R34 ;  /* 0x00000c2201007387 */ /* 0x004fe80000100800 */
[----:B------:R1:W-:Y:S02]  /*108f0*/  STL [R1+0x10], R35 ;  /* 0x0000102301007387 */ /* 0x0003e40000100800 */
[----:B-1----:R-:W-:-:S05]  /*10900*/  IMAD.WIDE R34, R0, 0x2, R84 ;  /* 0x0000000200227825 */ /* 0x002fca00078e0254 */
[----:B------:R-:W2:Y:S01]  /*10910*/  @!P0 LDG.E.U16 R59, desc[UR6][R34.64] ;  /* 0x00000006223b8981 */ /* 0x000ea2000c1e1500 */
[----:B------:R-:W-:Y:S01]  /*10920*/  IMAD.WIDE R38, R0, 0x2, R88 ;  /* 0x0000000200267825 */ /* 0x000fe200078e0258 */
[----:B------:R-:W-:Y:S02]  /*10930*/  PRMT R31, RZ, 0x7610, R31 ;  /* 0x00007610ff1f7816 */ /* 0x000fe4000000001f */
[----:B------:R-:W-:Y:S01]  /*10940*/  STL.64 [R1+0x298], R42 ;  /* 0x0002982a01007387 */ /* 0x000fe20000100a00 */
[----:B------:R-:W-:-:S03]  /*10950*/  VIADD R0, R5, 0xffffff8e ;  /* 0xffffff8e05007836 */ /* 0x000fc60000000000 */
[----:B------:R-:W-:Y:S04]  /*10960*/  STL.64 [R1+0x290], R38 ;  /* 0x0002902601007387 */ /* 0x000fe80000100a00 */
[----:B------:R0:W-:Y:S04]  /*10970*/  STL.64 [R1+0x288], R36 ;  /* 0x0002882401007387 */ /* 0x0001e80000100a00 */
[----:B------:R1:W4:Y:S01]  /*10980*/  @!P0 LDG.E.U16 R31, desc[UR6][R38.64] ;  /* 0x00000006261f8981 */ /* 0x000322000c1e1500 */
[----:B------:R-:W-:Y:S01]  /*10990*/  ISETP.GE.U32.AND P0, PT, R0, 0x7fffff0f, PT ;  /* 0x7fffff0f0000780c */ /* 0x000fe20003f06070 */
[----:B------:R-:W-:-:S02]  /*109a0*/  IMAD R0, R2, 0x69, RZ ;  /* 0x0000006902007824 */ /* 0x000fc400078e02ff */
[----:B------:R1:W-:Y:S01]  /*109b0*/  STL.64 [R1+0x280], R34 ;  /* 0x0002802201007387 */ /* 0x0003e20000100a00 */
[----:B------:R-:W-:Y:S02]  /*109c0*/  PRMT R58, RZ, 0x7610, R58 ;  /* 0x00007610ff3a7816 */ /* 0x000fe4000000003a */
[----:B------:R-:W-:Y:S01]  /*109d0*/  PRMT R57, RZ, 0x7610, R57 ;  /* 0x00007610ff397816 */ /* 0x000fe20000000039 */
[C---:B0-----:R-:W-:Y:S01]  /*109e0*/  IMAD.WIDE R36, R0.reuse, 0x2, R86 ;  /* 0x0000000200247825 */ /* 0x041fe200078e0256 */
[----:B------:R-:W-:Y:S02]  /*109f0*/  PRMT R56, RZ, 0x7610, R56 ;  /* 0x00007610ff387816 */ /* 0x000fe40000000038 */
[----:B------:R-:W-:Y:S01]  /*10a00*/  PRMT R55, RZ, 0x7610, R55 ;  /* 0x00007610ff377816 */ /* 0x000fe20000000037 */
[----:B-1----:R-:W-:-:S03]  /*10a10*/  IMAD.WIDE R38, R0, 0x2, R88 ;  /* 0x0000000200267825 */ /* 0x002fc600078e0258 */
[----:B------:R-:W4:Y:S01]  /*10a20*/  @!P5 LDG.E.U16 R56, desc[UR6][R36.64] ;  /* 0x000000062438d981 */ /* 0x000f22000c1e1500 */
[----:B------:R-:W-:-:S03]  /*10a30*/  IMAD.WIDE R34, R0, 0x2, R84 ;  /* 0x0000000200227825 */ /* 0x000fc600078e0254 */
[----:B------:R-:W4:Y:S04]  /*10a40*/  @!P5 LDG.E.U16 R57, desc[UR6][R38.64] ;  /* 0x000000062639d981 */ /* 0x000f28000c1e1500 */
[----:B------:R-:W4:Y:S04]  /*10a50*/  @!P5 LDG.E.U16 R55, desc[UR6][R34.64] ;  /* 0x000000062237d981 */ /* 0x000f28000c1e1500 */
[----:B---3--:R-:W-:Y:S04]  /*10a60*/  STL [R1+0x253c], R81 ;  /* 0x00253c5101007387 */ /* 0x008fe80000100800 */
[----:B--2---:R-:W-:Y:S04]  /*10a70*/  STL [R1+0x2540], R59 ;  /* 0x0025403b01007387 */ /* 0x004fe80000100800 */
[----:B------:R-:W-:Y:S04]  /*10a80*/  STL [R1+0x18], R83 ;  /* 0x0000185301007387 */ /* 0x000fe80000100800 */
[----:B------:R-:W-:Y:S04]  /*10a90*/  STL [R1+0x14], R41 ;  /* 0x0000142901007387 */ /* 0x000fe80000100800 */
[----:B------:R0:W-:Y:S02]  /*10aa0*/  STL [R1+0x8], R40 ;  /* 0x0000082801007387 */ /* 0x0001e40000100800 */
[----:B0-----:R-:W-:-:S05]  /*10ab0*/  IMAD.WIDE R40, R0, 0x2, R90 ;  /* 0x0000000200287825 */ /* 0x001fca00078e025a */
[----:B------:R0:W2:Y:S01]  /*10ac0*/  @!P5 LDG.E.U16 R58, desc[UR6][R40.64] ;  /* 0x00000006283ad981 */ /* 0x0000a2000c1e1500 */
[----:B------:R-:W-:Y:S01]  /*10ad0*/  VIADD R0, R5, 0xffffff86 ;  /* 0xffffff8605007836 */ /* 0x000fe20000000000 */
[----:B------:R-:W-:-:S04]  /*10ae0*/  PRMT R54, RZ, 0x7610, R54 ;  /* 0x00007610ff367816 */ /* 0x000fc80000000036 */
[----:B------:R-:W-:Y:S01]  /*10af0*/  ISETP.GE.U32.AND P5, PT, R0, 0x7fffff07, PT ;  /* 0x7fffff070000780c */ /* 0x000fe20003fa6070 */
[----:B------:R-:W-:Y:S01]  /*10b00*/  IMAD R0, R2, 0x71, RZ ;  /* 0x0000007102007824 */ /* 0x000fe200078e02ff */
[----:B------:R0:W-:Y:S03]  /*10b10*/  STL.64 [R1+0x198], R40 ;  /* 0x0001982801007387 */ /* 0x0001e60000100a00 */
[----:B0-----:R-:W-:-:S05]  /*10b20*/  IMAD.WIDE R40, R0, 0x2, R90 ;  /* 0x0000000200287825 */ /* 0x001fca00078e025a */
[----:B------:R0:W3:Y:S01]  /*10b30*/  @!P0 LDG.E.U16 R54, desc[UR6][R40.64] ;  /* 0x0000000628368981 */ /* 0x0000e2000c1e1500 */
[----:B------:R-:W-:-:S03]  /*10b40*/  PRMT R53, RZ, 0x7610, R53 ;  /* 0x00007610ff357816 */ /* 0x000fc60000000035 */
[----:B------:R1:W-:Y:S04]  /*10b50*/  STL.64 [R1+0x190], R38 ;  /* 0x0001902601007387 */ /* 0x0003e80000100a00 */
[----:B------:R0:W-:Y:S01]  /*10b60*/  STL.64 [R1+0x188], R36 ;  /* 0x0001882401007387 */ /* 0x0001e20000100a00 */
[----:B------:R-:W-:Y:S01]  /*10b70*/  PRMT R52, RZ, 0x7610, R52 ;  /* 0x00007610ff347816 */ /* 0x000fe20000000034 */
[----:B-1----:R-:W-:-:S04]  /*10b80*/  IMAD.WIDE R38, R0, 0x2, R88 ;  /* 0x0000000200267825 */ /* 0x002fc800078e0258 */
[----:B0-----:R-:W-:Y:S01]  /*10b90*/  IMAD.WIDE R36, R0, 0x2, R86 ;  /* 0x0000000200247825 */ /* 0x001fe200078e0256 */
[----:B------:R0:W3:Y:S01]  /*10ba0*/  @!P0 LDG.E.U16 R53, desc[UR6][R38.64] ;  /* 0x0000000626358981 */ /* 0x0000e2000c1e1500 */
[----:B------:R-:W-:Y:S02]  /*10bb0*/  PRMT R30, RZ, 0x7610, R30 ;  /* 0x00007610ff1e7816 */ /* 0x000fe4000000001e */
[----:B------:R-:W-:Y:S01]  /*10bc0*/  IMAD.MOV.U32 R43, RZ, RZ, R75 ;  /* 0x000000ffff2b7224 */ /* 0x000fe200078e004b */
[----:B------:R1:W3:Y:S01]  /*10bd0*/  @!P0 LDG.E.U16 R52, desc[UR6][R36.64] ;  /* 0x0000000624348981 */ /* 0x0002e2000c1e1500 */
[----:B------:R-:W-:Y:S01]  /*10be0*/  IMAD.MOV.U32 R42, RZ, RZ, R74 ;  /* 0x000000ffff2a7224 */ /* 0x000fe200078e004a */
[----:B------:R-:W-:Y:S02]  /*10bf0*/  PRMT R27, RZ, 0x7610, R27 ;  /* 0x00007610ff1b7816 */ /* 0x000fe4000000001b */
[----:B------:R-:W-:Y:S01]  /*10c00*/  PRMT R26, RZ, 0x7610, R26 ;  /* 0x00007610ff1a7816 */ /* 0x000fe2000000001a */
[----:B--2---:R-:W-:Y:S04]  /*10c10*/  STL [R1+0x2544], R58 ;  /* 0x0025443a01007387 */ /* 0x004fe80000100800 */
[----:B------:R-:W-:Y:S04]  /*10c20*/  STL.64 [R1+0x180], R34 ;  /* 0x0001802201007387 */ /* 0x000fe80000100a00 */
[----:B----4-:R-:W-:Y:S04]  /*10c30*/  STL [R1+0x2548], R57 ;  /* 0x0025483901007387 */ /* 0x010fe80000100800 */
[----:B------:R-:W-:Y:S04]  /*10c40*/  STL [R1+0x254c], R56 ;  /* 0x00254c3801007387 */ /* 0x000fe80000100800 */
[----:B------:R-:W-:Y:S04]  /*10c50*/  STL [R1+0x2550], R55 ;  /* 0x0025503701007387 */ /* 0x000fe80000100800 */
[----:B------:R-:W-:Y:S04]  /*10c60*/  STL [R1+0x4], R31 ;  /* 0x0000041f01007387 */ /* 0x000fe80000100800 */
[----:B------:R2:W-:Y:S04]  /*10c70*/  STL.64 [R1+0x98], R40 ;  /* 0x0000982801007387 */ /* 0x0005e80000100a00 */
[----:B------:R0:W-:Y:S04]  /*10c80*/  STL.64 [R1+0x90], R38 ;  /* 0x0000902601007387 */ /* 0x0001e80000100a00 */
[----:B------:R1:W-:Y:S01]  /*10c90*/  STL.64 [R1+0x88], R36 ;  /* 0x0000882401007387 */ /* 0x0003e20000100a00 */
[----:B--2---:R-:W-:-:S02]  /*10ca0*/  IMAD.MOV.U32 R41, RZ, RZ, R73 ;  /* 0x000000ffff297224 */ /* 0x004fc400078e0049 */
[----:B0-----:R-:W-:Y:S02]  /*10cb0*/  IMAD.MOV.U32 R39, RZ, RZ, R68 ;  /* 0x000000ffff277224 */ /* 0x001fe400078e0044 */
[----:B------:R-:W-:Y:S02]  /*10cc0*/  IMAD R68, R2, 0x79, RZ ;  /* 0x0000007902447824 */ /* 0x000fe400078e02ff */
[----:B------:R-:W-:Y:S02]  /*10cd0*/  IMAD.MOV.U32 R40, RZ, RZ, R72 ;  /* 0x000000ffff287224 */ /* 0x000fe400078e0048 */
[----:B------:R-:W-:-:S04]  /*10ce0*/  IMAD.WIDE R72, R68, 0x2, R88 ;  /* 0x0000000244487825 */ /* 0x000fc800078e0258 */
[----:B-1----:R-:W-:Y:S01]  /*10cf0*/  IMAD.MOV.U32 R36, RZ, RZ, R71 ;  /* 0x000000ffff247224 */ /* 0x002fe200078e0047 */
[----:B------:R-:W2:Y:S01]  /*10d00*/  @!P5 LDG.E.U16 R30, desc[UR6][R72.64] ;  /* 0x00000006481ed981 */ /* 0x000ea2000c1e1500 */
[----:B------:R-:W-:Y:S02]  /*10d10*/  IMAD.MOV.U32 R37, RZ, RZ, R70 ;  /* 0x000000ffff257224 */ /* 0x000fe400078e0046 */
[----:B------:R-:W-:Y:S02]  /*10d20*/  IMAD.MOV.U32 R38, RZ, RZ, R69 ;  /* 0x000000ffff267224 */ /* 0x000fe400078e0045 */
[----:B------:R-:W-:-:S04]  /*10d30*/  IMAD.WIDE R74, R68, 0x2, R90 ;  /* 0x00000002444a7825 */ /* 0x000fc800078e025a */
[----:B------:R-:W-:-:S04]  /*10d40*/  IMAD.WIDE R70, R68, 0x2, R86 ;  /* 0x0000000244467825 */ /* 0x000fc800078e0256 */
[--C-:B------:R-:W-:Y:S01]  /*10d50*/  IMAD.WIDE R68, R68, 0x2, R84.reuse ;  /* 0x0000000244447825 */ /* 0x100fe200078e0254 */
[----:B------:R-:W4:Y:S04]  /*10d60*/  @!P5 LDG.E.U16 R27, desc[UR6][R70.64] ;  /* 0x00000006461bd981 */ /* 0x000f28000c1e1500 */
[----:B------:R-:W4:Y:S01]  /*10d70*/  @!P5 LDG.E.U16 R26, desc[UR6][R68.64] ;  /* 0x00000006441ad981 */ /* 0x000f22000c1e1500 */
[----:B------:R-:W-:-:S03]  /*10d80*/  IMAD.WIDE R34, R0, 0x2, R84 ;  /* 0x0000000200227825 */ /* 0x000fc600078e0254 */
[----:B---3--:R-:W-:Y:S04]  /*10d90*/  STL [R1+0x2554], R54 ;  /* 0x0025543601007387 */ /* 0x008fe80000100800 */
[----:B------:R-:W-:Y:S04]  /*10da0*/  STL.64 [R1+0x80], R34 ;  /* 0x0000802201007387 */ /* 0x000fe80000100a00 */
[----:B------:R-:W-:Y:S04]  /*10db0*/  STL [R1+0x2130], R74 ;  /* 0x0021304a01007387 */ /* 0x000fe80000100800 */
[----:B------:R-:W-:Y:S04]  /*10dc0*/  STL [R1+0x227c], R74 ;  /* 0x00227c4a01007387 */ /* 0x000fe80000100800 */
[----:B------:R-:W-:Y:S04]  /*10dd0*/  STL [R1+0x212c], R75 ;  /* 0x00212c4b01007387 */ /* 0x000fe80000100800 */
[----:B------:R-:W-:Y:S04]  /*10de0*/  STL [R1+0x2204], R75 ;  /* 0x0022044b01007387 */ /* 0x000fe80000100800 */
[----:B------:R-:W-:Y:S04]  /*10df0*/  STL.64 [R1+0x23b8], R74 ;  /* 0x0023b84a01007387 */ /* 0x000fe80000100a00 */
[----:B------:R-:W-:Y:S04]  /*10e00*/  STL [R1+0x240c], R75 ;  /* 0x00240c4b01007387 */ /* 0x000fe80000100800 */
[----:B------:R-:W-:Y:S01]  /*10e10*/  STL.64 [R1+0x24a8], R74 ;  /* 0x0024a84a01007387 */ /* 0x000fe20000100a00 */
[----:B------:R-:W-:-:S03]  /*10e20*/  PRMT R51, RZ, 0x7610, R51 ;  /* 0x00007610ff337816 */ /* 0x000fc60000000033 */
[----:B------:R-:W-:Y:S04]  /*10e30*/  STL [R1+0x2138], R72 ;  /* 0x0021384801007387 */ /* 0x000fe80000100800 */
[----:B------:R-:W-:Y:S01]  /*10e40*/  STL [R1+0x229c], R72 ;  /* 0x00229c4801007387 */ /* 0x000fe20000100800 */
[----:B------:R-:W-:-:S03]  /*10e50*/  VIADD R0, R5, 0xffffffa5 ;  /* 0xffffffa505007836 */ /* 0x000fc60000000000 */
[----:B------:R-:W-:Y:S04]  /*10e60*/  STL [R1+0x24f4], R72 ;  /* 0x0024f44801007387 */ /* 0x000fe80000100800 */
[----:B------:R-:W-:Y:S04]  /*10e70*/  STL [R1+0x2134], R73 ;  /* 0x0021344901007387 */ /* 0x000fe80000100800 */
[----:B------:R-:W-:Y:S04]  /*10e80*/  STL [R1+0x228c], R73 ;  /* 0x00228c4901007387 */ /* 0x000fe80000100800 */
[----:B------:R-:W-:Y:S01]  /*10e90*/  STL [R1+0x2140], R70 ;  /* 0x0021404601007387 */ /* 0x000fe20000100800 */
[----:B------:R-:W-:-:S03]  /*10ea0*/  PRMT R80, RZ, 0x7610, R80 ;  /* 0x00007610ff507816 */ /* 0x000fc60000000050 */
[----:B------:R-:W-:Y:S04]  /*10eb0*/  STL [R1+0x22bc], R70 ;  /* 0x0022bc4601007387 */ /* 0x000fe80000100800 */
[----:B------:R-:W-:Y:S04]  /*10ec0*/  STL [R1+0x239c], R70 ;  /* 0x00239c4601007387 */ /* 0x000fe80000100800 */
[----:B------:R-:W-:Y:S04]  /*10ed0*/  STL [R1+0x213c], R71 ;  /* 0x00213c4701007387 */ /* 0x000fe80000100800 */
[----:B------:R0:W3:Y:S01]  /*10ee0*/  @!P0 LDG.E.U16 R51, desc[UR6][R34.64] ;  /* 0x0000000622338981 */ /* 0x0000e2000c1e1500 */
[----:B------:R-:W-:Y:S01]  /*10ef0*/  ISETP.GE.U32.AND P0, PT, R0, 0x7fffff26, PT ;  /* 0x7fffff260000780c */ /* 0x000fe20003f06070 */
[----:B------:R-:W-:-:S02]  /*10f00*/  VIADD R0, R5, 0xffffff9d ;  /* 0xffffff9d05007836 */ /* 0x000fc40000000000 */
[----:B------:R-:W-:Y:S04]  /*10f10*/  STL [R1+0x22ac], R71 ;  /* 0x0022ac4701007387 */ /* 0x000fe80000100800 */
[----:B------:R-:W-:Y:S04]  /*10f20*/  STL [R1+0x23a0], R71 ;  /* 0x0023a04701007387 */ /* 0x000fe80000100800 */
[----:B------:R-:W-:Y:S04]  /*10f30*/  STL [R1+0x2148], R68 ;  /* 0x0021484401007387 */ /* 0x000fe80000100800 */
[----:B------:R-:W-:Y:S04]  /*10f40*/  STL [R1+0x22dc], R68 ;  /* 0x0022dc4401007387 */ /* 0x000fe80000100800 */
[----:B------:R-:W-:Y:S04]  /*10f50*/  STL [R1+0x22e0], R68 ;  /* 0x0022e04401007387 */ /* 0x000fe80000100800 */
[----:B------:R-:W-:Y:S04]  /*10f60*/  STL [R1+0x2144], R69 ;  /* 0x0021444501007387 */ /* 0x000fe80000100800 */
[----:B------:R-:W3:Y:S01]  /*10f70*/  @!P5 LDG.E.U16 R80, desc[UR6][R74.64] ;  /* 0x000000064a50d981 */ /* 0x000ee2000c1e1500 */
[----:B------:R-:W-:Y:S01]  /*10f80*/  ISETP.GE.U32.AND P5, PT, R0, 0x7fffff1e, PT ;  /* 0x7fffff1e0000780c */ /* 0x000fe20003fa6070 */
[----:B------:R-:W-:-:S02]  /*10f90*/  IMAD R0, R2, 0x5a, RZ ;  /* 0x0000005a02007824 */ /* 0x000fc400078e02ff */
[----:B------:R-:W-:Y:S04]  /*10fa0*/  STL [R1+0x22cc], R69 ;  /* 0x0022cc4501007387 */ /* 0x000fe80000100800 */
[----:B------:R-:W-:Y:S01]  /*10fb0*/  STL.64 [R1+0x23c0], R68 ;  /* 0x0023c04401007387 */ /* 0x000fe20000100a00 */
[----:B------:R-:W-:Y:S02]  /*10fc0*/  PRMT R24, RZ, 0x7610, R24 ;  /* 0x00007610ff187816 */ /* 0x000fe40000000018 */
[----:B------:R-:W-:Y:S01]  /*10fd0*/  PRMT R25, RZ, 0x7610, R25 ;  /* 0x00007610ff197816 */ /* 0x000fe20000000019 */
[----:B--2---:R1:W-:Y:S04]  /*10fe0*/  STL [R1+0x114], R30 ;  /* 0x0001141e01007387 */ /* 0x0043e80000100800 */
[----:B------:R-:W-:Y:S01]  /*10ff0*/  STL [R1+0x24f8], R69 ;  /* 0x0024f84501007387 */ /* 0x000fe20000100800 */
[----:B-1----:R-:W-:-:S03]  /*11000*/  IMAD.WIDE R30, R0, 0x2, R86 ;  /* 0x00000002001e7825 */ /* 0x002fc600078e0256 */
[----:B----4-:R-:W-:Y:S04]  /*11010*/  STL [R1+0x110], R27 ;  /* 0x0001101b01007387 */ /* 0x010fe80000100800 */
[----:B------:R1:W-:Y:S04]  /*11020*/  STL [R1+0x10c], R26 ;  /* 0x00010c1a01007387 */ /* 0x0003e80000100800 */
[----:B------:R-:W2:Y:S01]  /*11030*/  @!P0 LDG.E.U16 R25, desc[UR6][R30.64] ;  /* 0x000000061e198981 */ /* 0x000ea2000c1e1500 */
[----:B-1----:R-:W-:-:S05]  /*11040*/  IMAD.WIDE R26, R0, 0x2, R84 ;  /* 0x00000002001a7825 */ /* 0x002fca00078e0254 */
[----:B------:R1:W4:Y:S01]  /*11050*/  @!P0 LDG.E.U16 R24, desc[UR6][R26.64] ;  /* 0x000000061a188981 */ /* 0x000322000c1e1500 */
[----:B0-----:R-:W-:Y:S02]  /*11060*/  IMAD.MOV.U32 R35, RZ, RZ, R40 ;  /* 0x000000ffff237224 */ /* 0x001fe400078e0028 */
[----:B------:R-:W-:Y:S02]  /*11070*/  IMAD.MOV.U32 R34, RZ, RZ, R41 ;  /* 0x000000ffff227224 */ /* 0x000fe400078e0029 */
[----:B------:R-:W-:Y:S02]  /*11080*/  IMAD.MOV.U32 R40, RZ, RZ, R42 ;  /* 0x000000ffff287224 */ /* 0x000fe400078e002a */
[----:B------:R-:W-:Y:S02]  /*11090*/  IMAD.MOV.U32 R41, RZ, RZ, R43 ;  /* 0x000000ffff297224 */ /* 0x000fe400078e002b */
[----:B------:R-:W-:Y:S01]  /*110a0*/  IMAD.MOV.U32 R42, RZ, RZ, R44 ;  /* 0x000000ffff2a7224 */ /* 0x000fe200078e002c */
[----:B------:R-:W-:Y:S01]  /*110b0*/  PRMT R59, RZ, 0x7610, R59 ;  /* 0x00007610ff3b7816 */ /* 0x000fe2000000003b */
[----:B------:R-:W-:Y:S01]  /*110c0*/  IMAD.MOV.U32 R44, RZ, RZ, R61 ;  /* 0x000000ffff2c7224 */ /* 0x000fe200078e003d */
[----:B------:R-:W-:Y:S01]  /*110d0*/  PRMT R33, RZ, 0x7610, R33 ;  /* 0x00007610ff217816 */ /* 0x000fe20000000021 */
[----:B------:R-:W-:-:S02]  /*110e0*/  IMAD.MOV.U32 R43, RZ, RZ, R60 ;  /* 0x000000ffff2b7224 */ /* 0x000fc400078e003c */
[----:B------:R-:W-:-:S04]  /*110f0*/  IMAD.WIDE R60, R0, 0x2, R90 ;  /* 0x00000002003c7825 */ /* 0x000fc800078e025a */
[----:B------:R-:W-:Y:S01]  /*11100*/  IMAD.WIDE R56, R0, 0x2, R88 ;  /* 0x0000000200387825 */ /* 0x000fe200078e0258 */
[----:B------:R0:W-:Y:S03]  /*11110*/  STL.64 [R1+0x378], R60 ;  /* 0x0003783c01007387 */ /* 0x0001e60000100a00 */
[----:B------:R-:W-:Y:S01]  /*11120*/  VIADD R0, R5, 0xffffff95 ;  /* 0xffffff9505007836 */ /* 0x000fe20000000000 */
[----:B------:R-:W-:Y:S04]  /*11130*/  STL.64 [R1+0x370], R56 ;  /* 0x0003703801007387 */ /* 0x000fe80000100a00 */
[----:B------:R-:W3:Y:S04]  /*11140*/  @!P0 LDG.E.U16 R59, desc[UR6][R60.64] ;  /* 0x000000063c3b8981 */ /* 0x000ee8000c1e1500 */
[----:B------:R1:W3:Y:S01]  /*11150*/  @!P0 LDG.E.U16 R33, desc[UR6][R56.64] ;  /* 0x0000000638218981 */ /* 0x0002e2000c1e1500 */
[----:B------:R-:W-:Y:S01]  /*11160*/  ISETP.GE.U32.AND P0, PT, R0, 0x7fffff16, PT ;  /* 0x7fffff160000780c */ /* 0x000fe20003f06070 */
[----:B------:R-:W-:-:S02]  /*11170*/  IMAD R0, R2, 0x62, RZ ;  /* 0x0000006202007824 */ /* 0x000fc400078e02ff */
[----:B0-----:R-:W3:Y:S01]  /*11180*/  LDL.LU.64 R60, [R1+0x25b8] ;  /* 0x0025b800013c7983 */ /* 0x001ee20000300a00 */
[----:B------:R-:W-:-:S03]  /*11190*/  PRMT R22, RZ, 0x7610, R22 ;  /* 0x00007610ff167816 */ /* 0x000fc60000000016 */
[----:B------:R-:W-:Y:S01]  /*111a0*/  STL.64 [R1+0x368], R30 ;  /* 0x0003681e01007387 */ /* 0x000fe20000100a00 */
[----:B------:R-:W-:-:S03]  /*111b0*/  PRMT R23, RZ, 0x7610, R23 ;  /* 0x00007610ff177816 */ /* 0x000fc60000000017 */
[----:B------:R1:W-:Y:S02]  /*111c0*/  STL.64 [R1+0x360], R26 ;  /* 0x0003601a01007387 */ /* 0x0003e40000100a00 */
[----:B-1----:R-:W-:-:S05]  /*111d0*/  IMAD.WIDE R26, R0, 0x2, R86 ;  /* 0x00000002001a7825 */ /* 0x002fca00078e0256 */
[----:B------:R-:W3:Y:S04]  /*111e0*/  @!P5 LDG.E.U16 R23, desc[UR6][R26.64] ;  /* 0x000000061a17d981 */ /* 0x000ee8000c1e1500 */
[----:B----4-:R-:W-:Y:S04]  /*111f0*/  STL [R1+0x14c], R24 ;  /* 0x00014c1801007387 */ /* 0x010fe80000100800 */
[----:B--2---:R0:W-:Y:S02]  /*11200*/  STL [R1+0x150], R25 ;  /* 0x0001501901007387 */ /* 0x0041e40000100800 */
[----:B0-----:R-:W-:-:S05]  /*11210*/  IMAD.WIDE R24, R0, 0x2, R84 ;  /* 0x0000000200187825 */ /* 0x001fca00078e0254 */
[----:B------:R-:W2:Y:S01]  /*11220*/  @!P5 LDG.E.U16 R22, desc[UR6][R24.64] ;  /* 0x000000061816d981 */ /* 0x000ea2000c1e1500 */
[----:B------:R-:W-:Y:S01]  /*11230*/  PRMT R32, RZ, 0x7610, R32 ;  /* 0x00007610ff207816 */ /* 0x000fe20000000020 */
[----:B------:R-:W-:Y:S01]  /*11240*/  IMAD.WIDE R56, R0, 0x2, R90 ;  /* 0x0000000200387825 */ /* 0x000fe200078e025a */
[----:B------:R-:W-:-:S03]  /*11250*/  PRMT R29, RZ, 0x7610, R29 ;  /* 0x00007610ff1d7816 */ /* 0x000fc6000000001d */
[----:B------:R-:W-:Y:S01]  /*11260*/  IMAD.WIDE R30, R0, 0x2, R88 ;  /* 0x00000002001e7825 */ /* 0x000fe200078e0258 */
[----:B------:R0:W4:Y:S03]  /*11270*/  @!P5 LDG.E.U16 R32, desc[UR6][R56.64] ;  /* 0x000000063820d981 */ /* 0x000126000c1e1500 */
[----:B------:R-:W-:Y:S01]  /*11280*/  VIADD R0, R5, 0xffffff8d ;  /* 0xffffff8d05007836 */ /* 0x000fe20000000000 */
[----:B------:R0:W-:Y:S04]  /*11290*/  STL.64 [R1+0x278], R56 ;  /* 0x0002783801007387 */ /* 0x0001e80000100a00 */
[----:B------:R1:W4:Y:S01]  /*112a0*/  @!P5 LDG.E.U16 R29, desc[UR6][R30.64] ;  /* 0x000000061e1dd981 */ /* 0x000322000c1e1500 */
[----:B------:R-:W-:Y:S01]  /*112b0*/  ISETP.GE.U32.AND P5, PT, R0, 0x7fffff0e, PT ;  /* 0x7fffff0e0000780c */ /* 0x000fe20003fa6070 */
[----:B------:R-:W-:-:S02]  /*112c0*/  IMAD R0, R2, 0x6a, RZ ;  /* 0x0000006a02007824 */ /* 0x000fc400078e02ff */
[----:B------:R-:W-:Y:S01]  /*112d0*/  STL.64 [R1+0x270], R30 ;  /* 0x0002701e01007387 */ /* 0x000fe20000100a00 */
[----:B------:R-:W-:-:S03]  /*112e0*/  PRMT R69, RZ, 0x7610, R69 ;  /* 0x00007610ff457816 */ /* 0x000fc60000000045 */
[----:B------:R1:W-:Y:S01]  /*112f0*/  STL.64 [R1+0x268], R26 ;  /* 0x0002681a01007387 */ /* 0x0003e20000100a00 */
[----:B------:R-:W-:Y:S01]  /*11300*/  PRMT R72, RZ, 0x7610, R72 ;  /* 0x00007610ff487816 */ /* 0x000fe20000000048 */
[----:B0-----:R-:W0:Y:S02]  /*11310*/  LDC R56, c[0x0][0x3b0] ;  /* 0x0000ec00ff387b82 */ /* 0x001e240000000800 */
[----:B------:R3:W-:Y:S01]  /*11320*/  STL.64 [R1+0x260], R24 ;  /* 0x0002601801007387 */ /* 0x0007e20000100a00 */
[----:B------:R-:W-:-:S03]  /*11330*/  PRMT R76, RZ, 0x7610, R76 ;  /* 0x00007610ff4c7816 */ /* 0x000fc6000000004c */
[----:B---3--:R3:W-:Y:S01]  /*11340*/  STL [R1+0x158], R59 ;  /* 0x0001583b01007387 */ /* 0x0087e20000100800 */
[----:B------:R-:W-:-:S03]  /*11350*/  PRMT R28, RZ, 0x7610, R28 ;  /* 0x00007610ff1c7816 */ /* 0x000fc6000000001c */
[----:B------:R-:W-:Y:S01]  /*11360*/  STL [R1+0x154], R33 ;  /* 0x0001542101007387 */ /* 0x000fe20000100800 */
[----:B-1----:R-:W-:-:S04]  /*11370*/  IMAD.WIDE R26, R0, 0x2, R88 ;  /* 0x00000002001a7825 */ /* 0x002fc800078e0258 */
[C---:B------:R-:W-:Y:S01]  /*11380*/  IMAD.WIDE R24, R0.reuse, 0x2, R86 ;  /* 0x0000000200187825 */ /* 0x040fe200078e0256 */
[----:B------:R-:W4:Y:S01]  /*11390*/  @!P0 LDG.E.U16 R69, desc[UR6][R26.64] ;  /* 0x000000061a458981 */ /* 0x000f22000c1e1500 */
[----:B------:R-:W-:Y:S01]  /*113a0*/  PRMT R77, RZ, 0x7610, R77 ;  /* 0x00007610ff4d7816 */ /* 0x000fe2000000004d */
[----:B---3--:R-:W1:Y:S01]  /*113b0*/  LDC R59, c[0x0][0x3b0] ;  /* 0x0000ec00ff3b7b82 */ /* 0x008e620000000800 */
[C---:B------:R-:W-:Y:S01]  /*113c0*/  IMAD.WIDE R30, R0.reuse, 0x2, R90 ;  /* 0x00000002001e7825 */ /* 0x040fe200078e025a */
[----:B------:R-:W3:Y:S04]  /*113d0*/  @!P0 LDG.E.U16 R72, desc[UR6][R24.64] ;  /* 0x0000000618488981 */ /* 0x000ee8000c1e1500 */
[----:B------:R-:W3:Y:S04]  /*113e0*/  @!P0 LDG.E.U16 R28, desc[UR6][R30.64] ;  /* 0x000000061e1c8981 */ /* 0x000ee8000c1e1500 */
[----:B--2---:R-:W-:Y:S04]  /*113f0*/  STL [R1+0x13c], R22 ;  /* 0x00013c1601007387 */ /* 0x004fe80000100800 */
[----:B------:R2:W-:Y:S02]  /*11400*/  STL [R1+0x140], R23 ;  /* 0x0001401701007387 */ /* 0x0005e40000100800 */
[----:B--2---:R-:W-:-:S05]  /*11410*/  IMAD.WIDE R22, R0, 0x2, R84 ;  /* 0x0000000200167825 */ /* 0x004fca00078e0254 */
[----:B------:R2:W2:Y:S01]  /*11420*/  @!P0 LDG.E.U16 R76, desc[UR6][R22.64] ;  /* 0x00000006164c8981 */ /* 0x0004a2000c1e1500 */
[----:B------:R-:W-:-:S03]  /*11430*/  VIADD R0, R5, 0xffffffb2 ;  /* 0xffffffb205007836 */ /* 0x000fc60000000000 */
[----:B------:R-:W-:Y:S04]  /*11440*/  STL.64 [R1+0x178], R30 ;  /* 0x0001781e01007387 */ /* 0x000fe80000100a00 */
[----:B----4-:R-:W-:Y:S01]  /*11450*/  STL [R1+0x148], R32 ;  /* 0x0001482001007387 */ /* 0x010fe20000100800 */
[----:B------:R-:W-:-:S03]  /*11460*/  ISETP.GE.U32.AND P0, PT, R0, 0x7fffff33, PT ;  /* 0x7fffff330000780c */ /* 0x000fc60003f06070 */
[----:B------:R4:W-:Y:S01]  /*11470*/  STL.64 [R1+0x170], R26 ;  /* 0x0001701a01007387 */ /* 0x0009e20000100a00 */
[----:B------:R-:W-:-:S03]  /*11480*/  IMAD R0, R2, 0x72, RZ ;  /* 0x0000007202007824 */ /* 0x000fc600078e02ff */
[----:B------:R-:W-:Y:S04]  /*11490*/  STL [R1+0x144], R29 ;  /* 0x0001441d01007387 */ /* 0x000fe80000100800 */
[----:B------:R0:W-:Y:S04]  /*114a0*/  STL.64 [R1+0x168], R24 ;  /* 0x0001681801007387 */ /* 0x0001e80000100a00 */
[----:B------:R2:W-:Y:S04]  /*114b0*/  STL.64 [R1+0x160], R22 ;  /* 0x0001601601007387 */ /* 0x0005e80000100a00 */
[----:B------:R-:W-:Y:S04]  /*114c0*/  STL [R1+0x24fc], R69 ;  /* 0x0024fc4501007387 */ /* 0x000fe80000100800 */
[----:B---3--:R-:W-:Y:S01]  /*114d0*/  STL [R1+0x2500], R72 ;  /* 0x0025004801007387 */ /* 0x008fe20000100800 */
[----:B------:R-:W-:Y:S01]  /*114e0*/  PRMT R78, RZ, 0x7610, R78 ;  /* 0x00007610ff4e7816 */ /* 0x000fe2000000004e */
[----:B----4-:R-:W-:Y:S01]  /*114f0*/  IMAD.WIDE R26, R0, 0x2, R88 ;  /* 0x00000002001a7825 */ /* 0x010fe200078e0258 */
[----:B------:R-:W-:-:S02]  /*11500*/  PRMT R82, RZ, 0x7610, R82 ;  /* 0x00007610ff527816 */ /* 0x000fc40000000052 */
[----:B------:R-:W-:Y:S01]  /*11510*/  PRMT R93, RZ, 0x7610, R93 ;  /* 0x00007610ff5d7816 */ /* 0x000fe2000000005d */
[C---:B0-----:R-:W-:Y:S01]  /*11520*/  IMAD.WIDE R24, R0.reuse, 0x2, R86 ;  /* 0x0000000200187825 */ /* 0x041fe200078e0256 */
[----:B------:R-:W3:Y:S03]  /*11530*/  @!P5 LDG.E.U16 R78, desc[UR6][R26.64] ;  /* 0x000000061a4ed981 */ /* 0x000ee6000c1e1500 */
[C---:B--2---:R-:W-:Y:S01]  /*11540*/  IMAD.WIDE R22, R0.reuse, 0x2, R84 ;  /* 0x0000000200167825 */ /* 0x044fe200078e0254 */
[----:B------:R-:W2:Y:S04]  /*11550*/  @!P5 LDG.E.U16 R82, desc[UR6][R24.64] ;  /* 0x000000061852d981 */ /* 0x000ea8000c1e1500 */
[----:B------:R-:W4:Y:S04]  /*11560*/  @!P5 LDG.E.U16 R93, desc[UR6][R22.64] ;  /* 0x00000006165dd981 */ /* 0x000f28000c1e1500 */
[----:B------:R-:W-:Y:S04]  /*11570*/  STL [R1+0x2504], R76 ;  /* 0x0025044c01007387 */ /* 0x000fe80000100800 */
[----:B------:R0:W-:Y:S02]  /*11580*/  STL [R1+0x138], R28 ;  /* 0x0001381c01007387 */ /* 0x0001e40000100800 */
[----:B0-----:R-:W-:-:S05]  /*11590*/  IMAD.WIDE R28, R0, 0x2, R90 ;  /* 0x00000002001c7825 */ /* 0x001fca00078e025a */
[----:B------:R0:W2:Y:S01]  /*115a0*/  @!P5 LDG.E.U16 R77, desc[UR6][R28.64] ;  /* 0x000000061c4dd981 */ /* 0x0000a2000c1e1500 */
[----:B------:R-:W-:-:S03]  /*115b0*/  VIADD R0, R5, 0xffffff85 ;  /* 0xffffff8505007836 */ /* 0x000fc60000000000 */
[----:B------:R0:W-:Y:S02]  /*115c0*/  STL.64 [R1+0x78], R28 ;  /* 0x0000781c01007387 */ /* 0x0001e40000100a00 */
[----:B------:R-:W-:Y:S02]  /*115d0*/  ISETP.GE.U32.AND P5, PT, R0, 0x7fffff06, PT ;  /* 0x7fffff060000780c */ /* 0x000fe40003fa6070 */
[----:B------:R1:W-:Y:S01]  /*115e0*/  STL.64 [R1+0x70], R26 ;  /* 0x0000701a01007387 */ /* 0x0003e20000100a00 */
[----:B------:R-:W-:Y:S01]  /*115f0*/  PRMT R3, RZ, 0x7610, R3 ;  /* 0x00007610ff037816 */ /* 0x000fe20000000003 */
[----:B0-----:R-:W-:Y:S02]  /*11600*/  IMAD.MOV.U32 R28, RZ, RZ, R60 ;  /* 0x000000ffff1c7224 */ /* 0x001fe400078e003c */
[----:B-1----:R-:W-:Y:S02]  /*11610*/  IMAD.MOV.U32 R26, RZ, RZ, R34 ;  /* 0x000000ffff1a7224 */ /* 0x002fe400078e0022 */
[----:B------:R-:W-:-:S02]  /*11620*/  IMAD.MOV.U32 R34, RZ, RZ, R35 ;  /* 0x000000ffff227224 */ /* 0x000fc400078e0023 */
[----:B------:R-:W-:Y:S02]  /*11630*/  IMAD.MOV.U32 R35, RZ, RZ, R36 ;  /* 0x000000ffff237224 */ /* 0x000fe400078e0024 */
[----:B------:R-:W-:Y:S02]  /*11640*/  IMAD.MOV.U32 R36, RZ, RZ, R37 ;  /* 0x000000ffff247224 */ /* 0x000fe400078e0025 */
[----:B------:R-:W-:Y:S02]  /*11650*/  IMAD R60, R2, 0x7a, RZ ;  /* 0x0000007a023c7824 */ /* 0x000fe400078e02ff */
[----:B------:R-:W-:Y:S02]  /*11660*/  IMAD.MOV.U32 R37, RZ, RZ, R38 ;  /* 0x000000ffff257224 */ /* 0x000fe400078e0026 */
[----:B------:R-:W-:Y:S02]  /*11670*/  IMAD.MOV.U32 R38, RZ, RZ, R39 ;  /* 0x000000ffff267224 */ /* 0x000fe400078e0027 */
[----:B------:R-:W-:-:S02]  /*11680*/  IMAD.MOV.U32 R39, RZ, RZ, R67 ;  /* 0x000000ffff277224 */ /* 0x000fc400078e0043 */
[----:B------:R-:W-:Y:S02]  /*11690*/  IMAD.MOV.U32 R29, RZ, RZ, R66 ;  /* 0x000000ffff1d7224 */ /* 0x000fe400078e0042 */
[----:B------:R-:W-:Y:S01]  /*116a0*/  IMAD.WIDE R66, R60, 0x2, R90 ;  /* 0x000000023c427825 */ /* 0x000fe200078e025a */
[----:B------:R-:W-:-:S04]  /*116b0*/  PRMT R6, RZ, 0x7610, R6 ;  /* 0x00007610ff067816 */ /* 0x000fc80000000006 */
[----:B------:R-:W4:Y:S01]  /*116c0*/  @!P5 LDG.E.U16 R3, desc[UR6][R66.64] ;  /* 0x000000064203d981 */ /* 0x000f22000c1e1500 */
[----:B------:R-:W-:Y:S02]  /*116d0*/  IMAD.MOV.U32 R30, RZ, RZ, R65 ;  /* 0x000000ffff1e7224 */ /* 0x000fe400078e0041 */
[----:B------:R-:W-:Y:S02]  /*116e0*/  IMAD.MOV.U32 R31, RZ, RZ, R64 ;  /* 0x000000ffff1f7224 */ /* 0x000fe400078e0040 */
[----:B------:R-:W-:-:S05]  /*116f0*/  IMAD.WIDE R64, R60, 0x2, R88 ;  /* 0x000000023c407825 */ /* 0x000fca00078e0258 */
[----:B------:R-:W4:Y:S04]  /*11700*/  @!P5 LDG.E.U16 R6, desc[UR6][R64.64] ;  /* 0x000000064006d981 */ /* 0x000f28000c1e1500 */
[----:B------:R0:W-:Y:S04]  /*11710*/  STL.64 [R1+0x68], R24 ;  /* 0x0000681801007387 */ /* 0x0001e80000100a00 */
[----:B--2---:R-:W-:Y:S04]  /*11720*/  STL [R1+0x2508], R77 ;  /* 0x0025084d01007387 */ /* 0x004fe80000100800 */
[----:B------:R-:W-:Y:S04]  /*11730*/  STL.64 [R1+0x60], R22 ;  /* 0x0000601601007387 */ /* 0x000fe80000100a00 */
[----:B---3--:R1:W-:Y:S04]  /*11740*/  STL [R1+0x250c], R78 ;  /* 0x00250c4e01007387 */ /* 0x0083e80000100800 */
[----:B------:R-:W-:Y:S04]  /*11750*/  STL [R1+0x2510], R82 ;  /* 0x0025105201007387 */ /* 0x000fe80000100800 */
[----:B0-----:R-:W2:Y:S04]  /*11760*/  LDL.LU R25, [R1+0x30] ;  /* 0x0000300001197983 */ /* 0x001ea80000300800 */
[----:B----4-:R-:W-:Y:S04]  /*11770*/  STL [R1+0x2514], R93 ;  /* 0x0025145d01007387 */ /* 0x010fe80000100800 */
[----:B------:R-:W2:Y:S01]  /*11780*/  LDL R83, [R1+0xed4] ;  /* 0x000ed40001537983 */ /* 0x000ea20000100800 */
[----:B------:R-:W-:Y:S01]  /*11790*/  IMAD.MOV.U32 R32, RZ, RZ, R63 ;  /* 0x000000ffff207224 */ /* 0x000fe200078e003f */
[----:B------:R-:W-:Y:S01]  /*117a0*/  PRMT R4, RZ, 0x7610, R4 ;  /* 0x00007610ff047816 */ /* 0x000fe20000000004 */
[----:B------:R-:W-:-:S02]  /*117b0*/  IMAD.MOV.U32 R33, RZ, RZ, R62 ;  /* 0x000000ffff217224 */ /* 0x000fc400078e003e */
[----:B------:R-:W-:Y:S01]  /*117c0*/  IMAD.WIDE R62, R60, 0x2, R86 ;  /* 0x000000023c3e7825 */ /* 0x000fe200078e0256 */
[----:B------:R-:W-:-:S04]  /*117d0*/  PRMT R71, RZ, 0x7610, R71 ;  /* 0x00007610ff477816 */ /* 0x000fc80000000047 */
[----:B------:R-:W3:Y:S01]  /*117e0*/  @!P5 LDG.E.U16 R4, desc[UR6][R62.64] ;  /* 0x000000063e04d981 */ /* 0x000ee2000c1e1500 */
[----:B------:R-:W-:-:S03]  /*117f0*/  IMAD.MOV.U32 R27, RZ, RZ, R61 ;  /* 0x000000ffff1b7224 */ /* 0x000fc600078e003d */
[----:B------:R-:W-:Y:S04]  /*11800*/  STL [R1+0x2518], R3 ;  /* 0x0025180301007387 */ /* 0x000fe80000100800 */
[----:B------:R-:W-:Y:S04]  /*11810*/  STL [R1+0x2150], R66 ;  /* 0x0021504201007387 */ /* 0x000fe80000100800 */
[----:B------:R-:W-:Y:S04]  /*11820*/  STL [R1+0x220c], R66 ;  /* 0x00220c4201007387 */ /* 0x000fe80000100800 */
[----:B------:R-:W-:Y:S01]  /*11830*/  STL [R1+0x214c], R67 ;  /* 0x00214c4301007387 */ /* 0x000fe20000100800 */
[----:B------:R-:W-:-:S03]  /*11840*/  IMAD.WIDE R60, R60, 0x2, R84 ;  /* 0x000000023c3c7825 */ /* 0x000fc600078e0254 */
[----:B------:R-:W-:Y:S04]  /*11850*/  STL [R1+0x22e4], R67 ;  /* 0x0022e44301007387 */ /* 0x000fe80000100800 */
[----:B------:R-:W-:Y:S04]  /*11860*/  STL.64 [R1+0x23c8], R66 ;  /* 0x0023c84201007387 */ /* 0x000fe80000100a00 */
[----:B------:R-:W-:Y:S04]  /*11870*/  STL.64 [R1+0x24b0], R66 ;  /* 0x0024b04201007387 */ /* 0x000fe80000100a00 */
[----:B------:R-:W-:Y:S04]  /*11880*/  STL [R1+0x2520], R66 ;  /* 0x0025204201007387 */ /* 0x000fe80000100800 */
[----:B------:R-:W-:Y:S04]  /*11890*/  STL [R1+0x251c], R67 ;  /* 0x00251c4301007387 */ /* 0x000fe80000100800 */
[----:B------:R-:W-:Y:S04]  /*118a0*/  STL [R1+0x2524], R6 ;  /* 0x0025240601007387 */ /* 0x000fe80000100800 */
[----:B------:R-:W-:Y:S04]  /*118b0*/  STL [R1+0x2158], R64 ;  /* 0x0021584001007387 */ /* 0x000fe80000100800 */
[----:B------:R-:W-:Y:S04]  /*118c0*/  STL [R1+0x221c], R64 ;  /* 0x00221c4001007387 */ /* 0x000fe80000100800 */
[----:B------:R-:W-:Y:S04]  /*118d0*/  STL [R1+0x2154], R65 ;  /* 0x0021544101007387 */ /* 0x000fe80000100800 */
[----:B------:R-:W4:Y:S04]  /*118e0*/  @!P5 LDG.E.U16 R71, desc[UR6][R60.64] ;  /* 0x000000063c47d981 */ /* 0x000f28000c1e1500 */
[----:B------:R-:W-:Y:S04]  /*118f0*/  STL [R1+0x2214], R65 ;  /* 0x0022144101007387 */ /* 0x000fe80000100800 */
[----:B------:R-:W-:Y:S01]  /*11900*/  STL.64 [R1+0x23d0], R64 ;  /* 0x0023d04001007387 */ /* 0x000fe20000100a00 */
[----:B------:R-:W-:-:S03]  /*11910*/  IMAD R0, R2, 0x4d, RZ ;  /* 0x0000004d02007824 */ /* 0x000fc600078e02ff */
[----:B------:R-:W-:Y:S04]  /*11920*/  STL [R1+0x2414], R64 ;  /* 0x0024144001007387 */ /* 0x000fe80000100800 */
[----:B------:R-:W-:Y:S04]  /*11930*/  STL [R1+0x2410], R65 ;  /* 0x0024104101007387 */ /* 0x000fe80000100800 */
[----:B------:R0:W-:Y:S01]  /*11940*/  STL.64 [R1+0x24c0], R64 ;  /* 0x0024c04001007387 */ /* 0x0001e20000100a00 */
[----:B------:R-:W-:Y:S01]  /*11950*/  PRMT R81, RZ, 0x7610, R81 ;  /* 0x00007610ff517816 */ /* 0x000fe20000000051 */
[----:B------:R-:W-:Y:S01]  /*11960*/  IMAD.MOV.U32 R79, RZ, RZ, R26 ;  /* 0x000000ffff4f7224 */ /* 0x000fe200078e001a */
[----:B-1----:R-:W-:Y:S01]  /*11970*/  PRMT R78, RZ, 0x7610, R78 ;  /* 0x00007610ff4e7816 */ /* 0x002fe2000000004e */
[----:B------:R-:W-:-:S02]  /*11980*/  IMAD.MOV.U32 R26, RZ, RZ, R40 ;  /* 0x000000ffff1a7224 */ /* 0x000fc400078e0028 */
[C---:B------:R-:W-:Y:S01]  /*11990*/  IMAD.WIDE R22, R0.reuse, 0x2, R90 ;  /* 0x0000000200167825 */ /* 0x040fe200078e025a */
[----:B0-----:R-:W4:Y:S03]  /*119a0*/  LDL.LU R64, [R1+0x2c] ;  /* 0x00002c0001407983 */ /* 0x001f260000300800 */
[----:B------:R-:W-:Y:S01]  /*119b0*/  IMAD.MOV.U32 R40, RZ, RZ, R42 ;  /* 0x000000ffff287224 */ /* 0x000fe200078e002a */
[----:B------:R-:W-:Y:S01]  /*119c0*/  PRMT R75, RZ, 0x7610, R75 ;  /* 0x00007610ff4b7816 */ /* 0x000fe2000000004b */
[----:B------:R-:W-:Y:S01]  /*119d0*/  IMAD.MOV.U32 R42, RZ, RZ, R92 ;  /* 0x000000ffff2a7224 */ /* 0x000fe200078e005c */
[----:B------:R-:W-:Y:S01]  /*119e0*/  PRMT R74, RZ, 0x7610, R74 ;  /* 0x00007610ff4a7816 */ /* 0x000fe2000000004a */
[C---:B------:R-:W-:Y:S01]  /*119f0*/  IMAD.WIDE R92, R0.reuse, 0x2, R86 ;  /* 0x00000002005c7825 */ /* 0x040fe200078e0256 */
[----:B------:R-:W4:Y:S03]  /*11a00*/  @!P0 LDG.E.U16 R81, desc[UR6][R22.64] ;  /* 0x0000000616518981 */ /* 0x000f26000c1e1500 */
[C---:B------:R-:W-:Y:S01]  /*11a10*/  IMAD.WIDE R76, R0.reuse, 0x2, R84 ;  /* 0x00000002004c7825 */ /* 0x040fe200078e0254 */
[----:B------:R0:W4:Y:S04]  /*11a20*/  @!P0 LDG.E.U16 R75, desc[UR6][R92.64] ;  /* 0x000000065c4b8981 */ /* 0x000128000c1e1500 */
[----:B------:R1:W4:Y:S01]  /*11a30*/  @!P0 LDG.E.U16 R74, desc[UR6][R76.64] ;  /* 0x000000064c4a8981 */ /* 0x000322000c1e1500 */
[----:B--2---:R-:W-:Y:S01]  /*11a40*/  SEL R57, R83, R25, !P1 ;  /* 0x0000001953397207 */ /* 0x004fe20004800000 */
[----:B------:R-:W-:-:S05]  /*11a50*/  IMAD.WIDE R24, R0, 0x2, R88 ;  /* 0x0000000200187825 */ /* 0x000fca00078e0258 */
[----:B------:R-:W2:Y:S04]  /*11a60*/  @!P0 LDG.E.U16 R78, desc[UR6][R24.64] ;  /* 0x00000006184e8981 */ /* 0x000ea8000c1e1500 */
[----:B---3--:R-:W-:Y:S04]  /*11a70*/  STL [R1+0x2528], R4 ;  /* 0x0025280401007387 */ /* 0x008fe80000100800 */
[----:B------:R-:W-:Y:S04]  /*11a80*/  STL [R1+0x2160], R62 ;  /* 0x0021603e01007387 */ /* 0x000fe80000100800 */
[----:B------:R-:W-:Y:S04]  /*11a90*/  STL [R1+0x222c], R62 ;  /* 0x00222c3e01007387 */ /* 0x000fe80000100800 */
[----:B------:R-:W-:Y:S04]  /*11aa0*/  STL [R1+0x215c], R63 ;  /* 0x00215c3f01007387 */ /* 0x000fe80000100800 */
[----:B------:R-:W-:Y:S04]  /*11ab0*/  STL [R1+0x2224], R63 ;  /* 0x0022243f01007387 */ /* 0x000fe80000100800 */
[----:B------:R-:W-:Y:S04]  /*11ac0*/  STL.64 [R1+0x23d8], R62 ;  /* 0x0023d83e01007387 */ /* 0x000fe80000100a00 */
[----:B------:R-:W-:Y:S04]  /*11ad0*/  STL.64 [R1+0x23f8], R62 ;  /* 0x0023f83e01007387 */ /* 0x000fe80000100a00 */
[----:B------:R-:W-:Y:S04]  /*11ae0*/  STL [R1+0x2530], R62 ;  /* 0x0025303e01007387 */ /* 0x000fe80000100800 */
[----:B------:R-:W-:Y:S01]  /*11af0*/  STL [R1+0x252c], R63 ;  /* 0x00252c3f01007387 */ /* 0x000fe20000100800 */
[----:B------:R-:W-:-:S02]  /*11b00*/  VIADD R73, R5, 0xffffffb1 ;  /* 0xffffffb105497836 */ /* 0x000fc40000000000 */
[----:B------:R-:W-:-:S03]  /*11b10*/  IMAD R57, R57, R59, RZ ;  /* 0x0000003b39397224 */ /* 0x000fc600078e02ff */
[----:B------:R-:W-:Y:S02]  /*11b20*/  ISETP.GE.U32.AND P0, PT, R73, 0x7fffff32, PT ;  /* 0x7fffff324900780c */ /* 0x000fe40003f06070 */
[----:B------:R-:W-:Y:S02]  /*11b30*/  PRMT R54, RZ, 0x7610, R54 ;  /* 0x00007610ff367816 */ /* 0x000fe40000000036 */
[----:B------:R-:W-:Y:S01]  /*11b40*/  PRMT R55, RZ, 0x7610, R55 ;  /* 0x00007610ff377816 */ /* 0x000fe20000000037 */
[----:B----4-:R-:W-:Y:S04]  /*11b50*/  STL [R1+0x2534], R71 ;  /* 0x0025344701007387 */ /* 0x010fe80000100800 */
[----:B------:R-:W-:Y:S04]  /*11b60*/  STL [R1+0x2168], R60 ;  /* 0x0021683c01007387 */ /* 0x000fe80000100800 */
[----:B------:R3:W-:Y:S04]  /*11b70*/  STL [R1+0x226c], R60 ;  /* 0x00226c3c01007387 */ /* 0x0007e80000100800 */
[----:B------:R-:W-:Y:S04]  /*11b80*/  STL [R1+0x2164], R61 ;  /* 0x0021643d01007387 */ /* 0x000fe80000100800 */
[----:B------:R-:W-:Y:S04]  /*11b90*/  STL [R1+0x225c], R61 ;  /* 0x00225c3d01007387 */ /* 0x000fe80000100800 */
[----:B------:R-:W-:Y:S04]  /*11ba0*/  STL [R1+0x2418], R61 ;  /* 0x0024183d01007387 */ /* 0x000fe80000100800 */
[----:B------:R-:W-:Y:S04]  /*11bb0*/  STL [R1+0x2538], R61 ;  /* 0x0025383d01007387 */ /* 0x000fe80000100800 */
[----:B------:R4:W-:Y:S01]  /*11bc0*/  STL.64 [R1+0x518], R22 ;  /* 0x0005181601007387 */ /* 0x0009e20000100a00 */
[----:B------:R-:W-:-:S03]  /*11bd0*/  SEL R0, R83, R64, !P1 ;  /* 0x0000004053007207 */ /* 0x000fc60004800000 */
[----:B------:R0:W-:Y:S01]  /*11be0*/  STL.64 [R1+0x510], R24 ;  /* 0x0005101801007387 */ /* 0x0001e20000100a00 */
[----:B------:R-:W-:Y:S01]  /*11bf0*/  PRMT R58, RZ, 0x7610, R58 ;  /* 0x00007610ff3a7816 */ /* 0x000fe2000000003a */
[----:B------:R-:W-:Y:S01]  /*11c00*/  IMAD.MOV.U32 R59, RZ, RZ, R26 ;  /* 0x000000ffff3b7224 */ /* 0x000fe200078e001a */
[----:B---3--:R-:W-:Y:S02]  /*11c10*/  PRMT R60, RZ, 0x7610, R60 ;  /* 0x00007610ff3c7816 */ /* 0x008fe4000000003c */
[----:B------:R-:W-:Y:S02]  /*11c20*/  PRMT R70, RZ, 0x7610, R70 ;  /* 0x00007610ff467816 */ /* 0x000fe40000000046 */
[----:B------:R-:W-:Y:S01]  /*11c30*/  PRMT R69, RZ, 0x7610, R69 ;  /* 0x00007610ff457816 */ /* 0x000fe20000000045 */
[----:B----4-:R-:W3:Y:S01]  /*11c40*/  LDL.LU.64 R22, [R1+0x25b0] ;  /* 0x0025b00001167983 */ /* 0x010ee20000300a00 */
[----:B------:R-:W-:Y:S02]  /*11c50*/  PRMT R65, RZ, 0x7610, R65 ;  /* 0x00007610ff417816 */ /* 0x000fe40000000041 */
[----:B------:R-:W-:Y:S01]  /*11c60*/  PRMT R68, RZ, 0x7610, R68 ;  /* 0x00007610ff447816 */ /* 0x000fe20000000044 */
[----:B------:R4:W-:Y:S01]  /*11c70*/  STL.64 [R1+0x508], R92 ;  /* 0x0005085c01007387 */ /* 0x0009e20000100a00 */
[----:B------:R-:W-:Y:S01]  /*11c80*/  PRMT R61, RZ, 0x7610, R61 ;  /* 0x00007610ff3d7816 */ /* 0x000fe2000000003d */
[----:B------:R-:W-:Y:S01]  /*11c90*/  IMAD.MOV.U32 R73, RZ, RZ, R37 ;  /* 0x000000ffff497224 */ /* 0x000fe200078e0025 */
[----:B------:R-:W-:Y:S01]  /*11ca0*/  PRMT R72, RZ, 0x7610, R72 ;  /* 0x00007610ff487816 */ /* 0x000fe20000000048 */
[----:B0-----:R-:W3:Y:S01]  /*11cb0*/  LDL.LU.64 R24, [R1+0x25a8] ;  /* 0x0025a80001187983 */ /* 0x001ee20000300a00 */
[----:B------:R-:W0:Y:S03]  /*11cc0*/  LDC R64, c[0x0][0x3b0] ;  /* 0x0000ec00ff407b82 */ /* 0x000e260000000800 */
[----:B------:R-:W-:Y:S01]  /*11cd0*/  STL.64 [R1+0x500], R76 ;  /* 0x0005004c01007387 */ /* 0x000fe20000100a00 */
[----:B----4-:R-:W-:-:S03]  /*11ce0*/  IMAD R92, R0, R56, RZ ;  /* 0x00000038005c7224 */ /* 0x010fc600078e02ff */
[----:B------:R4:W-:Y:S01]  /*11cf0*/  STL [R1+0x149c], R57 ;  /* 0x00149c3901007387 */ /* 0x0009e20000100800 */
[----:B------:R-:W-:-:S03]  /*11d00*/  IMAD R0, R2, 0x4e, RZ ;  /* 0x0000004e02007824 */ /* 0x000fc600078e02ff */
[----:B------:R1:W-:Y:S04]  /*11d10*/  STL [R1+0x1078], R81 ;  /* 0x0010785101007387 */ /* 0x0003e80000100800 */
[----:B------:R-:W-:Y:S01]  /*11d20*/  STL [R1+0x2398], R92 ;  /* 0x0023985c01007387 */ /* 0x000fe20000100800 */
[----:B----4-:R-:W-:-:S04]  /*11d30*/  IMAD.WIDE R56, R0, 0x2, R84 ;  /* 0x0000000200387825 */ /* 0x010fc800078e0254 */
[C---:B-1----:R-:W-:Y:S01]  /*11d40*/  IMAD.WIDE R76, R0.reuse, 0x2, R88 ;  /* 0x00000002004c7825 */ /* 0x042fe200078e0258 */
[----:B------:R-:W4:Y:S04]  /*11d50*/  @!P0 LDG.E.U16 R54, desc[UR6][R56.64] ;  /* 0x0000000638368981 */ /* 0x000f28000c1e1500 */
[----:B------:R1:W3:Y:S01]  /*11d60*/  @!P0 LDG.E.U16 R58, desc[UR6][R76.64] ;  /* 0x000000064c3a8981 */ /* 0x0002e2000c1e1500 */
[----:B------:R-:W-:Y:S02]  /*11d70*/  IMAD.MOV.U32 R81, RZ, RZ, R27 ;  /* 0x000000ffff517224 */ /* 0x000fe400078e001b */
[----:B------:R-:W-:-:S05]  /*11d80*/  IMAD.WIDE R26, R0, 0x2, R90 ;  /* 0x00000002001a7825 */ /* 0x000fca00078e025a */
[----:B------:R-:W3:Y:S04]  /*11d90*/  @!P0 LDG.E.U16 R60, desc[UR6][R26.64] ;  /* 0x000000061a3c8981 */ /* 0x000ee8000c1e1500 */
[----:B--2---:R-:W-:Y:S04]  /*11da0*/  STL [R1+0x1074], R78 ;  /* 0x0010744e01007387 */ /* 0x004fe80000100800 */
[----:B------:R-:W-:Y:S04]  /*11db0*/  STL [R1+0x1070], R75 ;  /* 0x0010704b01007387 */ /* 0x000fe80000100800 */
[----:B------:R2:W-:Y:S02]  /*11dc0*/  STL [R1+0x106c], R74 ;  /* 0x00106c4a01007387 */ /* 0x0005e40000100800 */
[----:B--2---:R-:W-:-:S05]  /*11dd0*/  IMAD.WIDE R74, R0, 0x2, R86 ;  /* 0x00000002004a7825 */ /* 0x004fca00078e0256 */
[----:B------:R2:W3:Y:S01]  /*11de0*/  @!P0 LDG.E.U16 R55, desc[UR6][R74.64] ;  /* 0x000000064a378981 */ /* 0x0004e2000c1e1500 */
[----:B------:R-:W-:-:S03]  /*11df0*/  VIADD R0, R5, 0xffffffb0 ;  /* 0xffffffb005007836 */ /* 0x000fc60000000000 */
[----:B------:R0:W-:Y:S02]  /*11e00*/  STL.64 [R1+0x4f8], R26 ;  /* 0x0004f81a01007387 */ /* 0x0001e40000100a00 */
[----:B------:R-:W-:Y:S02]  /*11e10*/  ISETP.GE.U32.AND P0, PT, R0, 0x7fffff31, PT ;  /* 0x7fffff310000780c */ /* 0x000fe40003f06070 */
[----:B------:R1:W-:Y:S01]  /*11e20*/  STL.64 [R1+0x4f0], R76 ;  /* 0x0004f04c01007387 */ /* 0x0003e20000100a00 */
[----:B------:R-:W-:-:S03]  /*11e30*/  IMAD R0, R2, 0x4f, RZ ;  /* 0x0000004f02007824 */ /* 0x000fc600078e02ff */
[----:B0-----:R-:W3:Y:S04]  /*11e40*/  LDL.LU.64 R26, [R1+0x25a0] ;  /* 0x0025a000011a7983 */ /* 0x001ee80000300a00 */
[----:B------:R2:W-:Y:S04]  /*11e50*/  STL.64 [R1+0x4e8], R74 ;  /* 0x0004e84a01007387 */ /* 0x0005e80000100a00 */
[----:B------:R0:W-:Y:S01]  /*11e60*/  STL.64 [R1+0x4e0], R56 ;  /* 0x0004e03801007387 */ /* 0x0001e20000100a00 */
[----:B-1----:R-:W-:-:S05]  /*11e70*/  IMAD.WIDE R76, R0, 0x2, R84 ;  /* 0x00000002004c7825 */ /* 0x002fca00078e0254 */
[----:B------:R1:W3:Y:S01]  /*11e80*/  @!P0 LDG.E.U16 R61, desc[UR6][R76.64] ;  /* 0x000000064c3d8981 */ /* 0x0002e2000c1e1500 */
[----:B--2---:R-:W-:Y:S02]  /*11e90*/  IMAD.MOV.U32 R75, RZ, RZ, R59 ;  /* 0x000000ffff4b7224 */ /* 0x004fe400078e003b */
[----:B------:R-:W-:Y:S02]  /*11ea0*/  IMAD.MOV.U32 R59, RZ, RZ, R30 ;  /* 0x000000ffff3b7224 */ /* 0x000fe400078e001e */
[----:B0-----:R-:W-:Y:S02]  /*11eb0*/  IMAD.MOV.U32 R57, RZ, RZ, R32 ;  /* 0x000000ffff397224 */ /* 0x001fe400078e0020 */
[----:B------:R-:W-:Y:S02]  /*11ec0*/  IMAD.MOV.U32 R56, RZ, RZ, R33 ;  /* 0x000000ffff387224 */ /* 0x000fe400078e0021 */
[----:B------:R-:W-:-:S05]  /*11ed0*/  IMAD.WIDE R32, R0, 0x2, R86 ;  /* 0x0000000200207825 */ /* 0x000fca00078e0256 */
[----:B------:R-:W2:Y:S01]  /*11ee0*/  @!P0 LDG.E.U16 R65, desc[UR6][R32.64] ;  /* 0x0000000620418981 */ /* 0x000ea2000c1e1500 */
[----:B------:R-:W-:-:S03]  /*11ef0*/  IMAD.MOV.U32 R74, RZ, RZ, R36 ;  /* 0x000000ffff4a7224 */ /* 0x000fc600078e0024 */
[----:B----4-:R0:W-:Y:S02]  /*11f00*/  STL [R1+0x12f8], R54 ;  /* 0x0012f83601007387 */ /* 0x0101e40000100800 */
[----:B0-----:R-:W-:Y:S02]  /*11f10*/  IMAD.MOV.U32 R54, RZ, RZ, R81 ;  /* 0x000000ffff367224 */ /* 0x001fe400078e0051 */
[----:B------:R-:W-:Y:S01]  /*11f20*/  IMAD.MOV.U32 R81, RZ, RZ, R29 ;  /* 0x000000ffff517224 */ /* 0x000fe200078e001d */
[----:B---3--:R0:W-:Y:S04]  /*11f30*/  STL [R1+0x12fc], R55 ;  /* 0x0012fc3701007387 */ /* 0x0081e80000100800 */
[----:B------:R3:W-:Y:S01]  /*11f40*/  STL [R1+0x1300], R58 ;  /* 0x0013003a01007387 */ /* 0x0007e20000100800 */
[----:B0-----:R-:W-:-:S02]  /*11f50*/  IMAD.MOV.U32 R55, RZ, RZ, R28 ;  /* 0x000000ffff377224 */ /* 0x001fc400078e001c */
[----:B------:R-:W-:-:S04]  /*11f60*/  IMAD.WIDE R28, R0, 0x2, R90 ;  /* 0x00000002001c7825 */ /* 0x000fc800078e025a */
[----:B---3--:R-:W-:Y:S01]  /*11f70*/  IMAD.MOV.U32 R58, RZ, RZ, R31 ;  /* 0x000000ffff3a7224 */ /* 0x008fe200078e001f */
[----:B------:R-:W3:Y:S01]  /*11f80*/  @!P0 LDG.E.U16 R70, desc[UR6][R28.64] ;  /* 0x000000061c468981 */ /* 0x000ee2000c1e1500 */
[----:B------:R-:W-:-:S05]  /*11f90*/  IMAD.WIDE R30, R0, 0x2, R88 ;  /* 0x00000002001e7825 */ /* 0x000fca00078e0258 */
[----:B------:R-:W4:Y:S01]  /*11fa0*/  @!P0 LDG.E.U16 R69, desc[UR6][R30.64] ;  /* 0x000000061e458981 */ /* 0x000f22000c1e1500 */
[----:B------:R-:W-:-:S03]  /*11fb0*/  VIADD R0, R5, 0xffffffac ;  /* 0xffffffac05007836 */ /* 0x000fc60000000000 */
[----:B------:R0:W-:Y:S02]  /*11fc0*/  STL [R1+0x1304], R60 ;  /* 0x0013043c01007387 */ /* 0x0001e40000100800 */
[----:B------:R-:W-:Y:S02]  /*11fd0*/  ISETP.GE.U32.AND P0, PT, R0, 0x7fffff2d, PT ;  /* 0x7fffff2d0000780c */ /* 0x000fe40003f06070 */
[----:B------:R1:W-:Y:S01]  /*11fe0*/  STL.64 [R1+0x4d8], R28 ;  /* 0x0004d81c01007387 */ /* 0x0003e20000100a00 */
[----:B------:R-:W-:-:S03]  /*11ff0*/  IMAD R0, R2, 0x53, RZ ;  /* 0x0000005302007824 */ /* 0x000fc600078e02ff */
[----:B------:R2:W-:Y:S01]  /*12000*/  STL.64 [R1+0x4d0], R30 ;  /* 0x0004d01e01007387 */ /* 0x0005e20000100a00 */
[----:B------:R-:W-:Y:S01]  /*12010*/  PRMT R82, RZ, 0x7610, R82 ;  /* 0x00007610ff527816 */ /* 0x000fe20000000052 */
[----:B0-----:R-:W0:Y:S02]  /*12020*/  LDC R60, c[0x0][0x3b0] ;  /* 0x0000ec00ff3c7b82 */ /* 0x001e240000000800 */
[----:B-1----:R-:W4:Y:S04]  /*12030*/  LDL.LU.64 R28, [R1+0x2598] ;  /* 0x00259800011c7983 */ /* 0x002f280000300a00 */
[----:B------:R1:W-:Y:S04]  /*12040*/  STL.64 [R1+0x4c8], R32 ;  /* 0x0004c82001007387 */ /* 0x0003e80000100a00 */
[----:B--2---:R-:W2:Y:S04]  /*12050*/  LDL.LU.64 R30, [R1+0x2590] ;  /* 0x00259000011e7983 */ /* 0x004ea80000300a00 */
[----:B------:R1:W-:Y:S01]  /*12060*/  STL.64 [R1+0x4c0], R76 ;  /* 0x0004c04c01007387 */ /* 0x0003e20000100a00 */
[----:B------:R-:W-:-:S03]  /*12070*/  IMAD.WIDE R36, R0, 0x2, R88 ;  /* 0x0000000200247825 */ /* 0x000fc600078e0258 */
[----:B-1----:R-:W2:Y:S04]  /*12080*/  LDL.LU.64 R32, [R1+0x2588] ;  /* 0x0025880001207983 */ /* 0x002ea80000300a00 */
[----:B------:R-:W2:Y:S01]  /*12090*/  LDL.LU R93, [R1+0x34] ;  /* 0x00003400015d7983 */ /* 0x000ea20000300800 */
[----:B------:R-:W-:-:S03]  /*120a0*/  IMAD.WIDE R76, R0, 0x2, R84 ;  /* 0x00000002004c7825 */ /* 0x000fc600078e0254 */
[----:B------:R-:W2:Y:S04]  /*120b0*/  @!P0 LDG.E.U16 R72, desc[UR6][R36.64] ;  /* 0x0000000624488981 */ /* 0x000ea8000c1e1500 */
[----:B------:R-:W2:Y:S01]  /*120c0*/  @!P0 LDG.E.U16 R68, desc[UR6][R76.64] ;  /* 0x000000064c448981 */ /* 0x000ea2000c1e1500 */
[----:B------:R-:W-:Y:S02]  /*120d0*/  PRMT R71, RZ, 0x7610, R71 ;  /* 0x00007610ff477816 */ /* 0x000fe40000000047 */
[----:B------:R-:W-:Y:S02]  /*120e0*/  PRMT R66, RZ, 0x7610, R66 ;  /* 0x00007610ff427816 */ /* 0x000fe40000000042 */
[----:B------:R-:W-:Y:S01]  /*120f0*/  PRMT R3, RZ, 0x7610, R3 ;  /* 0x00007610ff037816 */ /* 0x000fe20000000003 */
[----:B---3--:R-:W-:Y:S04]  /*12100*/  STL [R1+0x1314], R70 ;  /* 0x0013144601007387 */ /* 0x008fe80000100800 */
[----:B----4-:R1:W-:Y:S04]  /*12110*/  STL [R1+0x1310], R69 ;  /* 0x0013104501007387 */ /* 0x0103e80000100800 */
[----:B------:R-:W-:Y:S04]  /*12120*/  STL [R1+0x130c], R65 ;  /* 0x00130c4101007387 */ /* 0x000fe80000100800 */
[----:B------:R3:W-:Y:S01]  /*12130*/  STL [R1+0x1308], R61 ;  /* 0x0013083d01007387 */ /* 0x0007e20000100800 */
[----:B-1----:R-:W-:-:S02]  /*12140*/  IMAD.MOV.U32 R69, RZ, RZ, R54 ;  /* 0x000000ffff457224 */ /* 0x002fc400078e0036 */
[----:B------:R-:W-:Y:S01]  /*12150*/  IMAD.MOV.U32 R54, RZ, RZ, R34 ;  /* 0x000000ffff367224 */ /* 0x000fe200078e0022 */
[----:B---3--:R-:W-:Y:S01]  /*12160*/  SEL R61, R83, R75, !P1 ;  /* 0x0000004b533d7207 */ /* 0x008fe20004800000 */
[----:B------:R-:W-:Y:S02]  /*12170*/  IMAD.MOV.U32 R75, RZ, RZ, R35 ;  /* 0x000000ffff4b7224 */ /* 0x000fe400078e0023 */
[----:B------:R-:W-:-:S05]  /*12180*/  IMAD.WIDE R34, R0, 0x2, R90 ;  /* 0x0000000200227825 */ /* 0x000fca00078e025a */
[----:B------:R-:W3:Y:S01]  /*12190*/  @!P0 LDG.E.U16 R82, desc[UR6][R34.64] ;  /* 0x0000000622528981 */ /* 0x000ee2000c1e1500 */
[----:B------:R-:W-:Y:S02]  /*121a0*/  IMAD.MOV.U32 R70, RZ, RZ, R55 ;  /* 0x000000ffff467224 */ /* 0x000fe400078e0037 */
[----:B------:R-:W-:Y:S02]  /*121b0*/  IMAD.MOV.U32 R55, RZ, RZ, R79 ;  /* 0x000000ffff377224 */ /* 0x000fe400078e004f */
[----:B------:R-:W-:Y:S01]  /*121c0*/  IMAD.WIDE R78, R0, 0x2, R86 ;  /* 0x00000002004e7825 */ /* 0x000fe200078e0256 */
[----:B------:R1:W-:Y:S04]  /*121d0*/  STL.64 [R1+0x458], R34 ;  /* 0x0004582201007387 */ /* 0x0003e80000100a00 */
[----:B------:R4:W-:Y:S01]  /*121e0*/  STL.64 [R1+0x450], R36 ;  /* 0x0004502401007387 */ /* 0x0009e20000100a00 */
[----:B------:R-:W-:Y:S01]  /*121f0*/  VIADD R65, R5, 0xffffffab ;  /* 0xffffffab05417836 */ /* 0x000fe20000000000 */
[----:B--2---:R-:W-:-:S02]  /*12200*/  SEL R0, R83, R93, !P1 ;  /* 0x0000005d53007207 */ /* 0x004fc40004800000 */
[----:B------:R0:W2:Y:S04]  /*12210*/  @!P0 LDG.E.U16 R71, desc[UR6][R78.64] ;  /* 0x000000064e478981 */ /* 0x0000a8000c1e1500 */
[----:B-1----:R-:W2:Y:S04]  /*12220*/  LDL.LU.64 R34, [R1+0x2580] ;  /* 0x0025800001227983 */ /* 0x002ea80000300a00 */
[----:B------:R0:W-:Y:S04]  /*12230*/  STL.64 [R1+0x448], R78 ;  /* 0x0004484e01007387 */ /* 0x0001e80000100a00 */
[----:B----4-:R-:W4:Y:S01]  /*12240*/  LDL.LU.64 R36, [R1+0x2578] ;  /* 0x0025780001247983 */ /* 0x010f220000300a00 */
[----:B------:R-:W-:-:S03]  /*12250*/  ISETP.GE.U32.AND P0, PT, R65, 0x7fffff2c, PT ;  /* 0x7fffff2c4100780c */ /* 0x000fc60003f06070 */
[----:B------:R-:W-:Y:S04]  /*12260*/  STL.64 [R1+0x440], R76 ;  /* 0x0004404c01007387 */ /* 0x000fe80000100a00 */
[----:B------:R1:W-:Y:S01]  /*12270*/  STL [R1+0xfdc], R68 ;  /* 0x000fdc4401007387 */ /* 0x0003e20000100800 */
[----:B0-----:R-:W-:Y:S02]  /*12280*/  IMAD R79, R0, R60, RZ ;  /* 0x0000003c004f7224 */ /* 0x001fe400078e02ff */
[----:B------:R-:W-:Y:S02]  /*12290*/  IMAD R0, R2, 0x54, RZ ;  /* 0x0000005402007824 */ /* 0x000fe400078e02ff */
[----:B-1----:R-:W-:Y:S02]  /*122a0*/  IMAD R68, R61, R64, RZ ;  /* 0x000000403d447224 */ /* 0x002fe400078e02ff */
[----:B------:R-:W-:-:S03]  /*122b0*/  IMAD.MOV.U32 R76, RZ, RZ, R70 ;  /* 0x000000ffff4c7224 */ /* 0x000fc600078e0046 */
[----:B------:R-:W-:Y:S01]  /*122c0*/  STL [R1+0x241c], R68 ;  /* 0x00241c4401007387 */ /* 0x000fe20000100800 */
[----:B------:R-:W-:-:S03]  /*122d0*/  IMAD.MOV.U32 R70, RZ, RZ, R38 ;  /* 0x000000ffff467224 */ /* 0x000fc600078e0026 */
[----:B------:R0:W-:Y:S01]  /*122e0*/  STL [R1+0xfe4], R72 ;  /* 0x000fe44801007387 */ /* 0x0001e20000100800 */
[----:B------:R-:W-:-:S05]  /*122f0*/  IMAD.WIDE R60, R0, 0x2, R84 ;  /* 0x00000002003c7825 */ /* 0x000fca00078e0254 */
[----:B------:R1:W4:Y:S01]  /*12300*/  @!P0 LDG.E.U16 R3, desc[UR6][R60.64] ;  /* 0x000000063c038981 */ /* 0x000322000c1e1500 */
[----:B0-----:R-:W-:Y:S02]  /*12310*/  IMAD.MOV.U32 R72, RZ, RZ, R69 ;  /* 0x000000ffff487224 */ /* 0x001fe400078e0045 */
[----:B------:R-:W-:Y:S02]  /*12320*/  IMAD.MOV.U32 R69, RZ, RZ, R39 ;  /* 0x000000ffff457224 */ /* 0x000fe400078e0027 */
[----:B------:R-:W-:-:S05]  /*12330*/  IMAD.WIDE R38, R0, 0x2, R90 ;  /* 0x0000000200267825 */ /* 0x000fca00078e025a */
[----:B------:R-:W4:Y:S01]  /*12340*/  @!P0 LDG.E.U16 R66, desc[UR6][R38.64] ;  /* 0x0000000626428981 */ /* 0x000f22000c1e1500 */
[----:B------:R-:W-:Y:S01]  /*12350*/  IMAD.MOV.U32 R78, RZ, RZ, R40 ;  /* 0x000000ffff4e7224 */ /* 0x000fe200078e0028 */
[----:B------:R-:W-:Y:S01]  /*12360*/  PRMT R6, RZ, 0x7610, R6 ;  /* 0x00007610ff067816 */ /* 0x000fe20000000006 */
[----:B------:R-:W-:Y:S01]  /*12370*/  IMAD.MOV.U32 R77, RZ, RZ, R41 ;  /* 0x000000ffff4d7224 */ /* 0x000fe200078e0029 */
[----:B------:R-:W-:Y:S01]  /*12380*/  PRMT R4, RZ, 0x7610, R4 ;  /* 0x00007610ff047816 */ /* 0x000fe20000000004 */
[----:B------:R-:W-:-:S04]  /*12390*/  IMAD.WIDE R40, R0, 0x2, R88 ;  /* 0x0000000200287825 */ /* 0x000fc800078e0258 */
[----:B------:R-:W-:Y:S01]  /*123a0*/  IMAD.WIDE R64, R0, 0x2, R86 ;  /* 0x0000000200407825 */ /* 0x000fe200078e0256 */
[----:B------:R-:W4:Y:S03]  /*123b0*/  @!P0 LDG.E.U16 R6, desc[UR6][R40.64] ;  /* 0x0000000628068981 */ /* 0x000f26000c1e1500 */
[----:B------:R-:W-:Y:S01]  /*123c0*/  VIADD R0, R5, 0xffffffaa ;  /* 0xffffffaa05007836 */ /* 0x000fe20000000000 */
[----:B------:R0:W4:Y:S04]  /*123d0*/  @!P0 LDG.E.U16 R4, desc[UR6][R64.64] ;  /* 0x0000000640048981 */ /* 0x000128000c1e1500 */
[----:B------:R-:W-:Y:S01]  /*123e0*/  ISETP.GE.U32.AND P0, PT, R0, 0x7fffff2b, PT ;  /* 0x7fffff2b0000780c */ /* 0x000fe20003f06070 */
[----:B------:R-:W-:-:S02]  /*123f0*/  IMAD.MOV.U32 R93, RZ, RZ, R76 ;  /* 0x000000ffff5d7224 */ /* 0x000fc400078e004c */
[----:B------:R-:W-:Y:S01]  /*12400*/  IMAD.MOV.U32 R76, RZ, RZ, R44 ;  /* 0x000000ffff4c7224 */ /* 0x000fe200078e002c */
[----:B------:R-:W-:Y:S02]  /*12410*/  PRMT R67, RZ, 0x7610, R67 ;  /* 0x00007610ff437816 */ /* 0x000fe40000000043 */
[----:B------:R-:W-:Y:S02]  /*12420*/  PRMT R63, RZ, 0x7610, R63 ;  /* 0x00007610ff3f7816 */ /* 0x000fe4000000003f */
[----:B------:R-:W-:Y:S01]  /*12430*/  PRMT R62, RZ, 0x7610, R62 ;  /* 0x00007610ff3e7816 */ /* 0x000fe2000000003e */
[----:B---3--:R3:W-:Y:S02]  /*12440*/  STL [R1+0xfe8], R82 ;  /* 0x000fe85201007387 */ /* 0x0087e40000100800 */
[----:B---3--:R-:W3:Y:S02]  /*12450*/  S2R R82, SR_TID.X ;  /* 0x0000000000527919 */ /* 0x008ee40000002100 */
[----:B------:R-:W-:Y:S04]  /*12460*/  STL [R1+0x2420], R79 ;  /* 0x0024204f01007387 */ /* 0x000fe80000100800 */
[----:B--2---:R-:W-:Y:S04]  /*12470*/  STL [R1+0xfe0], R71 ;  /* 0x000fe04701007387 */ /* 0x004fe80000100800 */
[----:B------:R2:W-:Y:S04]  /*12480*/  STL.64 [R1+0x438], R38 ;  /* 0x0004382601007387 */ /* 0x0005e80000100a00 */
[----:B------:R0:W-:Y:S04]  /*12490*/  STL.64 [R1+0x430], R40 ;  /* 0x0004302801007387 */ /* 0x0001e80000100a00 */
[----:B--2---:R-:W2:Y:S04]  /*124a0*/  LDL.LU.64 R38, [R1+0x2570] ;  /* 0x0025700001267983 */ /* 0x004ea80000300a00 */
[----:B------:R-:W-:Y:S04]  /*124b0*/  STL.64 [R1+0x428], R64 ;  /* 0x0004284001007387 */ /* 0x000fe80000100a00 */
[----:B0-----:R-:W2:Y:S01]  /*124c0*/  LDL.LU.64 R40, [R1+0x2568] ;  /* 0x0025680001287983 */ /* 0x001ea20000300a00 */
[----:B---3--:R-:W-:-:S03]  /*124d0*/  IMAD R0, R82, 0x80, R82 ;  /* 0x0000008052007824 */ /* 0x008fc600078e0252 */
[----:B------:R1:W-:Y:S01]  /*124e0*/  STL.64 [R1+0x420], R60 ;  /* 0x0004203c01007387 */ /* 0x0003e20000100a00 */
[----:B------:R-:W-:Y:S01]  /*124f0*/  IMAD.MOV.U32 R82, RZ, RZ, R72 ;  /* 0x000000ffff527224 */ /* 0x000fe200078e0048 */
[----:B------:R-:W-:Y:S01]  /*12500*/  PRMT R79, RZ, 0x7610, R79 ;  /* 0x00007610ff4f7816 */ /* 0x000fe2000000004f */
[----:B------:R-:W-:Y:S02]  /*12510*/  IMAD.MOV.U32 R72, RZ, RZ, R45 ;  /* 0x000000ffff487224 */ /* 0x000fe400078e002d */
[----:B-1----:R-:W-:-:S04]  /*12520*/  IMAD R60, R2, 0x55, RZ ;  /* 0x00000055023c7824 */ /* 0x002fc800078e02ff */
[----:B------:R-:W-:-:S04]  /*12530*/  IMAD.WIDE R44, R60, 0x2, R88 ;  /* 0x000000023c2c7825 */ /* 0x000fc800078e0258 */
[----:B------:R-:W-:Y:S01]  /*12540*/  IMAD.WIDE R64, R60, 0x2, R86 ;  /* 0x000000023c407825 */ /* 0x000fe200078e0256 */
[----:B------:R-:W3:Y:S04]  /*12550*/  @!P0 LDG.E.U16 R63, desc[UR6][R44.64] ;  /* 0x000000062c3f8981 */ /* 0x000ee8000c1e1500 */
[----:B------:R-:W2:Y:S04]  /*12560*/  @!P0 LDG.E.U16 R62, desc[UR6][R64.64] ;  /* 0x00000006403e8981 */ /* 0x000ea8000c1e1500 */
[----:B----4-:R0:W-:Y:S04]  /*12570*/  STL [R1+0xfc8], R66 ;  /* 0x000fc84201007387 */ /* 0x0101e80000100800 */
[----:B------:R1:W-:Y:S01]  /*12580*/  STL [R1+0xfbc], R3 ;  /* 0x000fbc0301007387 */ /* 0x0003e20000100800 */
[----:B0-----:R-:W-:-:S02]  /*12590*/  IMAD.MOV.U32 R66, RZ, RZ, R78 ;  /* 0x000000ffff427224 */ /* 0x001fc400078e004e */
[----:B------:R-:W-:Y:S02]  /*125a0*/  IMAD.MOV.U32 R78, RZ, RZ, R42 ;  /* 0x000000ffff4e7224 */ /* 0x000fe400078e002a */
[----:B-1----:R-:W-:Y:S02]  /*125b0*/  IMAD.MOV.U32 R3, RZ, RZ, R77 ;  /* 0x000000ffff037224 */ /* 0x002fe400078e004d */
[----:B------:R-:W-:Y:S02]  /*125c0*/  IMAD.MOV.U32 R77, RZ, RZ, R43 ;  /* 0x000000ffff4d7224 */ /* 0x000fe400078e002b */
[----:B------:R-:W-:-:S04]  /*125d0*/  IMAD.WIDE R42, R60, 0x2, R90 ;  /* 0x000000023c2a7825 */ /* 0x000fc800078e025a */
[----:B------:R-:W-:Y:S01]  /*125e0*/  IMAD.WIDE R60, R60, 0x2, R84 ;  /* 0x000000023c3c7825 */ /* 0x000fe200078e0254 */
[----:B------:R-:W4:Y:S04]  /*125f0*/  @!P0 LDG.E.U16 R67, desc[UR6][R42.64] ;  /* 0x000000062a438981 */ /* 0x000f28000c1e1500 */
[----:B------:R-:W2:Y:S01]  /*12600*/  @!P0 LDG.E.U16 R79, desc[UR6][R60.64] ;  /* 0x000000063c4f8981 */ /* 0x000ea2000c1e1500 */
[----:B------:R-:W-:-:S04]  /*12610*/  @!UP0 UIADD3 UR8, UPT, UPT, -UR8, 0x100000, URZ ;  /* 0x0010000008088890 */ /* 0x000fc8000fffe1ff */
[----:B------:R-:W-:Y:S02]  /*12620*/  @!UP0 USHF.L.U32 UR9, UR8, 0xb, URZ ;  /* 0x0000000b08098899 */ /* 0x000fe400080006ff */
[----:B------:R-:W-:Y:S01]  /*12630*/  @!UP0 USHF.L.U32 UR8, UR8, 0x1, URZ ;  /* 0x0000000108088899 */ /* 0x000fe200080006ff */
[----:B------:R-:W-:Y:S01]  /*12640*/  IMAD.SHL.U32 R0, R0, 0x2, RZ ;  /* 0x0000000200007824 */ /* 0x000fe200078e00ff */
[----:B------:R-:W-:Y:S01]  /*12650*/  STL [R1+0xfc4], R6 ;  /* 0x000fc40601007387 */ /* 0x000fe20000100800 */
[----:B------:R-:W-:-:S03]  /*12660*/  VOTEU.ALL UP0, P2 ;  /* 0x0000000000ff7886 */ /* 0x000fc60001000000 */
[----:B------:R-:W-:Y:S01]  /*12670*/  STL [R1+0xfc0], R4 ;  /* 0x000fc00401007387 */ /* 0x000fe20000100800 */
[----:B------:R-:W-:-:S03]  /*12680*/  LOP3.LUT R0, R0, 0x407e, RZ, 0xc0, !PT ;  /* 0x0000407e00007812 */ /* 0x000fc600078ec0ff */
[----:B------:R0:W-:Y:S02]  /*12690*/  STL.64 [R1+0x418], R42 ;  /* 0x0004182a01007387 */ /* 0x0001e40000100a00 */
[----:B------:R1:W1:Y:S02]  /*126a0*/  @!UP0 SYNCS.EXCH.64 URZ, [UR76+0x50008], UR8 ;  /* 0x050008084cff85b2 */ /* 0x0002640008000100 */
[----:B------:R0:W-:Y:S04]  /*126b0*/  STL.64 [R1+0x410], R44 ;  /* 0x0004102c01007387 */ /* 0x0001e80000100a00 */
[----:B------:R1:W-:Y:S04]  /*126c0*/  STS.U16 [R0+UR76+0x8000], R3 ;  /* 0x0080000300007988 */ /* 0x0003e8000800044c */
[----:B0-----:R-:W3:Y:S04]  /*126d0*/  LDL.LU.64 R42, [R1+0x2560] ;  /* 0x00256000012a7983 */ /* 0x001ee80000300a00 */
[----:B------:R-:W-:Y:S04]  /*126e0*/  STL.64 [R1+0x408], R64 ;  /* 0x0004084001007387 */ /* 0x000fe80000100a00 */
[----:B------:R-:W3:Y:S04]  /*126f0*/  LDL.LU.64 R44, [R1+0x2558] ;  /* 0x00255800012c7983 */ /* 0x000ee80000300a00 */
[----:B------:R-:W-:Y:S04]  /*12700*/  STL.64 [R1+0x400], R60 ;  /* 0x0004003c01007387 */ /* 0x000fe80000100a00 */
[----:B------:R0:W-:Y:S04]  /*12710*/  STS.U16 [R0+UR76+0x10000], R93 ;  /* 0x0100005d00007988 */ /* 0x0001e8000800044c */
        /* <DEDUP_REMOVED lines=17> */
[----:B--2---:R-:W-:Y:S04]  /*12830*/  STL [R1+0x2424], R79 ;  /* 0x0024244f01007387 */ /* 0x004fe80000100800 */
[----:B-1----:R-:W2:Y:S04]  /*12840*/  LDL.LU R3, [R1+0x108] ;  /* 0x0001080001037983 */ /* 0x002ea80000300800 */
[----:B----4-:R-:W-:Y:S04]  /*12850*/  STL [R1+0xfd8], R67 ;  /* 0x000fd84301007387 */ /* 0x010fe80000100800 */
[----:B0-----:R-:W4:Y:S04]  /*12860*/  LDL.LU R93, [R1+0x104] ;  /* 0x00010400015d7983 */ /* 0x001f280000300800 */
[----:B------:R-:W4:Y:S04]  /*12870*/  LDL.LU R82, [R1+0x100] ;  /* 0x0001000001527983 */ /* 0x000f280000300800 */
[----:B------:R-:W4:Y:S04]  /*12880*/  LDL.LU R78, [R1+0xfc] ;  /* 0x0000fc00014e7983 */ /* 0x000f280000300800 */
[----:B---3--:R-:W-:Y:S04]  /*12890*/  STL [R1+0xfd4], R63 ;  /* 0x000fd43f01007387 */ /* 0x008fe80000100800 */
[----:B------:R-:W3:Y:S04]  /*128a0*/  LDL.LU R77, [R1+0x348] ;  /* 0x00034800014d7983 */ /* 0x000ee80000300800 */
[----:B------:R-:W3:Y:S04]  /*128b0*/  LDL.LU R76, [R1+0x344] ;  /* 0x00034400014c7983 */ /* 0x000ee80000300800 */
[----:B------:R-:W-:Y:S04]  /*128c0*/  STL [R1+0xfd0], R62 ;  /* 0x000fd03e01007387 */ /* 0x000fe80000100800 */
[----:B------:R-:W3:Y:S04]  /*128d0*/  LDL.LU R72, [R1+0x340] ;  /* 0x0003400001487983 */ /* 0x000ee80000300800 */
        /* <DEDUP_REMOVED lines=11> */
[----:B------:R-:W3:Y:S01]  /*12990*/  LDL.LU R81, [R1+0x240] ;  /* 0x0002400001517983 */ /* 0x000ee20000300800 */
[----:B------:R-:W-:-:S02]  /*129a0*/  VIADD R6, R5, 0xffffffa8 ;  /* 0xffffffa805067836 */ /* 0x000fc40000000000 */
[----:B------:R-:W-:Y:S01]  /*129b0*/  VIADD R4, R5, 0xffffffa9 ;  /* 0xffffffa905047836 */ /* 0x000fe20000000000 */
[----:B------:R-:W-:Y:S01]  /*129c0*/  LOP3.LUT R5, R0, 0x10, RZ, 0x3c, !PT ;  /* 0x0000001000057812 */ /* 0x000fe200078e3cff */
[----:B------:R-:W-:Y:S04]  /*129d0*/  STS.U16 [R0+UR76], R66 ;  /* 0x0000004200007988 */ /* 0x000fe8000800044c */
[----:B------:R-:W-:Y:S04]  /*129e0*/  STS.U16 [R0+UR76+0x1400], R46 ;  /* 0x0014002e00007988 */ /* 0x000fe8000800044c */
        /* <DEDUP_REMOVED lines=42> */
[----:B------:R-:W-:Y:S01]  /*12c90*/  STS.U16 [R0+UR76+0x1bc00], R47 ;  /* 0x01bc002f00007988 */ /* 0x000fe2000800044c */
[----:B------:R-:W-:-:S03]  /*12ca0*/  ISETP.GE.U32.AND P5, PT, R4, 0x7fffff2a, PT ;  /* 0x7fffff2a0400780c */ /* 0x000fc60003fa6070 */
[----:B--2---:R-:W-:Y:S04]  /*12cb0*/  STS.U16 [R5+UR76+0x80], R3 ;  /* 0x0000800305007988 */ /* 0x004fe8000800044c */
[----:B----4-:R-:W-:Y:S04]  /*12cc0*/  STS.U16 [R5+UR76+0x8080], R93 ;  /* 0x0080805d05007988 */ /* 0x010fe8000800044c */
[----:B------:R-:W-:Y:S04]  /*12cd0*/  STS.U16 [R5+UR76+0x10080], R82 ;  /* 0x0100805205007988 */ /* 0x000fe8000800044c */
[----:B------:R-:W-:Y:S04]  /*12ce0*/  STS.U16 [R5+UR76+0x18080], R78 ;  /* 0x0180804e05007988 */ /* 0x000fe8000800044c */
[----:B---3--:R-:W-:Y:S04]  /*12cf0*/  STS.U16 [R5+UR76+0x480], R77 ;  /* 0x0004804d05007988 */ /* 0x008fe8000800044c */
[----:B------:R-:W-:Y:S04]  /*12d00*/  STS.U16 [R5+UR76+0x8480], R76 ;  /* 0x0084804c05007988 */ /* 0x000fe8000800044c */
[----:B------:R-:W-:Y:S04]  /*12d10*/  STS.U16 [R5+UR76+0x10480], R72 ;  /* 0x0104804805007988 */ /* 0x000fe8000800044c */
[----:B------:R-:W-:Y:S04]  /*12d20*/  STS.U16 [R5+UR76+0x18480], R69 ;  /* 0x0184804505007988 */ /* 0x000fe8000800044c */
[----:B------:R-:W-:Y:S04]  /*12d30*/  STS.U16 [R5+UR76+0x880], R70 ;  /* 0x0008804605007988 */ /* 0x000fe8000800044c */
[----:B------:R-:W-:Y:S04]  /*12d40*/  STS.U16 [R5+UR76+0x8880], R73 ;  /* 0x0088804905007988 */ /* 0x000fe8000800044c */
[----:B------:R-:W-:Y:S04]  /*12d50*/  STS.U16 [R5+UR76+0x10880], R74 ;  /* 0x0108804a05007988 */ /* 0x000fe8000800044c */
[----:B------:R-:W-:Y:S04]  /*12d60*/  STS.U16 [R5+UR76+0x18880], R75 ;  /* 0x0188804b05007988 */ /* 0x000fe8000800044c */
[----:B------:R0:W-:Y:S04]  /*12d70*/  STS.U16 [R5+UR76+0xc80], R54 ;  /* 0x000c803605007988 */ /* 0x0001e8000800044c */
[----:B------:R1:W-:Y:S04]  /*12d80*/  STS.U16 [R5+UR76+0x8c80], R55 ;  /* 0x008c803705007988 */ /* 0x0003e8000800044c */
[----:B------:R2:W-:Y:S04]  /*12d90*/  STS.U16 [R5+UR76+0x10c80], R56 ;  /* 0x010c803805007988 */ /* 0x0005e8000800044c */
[----:B0-----:R-:W3:Y:S04]  /*12da0*/  LDL.LU R54, [R1+0x23c] ;  /* 0x00023c0001367983 */ /* 0x001ee80000300800 */
[----:B-1----:R-:W4:Y:S04]  /*12db0*/  LDL.LU R55, [R1+0xf8] ;  /* 0x0000f80001377983 */ /* 0x002f280000300800 */
[----:B------:R0:W-:Y:S04]  /*12dc0*/  STS.U16 [R5+UR76+0x18c80], R57 ;  /* 0x018c803905007988 */ /* 0x0001e8000800044c */
[----:B--2---:R-:W2:Y:S04]  /*12dd0*/  LDL.LU R56, [R1+0xf4] ;  /* 0x0000f40001387983 */ /* 0x004ea80000300800 */
[----:B------:R1:W-:Y:S04]  /*12de0*/  STS.U16 [R5+UR76+0x1080], R58 ;  /* 0x0010803a05007988 */ /* 0x0003e8000800044c */
[----:B0-----:R-:W2:Y:S04]  /*12df0*/  LDL.LU R57, [R1+0xf0] ;  /* 0x0000f00001397983 */ /* 0x001ea80000300800 */
[----:B------:R0:W-:Y:S04]  /*12e00*/  STS.U16 [R5+UR76+0x9080], R59 ;  /* 0x0090803b05007988 */ /* 0x0001e8000800044c */
[----:B-1----:R-:W2:Y:S04]  /*12e10*/  LDL.LU R58, [R1+0xec] ;  /* 0x0000ec00013a7983 */ /* 0x002ea80000300800 */
[----:B------:R1:W-:Y:S04]  /*12e20*/  STS.U16 [R5+UR76+0x11080], R81 ;  /* 0x0110805105007988 */ /* 0x0003e8000800044c */
[----:B0-----:R-:W2:Y:S04]  /*12e30*/  LDL.LU R59, [R1+0xe8] ;  /* 0x0000e800013b7983 */ /* 0x001ea80000300800 */
[----:B-1----:R-:W2:Y:S04]  /*12e40*/  LDL.LU R81, [R1+0xe4] ;  /* 0x0000e40001517983 */ /* 0x002ea80000300800 */
[----:B------:R-:W2:Y:S04]  /*12e50*/  LDL.LU R7, [R1+0xdc] ;  /* 0x0000dc0001077983 */ /* 0x000ea80000300800 */
[----:B------:R-:W2:Y:S04]  /*12e60*/  LDL.LU R61, [R1+0xd8] ;  /* 0x0000d800013d7983 */ /* 0x000ea80000300800 */
[----:B------:R-:W2:Y:S04]  /*12e70*/  LDL.LU R60, [R1+0xd4] ;  /* 0x0000d400013c7983 */ /* 0x000ea80000300800 */
[----:B------:R-:W2:Y:S04]  /*12e80*/  LDL.LU R71, [R1+0xd0] ;  /* 0x0000d00001477983 */ /* 0x000ea80000300800 */
[----:B------:R-:W2:Y:S01]  /*12e90*/  LDL.LU R63, [R1+0xcc] ;  /* 0x0000cc00013f7983 */ /* 0x000ea20000300800 */
[----:B------:R-:W-:-:S03]  /*12ea0*/  ISETP.GE.U32.AND P0, PT, R6, 0x7fffff29, PT ;  /* 0x7fffff290600780c */ /* 0x000fc60003f06070 */
[----:B------:R-:W2:Y:S04]  /*12eb0*/  LDL.LU R62, [R1+0xc8] ;  /* 0x0000c800013e7983 */ /* 0x000ea80000300800 */
        /* <DEDUP_REMOVED lines=18> */
[----:B---3--:R0:W-:Y:S04]  /*12fe0*/  STS.U16 [R5+UR76+0x19080], R54 ;  /* 0x0190803605007988 */ /* 0x0081e8000800044c */
[----:B----4-:R1:W-:Y:S04]  /*12ff0*/  STS.U16 [R5+UR76+0x1480], R55 ;  /* 0x0014803705007988 */ /* 0x0103e8000800044c */
[----:B0-----:R-:W3:Y:S04]  /*13000*/  LDL.LU R54, [R1+0x2554] ;  /* 0x0025540001367983 */ /* 0x001ee80000300800 */
[----:B-1----:R-:W4:Y:S04]  /*13010*/  LDL.LU R55, [R1+0x2550] ;  /* 0x0025500001377983 */ /* 0x002f280000300800 */
[----:B--2---:R0:W-:Y:S04]  /*13020*/  STS.U16 [R5+UR76+0x9480], R56 ;  /* 0x0094803805007988 */ /* 0x0041e8000800044c */
[----:B------:R1:W-:Y:S04]  /*13030*/  STS.U16 [R5+UR76+0x11480], R57 ;  /* 0x0114803905007988 */ /* 0x0003e8000800044c */
[----:B0-----:R-:W2:Y:S04]  /*13040*/  LDL.LU R56, [R1+0x254c] ;  /* 0x00254c0001387983 */ /* 0x001ea80000300800 */
[----:B-1----:R-:W2:Y:S04]  /*13050*/  LDL.LU R57, [R1+0x2548] ;  /* 0x0025480001397983 */ /* 0x002ea80000300800 */
[----:B------:R0:W-:Y:S04]  /*13060*/  STS.U16 [R5+UR76+0x19480], R58 ;  /* 0x0194803a05007988 */ /* 0x0001e8000800044c */
[----:B------:R1:W-:Y:S04]  /*13070*/  STS.U16 [R5+UR76+0x1880], R59 ;  /* 0x0018803b05007988 */ /* 0x0003e8000800044c */
[----:B------:R1:W-:Y:S04]  /*13080*/  STS.U16 [R5+UR76+0x9880], R81 ;  /* 0x0098805105007988 */ /* 0x0003e8000800044c */
[----:B0-----:R-:W2:Y:S04]  /*13090*/  LDL.LU R58, [R1+0x2544] ;  /* 0x00254400013a7983 */ /* 0x001ea80000300800 */
[----:B-1----:R-:W2:Y:S04]  /*130a0*/  LDL.LU R59, [R1+0x2540] ;  /* 0x00254000013b7983 */ /* 0x002ea80000300800 */
[----:B------:R-:W2:Y:S04]  /*130b0*/  LDL.LU R81, [R1+0x253c] ;  /* 0x00253c0001517983 */ /* 0x000ea80000300800 */
[----:B------:R0:W-:Y:S04]  /*130c0*/  STS.U16 [R5+UR76+0x11880], R7 ;  /* 0x0118800705007988 */ /* 0x0001e8000800044c */
[----:B------:R1:W-:Y:S04]  /*130d0*/  STS.U16 [R5+UR76+0x19880], R61 ;  /* 0x0198803d05007988 */ /* 0x0003e8000800044c */
[----:B------:R0:W-:Y:S04]  /*130e0*/  STS.U16 [R5+UR76+0x1c80], R60 ;  /* 0x001c803c05007988 */ /* 0x0001e8000800044c */
[----:B------:R0:W-:Y:S04]  /*130f0*/  STS.U16 [R5+UR76+0x9c80], R71 ;  /* 0x009c804705007988 */ /* 0x0001e8000800044c */
[----:B------:R0:W-:Y:S04]  /*13100*/  STS.U16 [R5+UR76+0x11c80], R63 ;  /* 0x011c803f05007988 */ /* 0x0001e8000800044c */
[----:B------:R1:W-:Y:S04]  /*13110*/  STS.U16 [R5+UR76+0x19c80], R62 ;  /* 0x019c803e05007988 */ /* 0x0003e8000800044c */
[----:B------:R1:W-:Y:S04]  /*13120*/  STS.U16 [R5+UR76+0x2080], R4 ;  /* 0x0020800405007988 */ /* 0x0003e8000800044c */
[----:B0-----:R-:W3:Y:S04]  /*13130*/  LDL.LU R7, [R1+0x114] ;  /* 0x0001140001077983 */ /* 0x001ee80000300800 */
[----:B------:R0:W-:Y:S04]  /*13140*/  STS.U16 [R5+UR76+0xa080], R64 ;  /* 0x00a0804005007988 */ /* 0x0001e8000800044c */
[----:B-1----:R-:W3:Y:S04]  /*13150*/  LDL.LU R61, [R1+0x110] ;  /* 0x00011000013d7983 */ /* 0x002ee80000300800 */
[----:B------:R1:W-:Y:S04]  /*13160*/  STS.U16 [R5+UR76+0x12080], R65 ;  /* 0x0120804105007988 */ /* 0x0003e8000800044c */
[----:B------:R-:W3:Y:S04]  /*13170*/  LDL.LU R60, [R1+0x10c] ;  /* 0x00010c00013c7983 */ /* 0x000ee80000300800 */
[----:B------:R0:W-:Y:S04]  /*13180*/  STS.U16 [R5+UR76+0x1a080], R6 ;  /* 0x01a0800605007988 */ /* 0x0001e8000800044c */
[----:B------:R-:W3:Y:S04]  /*13190*/  LDL.LU R71, [R1+0x3d8] ;  /* 0x0003d80001477983 */ /* 0x000ee80000300800 */
[----:B------:R-:W-:Y:S04]  /*131a0*/  STS.U16 [R5+UR76+0x2480], R67 ;  /* 0x0024804305007988 */ /* 0x000fe8000800044c */
[----:B------:R-:W3:Y:S04]  /*131b0*/  LDL.LU R63, [R1+0x3d4] ;  /* 0x0003d400013f7983 */ /* 0x000ee80000300800 */
[----:B------:R-:W-:Y:S04]  /*131c0*/  STS.U16 [R5+UR76+0xa480], R66 ;  /* 0x00a4804205007988 */ /* 0x000fe8000800044c */
[----:B------:R-:W3:Y:S04]  /*131d0*/  LDL.LU R62, [R1+0x3d0] ;  /* 0x0003d000013e7983 */ /* 0x000ee80000300800 */
[----:B------:R-:W-:Y:S04]  /*131e0*/  STS.U16 [R5+UR76+0x12480], R3 ;  /* 0x0124800305007988 */ /* 0x000fe8000800044c */
[----:B------:R-:W3:Y:S04]  /*131f0*/  LDL.LU R4, [R1+0x3cc] ;  /* 0x0003cc0001047983 */ /* 0x000ee80000300800 */
[----:B------:R-:W-:Y:S04]  /*13200*/  STS.U16 [R5+UR76+0x1a480], R93 ;  /* 0x01a4805d05007988 */ /* 0x000fe8000800044c */
[----:B0-----:R-:W3:Y:S04]  /*13210*/  LDL.LU R64, [R1+0x338] ;  /* 0x0003380001407983 */ /* 0x001ee80000300800 */
[----:B------:R-:W-:Y:S04]  /*13220*/  STS.U16 [R5+UR76+0x2880], R82 ;  /* 0x0028805205007988 */ /* 0x000fe8000800044c */
[----:B-1----:R-:W3:Y:S04]  /*13230*/  LDL.LU R65, [R1+0x334] ;  /* 0x0003340001417983 */ /* 0x002ee80000300800 */
[----:B------:R0:W-:Y:S04]  /*13240*/  STS.U16 [R5+UR76+0xa880], R78 ;  /* 0x00a8804e05007988 */ /* 0x0001e8000800044c */
[----:B------:R-:W3:Y:S04]  /*13250*/  LDL.LU R6, [R1+0x330] ;  /* 0x0003300001067983 */ /* 0x000ee80000300800 */
[----:B------:R1:W-:Y:S04]  /*13260*/  STS.U16 [R5+UR76+0x12880], R77 ;  /* 0x0128804d05007988 */ /* 0x0003e8000800044c */
[----:B0-----:R-:W3:Y:S04]  /*13270*/  LDL.LU R78, [R1+0x32c] ;  /* 0x00032c00014e7983 */ /* 0x001ee80000300800 */
[----:B------:R0:W-:Y:S04]  /*13280*/  STS.U16 [R5+UR76+0x1a880], R76 ;  /* 0x01a8804c05007988 */ /* 0x0001e8000800044c */
[----:B-1----:R-:W3:Y:S04]  /*13290*/  LDL.LU R77, [R1+0x2f8] ;  /* 0x0002f800014d7983 */ /* 0x002ee80000300800 */
[----:B------:R1:W-:Y:S04]  /*132a0*/  STS.U16 [R5+UR76+0x2c80], R72 ;  /* 0x002c804805007988 */ /* 0x0003e8000800044c */
[----:B0-----:R-:W3:Y:S04]  /*132b0*/  LDL.LU R76, [R1+0x2f4] ;  /* 0x0002f400014c7983 */ /* 0x001ee80000300800 */
[----:B------:R0:W-:Y:S04]  /*132c0*/  STS.U16 [R5+UR76+0xac80], R69 ;  /* 0x00ac804505007988 */ /* 0x0001e8000800044c */
[----:B-1----:R-:W3:Y:S04]  /*132d0*/  LDL.LU R72, [R1+0x2f0] ;  /* 0x0002f00001487983 */ /* 0x002ee80000300800 */
[----:B0-----:R-:W3:Y:S04]  /*132e0*/  LDL.LU R69, [R1+0x2ec] ;  /* 0x0002ec0001457983 */ /* 0x001ee80000300800 */
[----:B------:R-:W-:Y:S04]  /*132f0*/  STS.U16 [R5+UR76+0x12c80], R70 ;  /* 0x012c804605007988 */ /* 0x000fe8000800044c */
[----:B------:R0:W-:Y:S04]  /*13300*/  STS.U16 [R5+UR76+0x1ac80], R73 ;  /* 0x01ac804905007988 */ /* 0x0001e8000800044c */
[----:B------:R1:W-:Y:S04]  /*13310*/  STS.U16 [R5+UR76+0x3080], R74 ;  /* 0x0030804a05007988 */ /* 0x0003e8000800044c */
[----:B------:R1:W-:Y:S01]  /*13320*/  STS.U16 [R5+UR76+0xb080], R75 ;  /* 0x00b0804b05007988 */ /* 0x0003e2000800044c */
[----:B0-----:R-:W-:-:S03]  /*13330*/  LOP3.LUT R73, R0, 0x20, RZ, 0x3c, !PT ;  /* 0x0000002000497812 */ /* 0x001fc600078e3cff */
[----:B------:R-:W3:Y:S04]  /*13340*/  LDL.LU R67, [R1+0x2c8] ;  /* 0x0002c80001437983 */ /* 0x000ee80000300800 */
[----:B------:R-:W3:Y:S04]  /*13350*/  LDL.LU R66, [R1+0x2c4] ;  /* 0x0002c40001427983 */ /* 0x000ee80000300800 */
[----:B------:R-:W3:Y:S04]  /*13360*/  LDL.LU R3, [R1+0x2c0] ;  /* 0x0002c00001037983 */ /* 0x000ee80000300800 */
[----:B------:R-:W3:Y:S04]  /*13370*/  LDL.LU R93, [R1+0x25c] ;  /* 0x00025c00015d7983 */ /* 0x000ee80000300800 */
[----:B------:R-:W3:Y:S04]  /*13380*/  LDL.LU R82, [R1+0x238] ;  /* 0x0002380001527983 */ /* 0x000ee80000300800 */
[----:B------:R-:W3:Y:S04]  /*13390*/  LDL.LU R70, [R1+0x234] ;  /* 0x0002340001467983 */ /* 0x000ee80000300800 */
[----:B-1----:R-:W3:Y:S04]  /*133a0*/  LDL.LU R74, [R1+0x230] ;  /* 0x00023000014a7983 */ /* 0x002ee80000300800 */
[----:B------:R-:W3:Y:S04]  /*133b0*/  LDL.LU R75, [R1+0x22c] ;  /* 0x00022c00014b7983 */ /* 0x000ee80000300800 */
[----:B--2---:R-:W-:Y:S04]  /*133c0*/  STS.U16 [R5+UR76+0x13080], R81 ;  /* 0x0130805105007988 */ /* 0x004fe8000800044c */
[----:B------:R-:W-:Y:S04]  /*133d0*/  STS.U16 [R5+UR76+0x1b080], R59 ;  /* 0x01b0803b05007988 */ /* 0x000fe8000800044c */
[----:B------:R-:W-:Y:S04]  /*133e0*/  STS.U16 [R5+UR76+0x3480], R58 ;  /* 0x0034803a05007988 */ /* 0x000fe8000800044c */
[----:B------:R-:W-:Y:S04]  /*133f0*/  STS.U16 [R5+UR76+0xb480], R57 ;  /* 0x00b4803905007988 */ /* 0x000fe8000800044c */
[----:B------:R-:W-:Y:S04]  /*13400*/  STS.U16 [R5+UR76+0x13480], R56 ;  /* 0x0134803805007988 */ /* 0x000fe8000800044c */
[----:B----4-:R-:W-:Y:S04]  /*13410*/  STS.U16 [R5+UR76+0x1b480], R55 ;  /* 0x01b4803705007988 */ /* 0x010fe8000800044c */
[----:B---3--:R-:W-:Y:S04]  /*13420*/  STS.U16 [R5+UR76+0x3880], R54 ;  /* 0x0038803605007988 */ /* 0x008fe8000800044c */
[----:B------:R-:W-:Y:S04]  /*13430*/  STS.U16 [R5+UR76+0xb880], R53 ;  /* 0x00b8803505007988 */ /* 0x000fe8000800044c */
[----:B------:R-:W-:Y:S04]  /*13440*/  STS.U16 [R5+UR76+0x13880], R52 ;  /* 0x0138803405007988 */ /* 0x000fe8000800044c */
[----:B------:R-:W-:Y:S04]  /*13450*/  STS.U16 [R5+UR76+0x1b880], R51 ;  /* 0x01b8803305007988 */ /* 0x000fe8000800044c */
[----:B------:R0:W-:Y:S04]  /*13460*/  STS.U16 [R5+UR76+0x3c80], R80 ;  /* 0x003c805005007988 */ /* 0x0001e8000800044c */
[----:B------:R-:W-:Y:S04]  /*13470*/  STS.U16 [R5+UR76+0xbc80], R7 ;  /* 0x00bc800705007988 */ /* 0x000fe8000800044c */
[----:B------:R-:W-:Y:S04]  /*13480*/  STS.U16 [R5+UR76+0x13c80], R61 ;  /* 0x013c803d05007988 */ /* 0x000fe8000800044c */
[----:B------:R-:W-:Y:S04]  /*13490*/  STS.U16 [R5+UR76+0x1bc80], R60 ;  /* 0x01bc803c05007988 */ /* 0x000fe8000800044c */
[----:B------:R-:W-:Y:S04]  /*134a0*/  STS.U16 [R73+UR76+0x100], R71 ;  /* 0x0001004749007988 */ /* 0x000fe8000800044c */
[----:B0-----:R-:W2:Y:S04]  /*134b0*/  LDL.LU R80, [R1+0x218] ;  /* 0x0002180001507983 */ /* 0x001ea80000300800 */
[----:B------:R-:W-:Y:S04]  /*134c0*/  STS.U16 [R73+UR76+0x8100], R63 ;  /* 0x0081003f49007988 */ /* 0x000fe8000800044c */
[----:B------:R-:W3:Y:S04]  /*134d0*/  LDL.LU R81, [R1+0x214] ;  /* 0x0002140001517983 */ /* 0x000ee80000300800 */
[----:B------:R-:W-:Y:S04]  /*134e0*/  STS.U16 [R73+UR76+0x10100], R62 ;  /* 0x0101003e49007988 */ /* 0x000fe8000800044c */
[----:B------:R-:W-:Y:S04]  /*134f0*/  STS.U16 [R73+UR76+0x18100], R4 ;  /* 0x0181000449007988 */ /* 0x000fe8000800044c */
[----:B------:R-:W-:Y:S04]  /*13500*/  STS.U16 [R73+UR76+0x500], R64 ;  /* 0x0005004049007988 */ /* 0x000fe8000800044c */
[----:B------:R-:W-:Y:S04]  /*13510*/  STS.U16 [R73+UR76+0x8500], R65 ;  /* 0x0085004149007988 */ /* 0x000fe8000800044c */
[----:B------:R-:W-:Y:S04]  /*13520*/  STS.U16 [R73+UR76+0x10500], R6 ;  /* 0x0105000649007988 */ /* 0x000fe8000800044c */
[----:B------:R0:W-:Y:S04]  /*13530*/  STS.U16 [R73+UR76+0x18500], R78 ;  /* 0x0185004e49007988 */ /* 0x0001e8000800044c */
[----:B------:R1:W-:Y:S04]  /*13540*/  STS.U16 [R73+UR76+0x900], R77 ;  /* 0x0009004d49007988 */ /* 0x0003e8000800044c */
[----:B0-----:R-:W4:Y:S04]  /*13550*/  LDL.LU R78, [R1+0x210] ;  /* 0x00021000014e7983 */ /* 0x001f280000300800 */
[----:B------:R0:W-:Y:S04]  /*13560*/  STS.U16 [R73+UR76+0x8900], R76 ;  /* 0x0089004c49007988 */ /* 0x0001e8000800044c */
[----:B-1----:R-:W4:Y:S04]  /*13570*/  LDL.LU R77, [R1+0x20c] ;  /* 0x00020c00014d7983 */ /* 0x002f280000300800 */
[----:B------:R1:W-:Y:S04]  /*13580*/  STS.U16 [R73+UR76+0x10900], R72 ;  /* 0x0109004849007988 */ /* 0x0003e8000800044c */
[----:B0-----:R-:W4:Y:S04]  /*13590*/  LDL.LU R76, [R1+0x208] ;  /* 0x00020800014c7983 */ /* 0x001f280000300800 */
[----:B------:R0:W-:Y:S04]  /*135a0*/  STS.U16 [R73+UR76+0x18900], R69 ;  /* 0x0189004549007988 */ /* 0x0001e8000800044c */
[----:B-1----:R-:W4:Y:S04]  /*135b0*/  LDL.LU R72, [R1+0x204] ;  /* 0x0002040001487983 */ /* 0x002f280000300800 */
[----:B0-----:R-:W4:Y:S04]  /*135c0*/  LDL.LU R69, [R1+0x200] ;  /* 0x0002000001457983 */ /* 0x001f280000300800 */
[----:B------:R-:W4:Y:S04]  /*135d0*/  LDL.LU R61, [R1+0x1fc] ;  /* 0x0001fc00013d7983 */ /* 0x000f280000300800 */
[----:B------:R-:W4:Y:S04]  /*135e0*/  LDL.LU R71, [R1+0x1f8] ;  /* 0x0001f80001477983 */ /* 0x000f280000300800 */
[----:B------:R-:W4:Y:S04]  /*135f0*/  LDL.LU R62, [R1+0x1f4] ;  /* 0x0001f400013e7983 */ /* 0x000f280000300800 */
[----:B------:R-:W4:Y:S04]  /*13600*/  LDL.LU R63, [R1+0x1f0] ;  /* 0x0001f000013f7983 */ /* 0x000f280000300800 */
[----:B------:R-:W-:Y:S04]  /*13610*/  STS.U16 [R73+UR76+0xd00], R67 ;  /* 0x000d004349007988 */ /* 0x000fe8000800044c */
[----:B------:R-:W4:Y:S04]  /*13620*/  LDL.LU R4, [R1+0x1ec] ;  /* 0x0001ec0001047983 */ /* 0x000f280000300800 */
[----:B------:R0:W-:Y:S04]  /*13630*/  STS.U16 [R73+UR76+0x8d00], R66 ;  /* 0x008d004249007988 */ /* 0x0001e8000800044c */
[----:B------:R-:W4:Y:S04]  /*13640*/  LDL.LU R6, [R1+0x1e8] ;  /* 0x0001e80001067983 */ /* 0x000f280000300800 */
[----:B------:R1:W-:Y:S04]  /*13650*/  STS.U16 [R73+UR76+0x10d00], R3 ;  /* 0x010d000349007988 */ /* 0x0003e8000800044c */
[----:B0-----:R-:W4:Y:S04]  /*13660*/  LDL.LU R66, [R1+0x1e4] ;  /* 0x0001e40001427983 */ /* 0x001f280000300800 */
[----:B------:R-:W4:Y:S04]  /*13670*/  LDL.LU R67, [R1+0x1e0] ;  /* 0x0001e00001437983 */ /* 0x000f280000300800 */
[----:B------:R0:W-:Y:S04]  /*13680*/  STS.U16 [R73+UR76+0x18d00], R93 ;  /* 0x018d005d49007988 */ /* 0x0001e8000800044c */
[----:B-1----:R-:W4:Y:S04]  /*13690*/  LDL.LU R3, [R1+0x1dc] ;  /* 0x0001dc0001037983 */ /* 0x002f280000300800 */
        /* <DEDUP_REMOVED lines=9> */
[----:B--2---:R0:W-:Y:S04]  /*13730*/  STS.U16 [R73+UR76+0x1500], R80 ;  /* 0x0015005049007988 */ /* 0x0041e8000800044c */
[----:B---3--:R1:W-:Y:S04]  /*13740*/  STS.U16 [R73+UR76+0x9500], R81 ;  /* 0x0095005149007988 */ /* 0x0083e8000800044c */
[----:B0-----:R-:W2:Y:S04]  /*13750*/  LDL.LU R80, [R1+0x1c4] ;  /* 0x0001c40001507983 */ /* 0x001ea80000300800 */
[----:B-1----:R-:W3:Y:S04]  /*13760*/  LDL.LU R81, [R1+0x1c0] ;  /* 0x0001c00001517983 */ /* 0x002ee80000300800 */
[----:B----4-:R0:W-:Y:S04]  /*13770*/  STS.U16 [R73+UR76+0x11500], R78 ;  /* 0x0115004e49007988 */ /* 0x0101e8000800044c */
        /* <DEDUP_REMOVED lines=13> */
[----:B------:R-:W4:Y:S04]  /*13850*/  LDL.LU R65, [R1+0x138] ;  /* 0x0001380001417983 */ /* 0x000f280000300800 */
[----:B------:R0:W-:Y:S04]  /*13860*/  STS.U16 [R73+UR76+0x19900], R61 ;  /* 0x0199003d49007988 */ /* 0x0001e8000800044c */
[----:B------:R1:W-:Y:S04]  /*13870*/  STS.U16 [R73+UR76+0x1d00], R71 ;  /* 0x001d004749007988 */ /* 0x0003e8000800044c */
[----:B------:R1:W-:Y:S04]  /*13880*/  STS.U16 [R73+UR76+0x9d00], R62 ;  /* 0x009d003e49007988 */ /* 0x0003e8000800044c */
[----:B0-----:R-:W4:Y:S04]  /*13890*/  LDL.LU R61, [R1+0x2538] ;  /* 0x00253800013d7983 */ /* 0x001f280000300800 */
[----:B-1----:R-:W4:Y:S04]  /*138a0*/  LDL.LU R71, [R1+0x2534] ;  /* 0x0025340001477983 */ /* 0x002f280000300800 */
        /* <DEDUP_REMOVED lines=18> */
[----:B------:R0:W-:Y:S04]  /*139d0*/  STS.U16 [R73+UR76+0x1a500], R74 ;  /* 0x01a5004a49007988 */ /* 0x0001e8000800044c */
[----:B------:R-:W4:Y:S04]  /*139e0*/  LDL.LU R70, [R1+0x3e8] ;  /* 0x0003e80001467983 */ /* 0x000f280000300800 */
[----:B------:R1:W-:Y:S04]  /*139f0*/  STS.U16 [R73+UR76+0x2900], R75 ;  /* 0x0029004b49007988 */ /* 0x0003e8000800044c */
[----:B0-----:R-:W4:Y:S04]  /*13a00*/  LDL.LU R74, [R1+0x3e4] ;  /* 0x0003e400014a7983 */ /* 0x001f280000300800 */
[----:B-1----:R-:W4:Y:S04]  /*13a10*/  LDL.LU R75, [R1+0x3e0] ;  /* 0x0003e000014b7983 */ /* 0x002f280000300800 */
        /* <DEDUP_REMOVED lines=8> */
[----:B-1----:R-:W2:Y:S04]  /*13aa0*/  LDL.LU R77, [R1+0x2508] ;  /* 0x00250800014d7983 */ /* 0x002ea80000300800 */
[----:B------:R1:W-:Y:S04]  /*13ab0*/  STS.U16 [R73+UR76+0x12d00], R72 ;  /* 0x012d004849007988 */ /* 0x0003e8000800044c */
[----:B0-----:R-:W2:Y:S04]  /*13ac0*/  LDL.LU R76, [R1+0x2504] ;  /* 0x00250400014c7983 */ /* 0x001ea80000300800 */
[----:B------:R0:W-:Y:S04]  /*13ad0*/  STS.U16 [R73+UR76+0x1ad00], R69 ;  /* 0x01ad004549007988 */ /* 0x0001e8000800044c */
[----:B-1----:R-:W2:Y:S04]  /*13ae0*/  LDL.LU R72, [R1+0x2500] ;  /* 0x0025000001487983 */ /* 0x002ea80000300800 */
[----:B0-----:R-:W2:Y:S04]  /*13af0*/  LDL.LU R69, [R1+0x24fc] ;  /* 0x0024fc0001457983 */ /* 0x001ea80000300800 */
[----:B------:R0:W-:Y:S04]  /*13b00*/  STS.U16 [R73+UR76+0x3100], R5 ;  /* 0x0031000549007988 */ /* 0x0001e8000800044c */
[----:B------:R-:W-:Y:S04]  /*13b10*/  STS.U16 [R73+UR76+0xb100], R7 ;  /* 0x00b1000749007988 */ /* 0x000fe8000800044c */
[----:B------:R-:W-:Y:S01]  /*13b20*/  STS.U16 [R73+UR76+0x13100], R60 ;  /* 0x0131003c49007988 */ /* 0x000fe2000800044c */
[----:B0-----:R-:W0:Y:S03]  /*13b30*/  LDC R5, c[0x0][0x3a0] ;  /* 0x0000e800ff057b82 */ /* 0x001e260000000800 */
[----:B------:R-:W-:Y:S04]  /*13b40*/  STS.U16 [R73+UR76+0x1b100], R64 ;  /* 0x01b1004049007988 */ /* 0x000fe8000800044c */
[----:B------:R-:W-:Y:S04]  /*13b50*/  STS.U16 [R73+UR76+0x3500], R65 ;  /* 0x0035004149007988 */ /* 0x000fe8000800044c */
[----:B--2---:R1:W-:Y:S04]  /*13b60*/  STS.U16 [R73+UR76+0xb500], R69 ;  /* 0x00b5004549007988 */ /* 0x0043e8000800044c */
[----:B------:R2:W-:Y:S04]  /*13b70*/  STS.U16 [R73+UR76+0x13500], R72 ;  /* 0x0135004849007988 */ /* 0x0005e8000800044c */
[----:B------:R0:W-:Y:S04]  /*13b80*/  STS.U16 [R73+UR76+0x1b500], R76 ;  /* 0x01b5004c49007988 */ /* 0x0001e8000800044c */
[----:B-1----:R-:W3:Y:S04]  /*13b90*/  LDL.LU R69, [R1+0x24f8] ;  /* 0x0024f80001457983 */ /* 0x002ee80000300800 */
[----:B--2---:R-:W2:Y:S04]  /*13ba0*/  LDL.LU R72, [R1+0x24f4] ;  /* 0x0024f40001487983 */ /* 0x004ea80000300800 */
[----:B0-----:R-:W2:Y:S04]  /*13bb0*/  LDL.LU R76, [R1+0x24f0] ;  /* 0x0024f000014c7983 */ /* 0x001ea80000300800 */
[----:B------:R0:W-:Y:S04]  /*13bc0*/  STS.U16 [R73+UR76+0x3900], R77 ;  /* 0x0039004d49007988 */ /* 0x0001e8000800044c */
[----:B----4-:R1:W-:Y:S04]  /*13bd0*/  STS.U16 [R73+UR76+0xb900], R78 ;  /* 0x00b9004e49007988 */ /* 0x0103e8000800044c */
[----:B------:R4:W-:Y:S04]  /*13be0*/  STS.U16 [R73+UR76+0x13900], R82 ;  /* 0x0139005249007988 */ /* 0x0009e8000800044c */
[----:B0-----:R-:W2:Y:S04]  /*13bf0*/  LDL.LU R77, [R1+0x24ec] ;  /* 0x0024ec00014d7983 */ /* 0x001ea80000300800 */
[----:B-1----:R-:W2:Y:S04]  /*13c00*/  LDL.LU R78, [R1+0x24e8] ;  /* 0x0024e800014e7983 */ /* 0x002ea80000300800 */
[----:B----4-:R-:W4:Y:S04]  /*13c10*/  LDL.LU R82, [R1+0x24e4] ;  /* 0x0024e40001527983 */ /* 0x010f280000300800 */
[----:B------:R0:W-:Y:S04]  /*13c20*/  STS.U16 [R73+UR76+0x1b900], R93 ;  /* 0x01b9005d49007988 */ /* 0x0001e8000800044c */
[----:B------:R1:W-:Y:S04]  /*13c30*/  STS.U16 [R73+UR76+0x3d00], R3 ;  /* 0x003d000349007988 */ /* 0x0003e8000800044c */
[----:B------:R1:W-:Y:S04]  /*13c40*/  STS.U16 [R73+UR76+0xbd00], R6 ;  /* 0x00bd000649007988 */ /* 0x0003e8000800044c */
[----:B0-----:R-:W4:Y:S04]  /*13c50*/  LDL.LU R93, [R1+0x24e0] ;  /* 0x0024e000015d7983 */ /* 0x001f280000300800 */
[----:B------:R-:W-:Y:S04]  /*13c60*/  STL [R1+0x2494], R0 ;  /* 0x0024940001007387 */ /* 0x000fe80000100800 */
[----:B-1----:R-:W4:Y:S04]  /*13c70*/  LDL.LU R3, [R1+0x24dc] ;  /* 0x0024dc0001037983 */ /* 0x002f280000300800 */
[----:B------:R-:W4:Y:S04]  /*13c80*/  LDL.LU R6, [R1+0x24d8] ;  /* 0x0024d80001067983 */ /* 0x000f280000300800 */
[----:B------:R0:W-:Y:S04]  /*13c90*/  STS.U16 [R73+UR76+0x13d00], R4 ;  /* 0x013d000449007988 */ /* 0x0001e8000800044c */
[----:B0-----:R-:W4:Y:S01]  /*13ca0*/  LDL.LU R4, [R1+0x24d4] ;  /* 0x0024d40001047983 */ /* 0x001f220000300800 */
[----:B------:R-:W-:Y:S01]  /*13cb0*/  LOP3.LUT R60, R0, 0x30, RZ, 0x3c, !PT ;  /* 0x00000030003c7812 */ /* 0x000fe200078e3cff */
[----:B------:R-:W-:-:S02]  /*13cc0*/  IMAD R7, R2, 0x56, RZ ;  /* 0x0000005602077824 */ /* 0x000fc400078e02ff */
[----:B------:R-:W-:Y:S04]  /*13cd0*/  STS.U16 [R73+UR76+0x1bd00], R71 ;  /* 0x01bd004749007988 */ /* 0x000fe8000800044c */
[----:B------:R-:W-:Y:S01]  /*13ce0*/  STS.U16 [R60+UR76+0x180], R70 ;  /* 0x000180463c007988 */ /* 0x000fe2000800044c */
[----:B------:R-:W-:-:S03]  /*13cf0*/  IMAD.WIDE R64, R7, 0x2, R90 ;  /* 0x0000000207407825 */ /* 0x000fc600078e025a */
[----:B------:R-:W-:Y:S04]  /*13d00*/  STS.U16 [R60+UR76+0x8180], R74 ;  /* 0x0081804a3c007988 */ /* 0x000fe8000800044c */
[----:B------:R0:W-:Y:S04]  /*13d10*/  STS.U16 [R60+UR76+0x10180], R75 ;  /* 0x0101804b3c007988 */ /* 0x0001e8000800044c */
[----:B------:R-:W-:Y:S01]  /*13d20*/  STS.U16 [R60+UR76+0x18180], R80 ;  /* 0x018180503c007988 */ /* 0x000fe2000800044c */
[----:B------:R-:W-:-:S03]  /*13d30*/  PRMT R66, RZ, 0x7610, R66 ;  /* 0x00007610ff427816 */ /* 0x000fc60000000042 */
[----:B------:R-:W-:Y:S04]  /*13d40*/  STL [R1+0x22e8], R73 ;  /* 0x0022e84901007387 */ /* 0x000fe80000100800 */
[----:B---3--:R1:W-:Y:S01]  /*13d50*/  STS.U16 [R60+UR76+0x580], R81 ;  /* 0x000580513c007988 */ /* 0x0083e2000800044c */
[----:B0-----:R-:W-:Y:S01]  /*13d60*/  IMAD.WIDE R74, R7, 0x2, R86 ;  /* 0x00000002074a7825 */ /* 0x001fe200078e0256 */
[----:B------:R-:W-:-:S03]  /*13d70*/  PRMT R67, RZ, 0x7610, R67 ;  /* 0x00007610ff437816 */ /* 0x000fc60000000043 */
[----:B------:R-:W-:-:S03]  /*13d80*/  IMAD.WIDE R70, R7, 0x2, R84 ;  /* 0x0000000207467825 */ /* 0x000fc600078e0254 */
[----:B------:R0:W3:Y:S01]  /*13d90*/  @!P5 LDG.E.U16 R67, desc[UR6][R74.64] ;  /* 0x000000064a43d981 */ /* 0x0000e2000c1e1500 */
[----:B-1----:R-:W-:-:S03]  /*13da0*/  IMAD.WIDE R80, R7, 0x2, R88 ;  /* 0x0000000207507825 */ /* 0x002fc600078e0258 */
[----:B------:R-:W3:Y:S04]  /*13db0*/  @!P5 LDG.E.U16 R66, desc[UR6][R70.64] ;  /* 0x000000064642d981 */ /* 0x000ee8000c1e1500 */
[----:B--2---:R-:W-:Y:S01]  /*13dc0*/  STL.64 [R1+0x23e0], R72 ;  /* 0x0023e04801007387 */ /* 0x004fe20000100a00 */
[----:B------:R-:W-:-:S06]  /*13dd0*/  PRMT R76, RZ, 0x7610, R76 ;  /* 0x00007610ff4c7816 */ /* 0x000fcc000000004c */
[----:B------:R-:W2:Y:S01]  /*13de0*/  @!P5 LDG.E.U16 R76, desc[UR6][R80.64] ;  /* 0x00000006504cd981 */ /* 0x000ea2000c1e1500 */
[----:B------:R-:W-:-:S06]  /*13df0*/  PRMT R77, RZ, 0x7610, R77 ;  /* 0x00007610ff4d7816 */ /* 0x000fcc000000004d */
[----:B------:R-:W2:Y:S04]  /*13e00*/  @!P5 LDG.E.U16 R77, desc[UR6][R64.64] ;  /* 0x00000006404dd981 */ /* 0x000ea8000c1e1500 */
[----:B----4-:R1:W-:Y:S04]  /*13e10*/  STS.U16 [R60+UR76+0x8580], R6 ;  /* 0x008580063c007988 */ /* 0x0103e8000800044c */
[----:B-1----:R-:W4:Y:S04]  /*13e20*/  LDL.LU R6, [R1+0x24d0] ;  /* 0x0024d00001067983 */ /* 0x002f280000300800 */
[----:B------:R1:W-:Y:S04]  /*13e30*/  STS.U16 [R60+UR76+0x10580], R4 ;  /* 0x010580043c007988 */ /* 0x0003e8000800044c */
[----:B------:R0:W-:Y:S04]  /*13e40*/  STS.U16 [R60+UR76+0x18580], R3 ;  /* 0x018580033c007988 */ /* 0x0001e8000800044c */
[----:B-1----:R-:W4:Y:S04]  /*13e50*/  LDL.LU R4, [R1+0x24cc] ;  /* 0x0024cc0001047983 */ /* 0x002f280000300800 */
[----:B0-----:R-:W4:Y:S04]  /*13e60*/  LDL.LU R3, [R1+0x24c8] ;  /* 0x0024c80001037983 */ /* 0x001f280000300800 */
[----:B------:R0:W-:Y:S04]  /*13e70*/  STL.64 [R1+0x3f8], R64 ;  /* 0x0003f84001007387 */ /* 0x0001e80000100a00 */
[----:B------:R1:W-:Y:S04]  /*13e80*/  STL.64 [R1+0x3f0], R80 ;  /* 0x0003f05001007387 */ /* 0x0003e80000100a00 */
[----:B0-----:R-:W4:Y:S04]  /*13e90*/  LDL.LU.64 R64, [R1+0x24c0] ;  /* 0x0024c00001407983 */ /* 0x001f280000300a00 */
[----:B------:R0:W-:Y:S04]  /*13ea0*/  STL.64 [R1+0x3e8], R74 ;  /* 0x0003e84a01007387 */ /* 0x0001e80000100a00 */
[----:B-1----:R-:W4:Y:S01]  /*13eb0*/  LDL.LU.64 R80, [R1+0x24b8] ;  /* 0x0024b80001507983 */ /* 0x002f220000300a00 */
[----:B------:R-:W-:-:S05]  /*13ec0*/  VIADD R7, R5, 0xffffffa4 ;  /* 0xffffffa405077836 */ /* 0x000fca0000000000 */
[----:B------:R-:W-:Y:S01]  /*13ed0*/  ISETP.GE.U32.AND P5, PT, R7, 0x7fffff25, PT ;  /* 0x7fffff250700780c */ /* 0x000fe20003fa6070 */
[----:B------:R-:W-:Y:S01]  /*13ee0*/  IMAD R7, R2, 0x57, RZ ;  /* 0x0000005702077824 */ /* 0x000fe200078e02ff */
[----:B------:R1:W-:Y:S01]  /*13ef0*/  STL.64 [R1+0x3e0], R70 ;  /* 0x0003e04601007387 */ /* 0x0003e20000100a00 */
[----:B------:R-:W-:Y:S02]  /*13f00*/  PRMT R58, RZ, 0x7610, R58 ;  /* 0x00007610ff3a7816 */ /* 0x000fe4000000003a */
[----:B0-----:R-:W-:Y:S01]  /*13f10*/  IMAD.WIDE R74, R7, 0x2, R88 ;  /* 0x00000002074a7825 */ /* 0x001fe200078e0258 */
[----:B---3--:R-:W-:Y:S01]  /*13f20*/  STL [R1+0x1290], R66 ;  /* 0x0012904201007387 */ /* 0x008fe20000100800 */
[----:B------:R-:W-:-:S03]  /*13f30*/  PRMT R59, RZ, 0x7610, R59 ;  /* 0x00007610ff3b7816 */ /* 0x000fc6000000003b */
[----:B------:R0:W-:Y:S01]  /*13f40*/  STL [R1+0x1294], R67 ;  /* 0x0012944301007387 */ /* 0x0001e20000100800 */
[----:B-1----:R-:W-:-:S05]  /*13f50*/  IMAD.WIDE R70, R7, 0x2, R84 ;  /* 0x0000000207467825 */ /* 0x002fca00078e0254 */
[----:B------:R1:W3:Y:S01]  /*13f60*/  @!P0 LDG.E.U16 R58, desc[UR6][R70.64] ;  /* 0x00000006463a8981 */ /* 0x0002e2000c1e1500 */
[----:B0-----:R-:W-:-:S03]  /*13f70*/  IMAD.WIDE R66, R7, 0x2, R90 ;  /* 0x0000000207427825 */ /* 0x001fc600078e025a */
[----:B--2---:R-:W-:Y:S04]  /*13f80*/  STL [R1+0x1298], R76 ;  /* 0x0012984c01007387 */ /* 0x004fe80000100800 */
[----:B------:R0:W-:Y:S02]  /*13f90*/  STL [R1+0x129c], R77 ;  /* 0x00129c4d01007387 */ /* 0x0001e40000100800 */
[----:B0-----:R-:W-:-:S05]  /*13fa0*/  IMAD.WIDE R76, R7, 0x2, R86 ;  /* 0x00000002074c7825 */ /* 0x001fca00078e0256 */
[----:B------:R0:W2:Y:S01]  /*13fb0*/  @!P0 LDG.E.U16 R59, desc[UR6][R76.64] ;  /* 0x000000064c3b8981 */ /* 0x0000a2000c1e1500 */
[----:B----4-:R-:W-:Y:S02]  /*13fc0*/  PRMT R80, RZ, 0x7610, R80 ;  /* 0x00007610ff507816 */ /* 0x010fe40000000050 */
[----:B------:R-:W-:-:S04]  /*13fd0*/  PRMT R81, RZ, 0x7610, R81 ;  /* 0x00007610ff517816 */ /* 0x000fc80000000051 */
        /* <DEDUP_REMOVED lines=10> */
[----:B------:R0:W-:Y:S01]  /*14080*/  STL.64 [R1+0x3c0], R70 ;  /* 0x0003c04601007387 */ /* 0x0001e20000100a00 */
[----:B------:R-:W-:-:S02]  /*14090*/  PRMT R50, RZ, 0x7610, R50 ;  /* 0x00007610ff327816 */ /* 0x000fc40000000032 */
[----:B------:R-:W-:Y:S01]  /*140a0*/  PRMT R51, RZ, 0x7610, R51 ;  /* 0x00007610ff337816 */ /* 0x000fe20000000033 */
[----:B0-----:R-:W-:-:S05]  /*140b0*/  IMAD.WIDE R70, R7, 0x2, R86 ;  /* 0x0000000207467825 */ /* 0x001fca00078e0256 */
[----:B------:R0:W3:Y:S01]  /*140c0*/  @!P5 LDG.E.U16 R51, desc[UR6][R70.64] ;  /* 0x000000064633d981 */ /* 0x0000e2000c1e1500 */
[----:B------:R-:W-:Y:S01]  /*140d0*/  PRMT R92, RZ, 0x7610, R92 ;  /* 0x00007610ff5c7816 */ /* 0x000fe2000000005c */
[----:B------:R-:W-:-:S05]  /*140e0*/  IMAD.WIDE R76, R7, 0x2, R90 ;  /* 0x00000002074c7825 */ /* 0x000fca00078e025a */
[----:B------:R-:W3:Y:S04]  /*140f0*/  @!P5 LDG.E.U16 R92, desc[UR6][R76.64] ;  /* 0x000000064c5cd981 */ /* 0x000ee8000c1e1500 */
[----:B----4-:R-:W-:Y:S04]  /*14100*/  STL [R1+0x12b8], R80 ;  /* 0x0012b85001007387 */ /* 0x010fe80000100800 */
[----:B--2---:R-:W-:Y:S04]  /*14110*/  STL [R1+0x12bc], R81 ;  /* 0x0012bc5101007387 */ /* 0x004fe80000100800 */
[----:B---3--:R-:W-:Y:S04]  /*14120*/  STL [R1+0x12b0], R58 ;  /* 0x0012b03a01007387 */ /* 0x008fe80000100800 */
[----:B------:R1:W-:Y:S02]  /*14130*/  STL [R1+0x12b4], R59 ;  /* 0x0012b43b01007387 */ /* 0x0003e40000100800 */
[----:B-1----:R-:W-:-:S05]  /*14140*/  IMAD.WIDE R58, R7, 0x2, R84 ;  /* 0x00000002073a7825 */ /* 0x002fca00078e0254 */
[----:B------:R-:W2:Y:S01]  /*14150*/  @!P5 LDG.E.U16 R50, desc[UR6][R58.64] ;  /* 0x000000063a32d981 */ /* 0x000ea2000c1e1500 */
[----:B------:R-:W-:-:S03]  /*14160*/  IMAD.WIDE R80, R7, 0x2, R88 ;  /* 0x0000000207507825 */ /* 0x000fc600078e0258 */
[----:B------:R1:W-:Y:S04]  /*14170*/  STL.64 [R1+0x358], R76 ;  /* 0x0003584c01007387 */ /* 0x0003e80000100a00 */
[----:B------:R-:W-:Y:S04]  /*14180*/  STL.64 [R1+0x350], R80 ;  /* 0x0003505001007387 */ /* 0x000fe80000100a00 */
[----:B-1----:R-:W3:Y:S01]  /*14190*/  LDL.LU.64 R76, [R1+0x24a0] ;  /* 0x0024a000014c7983 */ /* 0x002ee20000300a00 */
[----:B------:R-:W-:Y:S01]  /*141a0*/  PRMT R78, RZ, 0x7610, R78 ;  /* 0x00007610ff4e7816 */ /* 0x000fe2000000004e */
[----:B------:R-:W-:-:S02]  /*141b0*/  VIADD R7, R5, 0xffffffa2 ;  /* 0xffffffa205077836 */ /* 0x000fc40000000000 */
[----:B------:R0:W-:Y:S04]  /*141c0*/  STL.64 [R1+0x348], R70 ;  /* 0x0003484601007387 */ /* 0x0001e80000100a00 */
[----:B------:R1:W4:Y:S01]  /*141d0*/  @!P5 LDG.E.U16 R78, desc[UR6][R80.64] ;  /* 0x00000006504ed981 */ /* 0x000322000c1e1500 */
[----:B------:R-:W-:Y:S01]  /*141e0*/  ISETP.GE.U32.AND P5, PT, R7, 0x7fffff23, PT ;  /* 0x7fffff230700780c */ /* 0x000fe20003fa6070 */
[----:B------:R-:W-:Y:S02]  /*141f0*/  IMAD R7, R2, 0x5c, RZ ;  /* 0x0000005c02077824 */ /* 0x000fe400078e02ff */
[----:B------:R1:W-:Y:S01]  /*14200*/  STL.64 [R1+0x340], R58 ;  /* 0x0003403a01007387 */ /* 0x0003e20000100a00 */
[----:B------:R-:W-:Y:S02]  /*14210*/  PRMT R79, RZ, 0x7610, R79 ;  /* 0x00007610ff4f7816 */ /* 0x000fe4000000004f */
[----:B------:R-:W-:Y:S01]  /*14220*/  PRMT R54, RZ, 0x7610, R54 ;  /* 0x00007610ff367816 */ /* 0x000fe20000000036 */
[----:B0-----:R-:W-:Y:S01]  /*14230*/  IMAD.WIDE R70, R7, 0x2, R88 ;  /* 0x0000000207467825 */ /* 0x001fe200078e0258 */
[----:B------:R-:W-:-:S02]  /*14240*/  PRMT R55, RZ, 0x7610, R55 ;  /* 0x00007610ff377816 */ /* 0x000fc40000000037 */
[----:B------:R-:W-:Y:S01]  /*14250*/  PRMT R69, RZ, 0x7610, R69 ;  /* 0x00007610ff457816 */ /* 0x000fe20000000045 */
[----:B-1----:R-:W-:-:S03]  /*14260*/  IMAD.WIDE R80, R7, 0x2, R90 ;  /* 0x0000000207507825 */ /* 0x002fc600078e025a */
[----:B------:R0:W4:Y:S01]  /*14270*/  @!P0 LDG.E.U16 R55, desc[UR6][R70.64] ;  /* 0x0000000646378981 */ /* 0x000122000c1e1500 */
[----:B------:R-:W-:-:S03]  /*14280*/  IMAD.WIDE R58, R7, 0x2, R86 ;  /* 0x00000002073a7825 */ /* 0x000fc600078e0256 */
[----:B------:R-:W4:Y:S04]  /*14290*/  @!P0 LDG.E.U16 R69, desc[UR6][R80.64] ;  /* 0x0000000650458981 */ /* 0x000f28000c1e1500 */
[----:B------:R1:W4:Y:S04]  /*142a0*/  @!P0 LDG.E.U16 R54, desc[UR6][R58.64] ;  /* 0x000000063a368981 */ /* 0x000328000c1e1500 */
[----:B--2---:R-:W-:Y:S04]  /*142b0*/  STL [R1+0xf6c], R50 ;  /* 0x000f6c3201007387 */ /* 0x004fe80000100800 */
[----:B------:R2:W-:Y:S02]  /*142c0*/  STL [R1+0xf70], R51 ;  /* 0x000f703301007387 */ /* 0x0005e40000100800 */
[----:B--2---:R-:W-:-:S04]  /*142d0*/  IMAD.WIDE R50, R7, 0x2, R84 ;  /* 0x0000000207327825 */ /* 0x004fc800078e0254 */
[----:B------:R-:W-:Y:S01]  /*142e0*/  VIADD R7, R5, 0xffffffa1 ;  /* 0xffffffa105077836 */ /* 0x000fe20000000000 */
[----:B------:R2:W4:Y:S04]  /*142f0*/  @!P0 LDG.E.U16 R79, desc[UR6][R50.64] ;  /* 0x00000006324f8981 */ /* 0x000528000c1e1500 */
[----:B------:R-:W-:Y:S01]  /*14300*/  ISETP.GE.U32.AND P0, PT, R7, 0x7fffff22, PT ;  /* 0x7fffff220700780c */ /* 0x000fe20003f06070 */
[----:B------:R-:W-:Y:S01]  /*14310*/  IMAD R7, R2, 0x5d, RZ ;  /* 0x0000005d02077824 */ /* 0x000fe200078e02ff */
[----:B------:R-:W-:Y:S01]  /*14320*/  STL.64 [R1+0x338], R80 ;  /* 0x0003385001007387 */ /* 0x000fe20000100a00 */
[----:B---3--:R-:W-:-:S03]  /*14330*/  PRMT R77, RZ, 0x7610, R77 ;  /* 0x00007610ff4d7816 */ /* 0x008fc6000000004d */
[----:B------:R0:W-:Y:S02]  /*14340*/  STL.64 [R1+0x330], R70 ;  /* 0x0003304601007387 */ /* 0x0001e40000100a00 */
[----:B0-----:R-:W-:-:S05]  /*14350*/  IMAD.WIDE R70, R7, 0x2, R90 ;  /* 0x0000000207467825 */ /* 0x001fca00078e025a */
[----:B------:R-:W3:Y:S04]  /*14360*/  @!P5 LDG.E.U16 R77, desc[UR6][R70.64] ;  /* 0x00000006464dd981 */ /* 0x000ee8000c1e1500 */
[----:B------:R1:W-:Y:S04]  /*14370*/  STL.64 [R1+0x328], R58 ;  /* 0x0003283a01007387 */ /* 0x0003e80000100a00 */
[----:B------:R2:W-:Y:S01]  /*14380*/  STL.64 [R1+0x320], R50 ;  /* 0x0003203201007387 */ /* 0x0005e20000100a00 */
[----:B------:R-:W-:Y:S02]  /*14390*/  PRMT R74, RZ, 0x7610, R74 ;  /* 0x00007610ff4a7816 */ /* 0x000fe4000000004a */
[----:B------:R-:W-:-:S02]  /*143a0*/  PRMT R73, RZ, 0x7610, R73 ;  /* 0x00007610ff497816 */ /* 0x000fc40000000049 */
[----:B------:R-:W-:Y:S01]  /*143b0*/  PRMT R72, RZ, 0x7610, R72 ;  /* 0x00007610ff487816 */ /* 0x000fe20000000048 */
[----:B-1----:R-:W-:-:S04]  /*143c0*/  IMAD.WIDE R58, R7, 0x2, R88 ;  /* 0x00000002073a7825 */ /* 0x002fc800078e0258 */
[----:B--2---:R-:W-:Y:S01]  /*143d0*/  IMAD.WIDE R50, R7, 0x2, R84 ;  /* 0x0000000207327825 */ /* 0x004fe200078e0254 */
[----:B------:R0:W2:Y:S04]  /*143e0*/  @!P5 LDG.E.U16 R74, desc[UR6][R58.64] ;  /* 0x000000063a4ad981 */ /* 0x0000a8000c1e1500 */
[----:B------:R-:W2:Y:S01]  /*143f0*/  @!P5 LDG.E.U16 R72, desc[UR6][R50.64] ;  /* 0x000000063248d981 */ /* 0x000ea2000c1e1500 */
[----:B------:R-:W-:Y:S02]  /*14400*/  PRMT R56, RZ, 0x7610, R56 ;  /* 0x00007610ff387816 */ /* 0x000fe40000000038 */
[----:B------:R-:W-:Y:S02]  /*14410*/  PRMT R57, RZ, 0x7610, R57 ;  /* 0x00007610ff397816 */ /* 0x000fe40000000039 */
[----:B------:R-:W-:-:S02]  /*14420*/  PRMT R46, RZ, 0x7610, R46 ;  /* 0x00007610ff2e7816 */ /* 0x000fc4000000002e */
[----:B------:R-:W-:Y:S01]  /*14430*/  PRMT R47, RZ, 0x7610, R47 ;  /* 0x00007610ff2f7816 */ /* 0x000fe2000000002f */
[----:B----4-:R-:W-:Y:S04]  /*14440*/  STL [R1+0x2490], R79 ;  /* 0x0024904f01007387 */ /* 0x010fe80000100800 */
[----:B------:R-:W-:Y:S04]  /*14450*/  STL [R1+0xf78], R92 ;  /* 0x000f785c01007387 */ /* 0x000fe80000100800 */
[----:B------:R-:W-:Y:S04]  /*14460*/  STL [R1+0xf74], R78 ;  /* 0x000f744e01007387 */ /* 0x000fe80000100800 */
[----:B------:R-:W-:Y:S04]  /*14470*/  STL [R1+0xfa0], R54 ;  /* 0x000fa03601007387 */ /* 0x000fe80000100800 */
[----:B------:R1:W-:Y:S02]  /*14480*/  STL [R1+0xfa4], R55 ;  /* 0x000fa43701007387 */ /* 0x0003e40000100800 */
[----:B-1----:R-:W-:-:S04]  /*14490*/  IMAD.WIDE R54, R7, 0x2, R86 ;  /* 0x0000000207367825 */ /* 0x002fc800078e0256 */
[----:B------:R-:W-:Y:S01]  /*144a0*/  VIADD R7, R5, 0xffffffa0 ;  /* 0xffffffa005077836 */ /* 0x000fe20000000000 */
[----:B------:R1:W4:Y:S04]  /*144b0*/  @!P5 LDG.E.U16 R73, desc[UR6][R54.64] ;  /* 0x000000063649d981 */ /* 0x000328000c1e1500 */
[----:B------:R-:W-:Y:S01]  /*144c0*/  ISETP.GE.U32.AND P5, PT, R7, 0x7fffff21, PT ;  /* 0x7fffff210700780c */ /* 0x000fe20003fa6070 */
[----:B------:R-:W-:Y:S01]  /*144d0*/  IMAD R7, R2, 0x5e, RZ ;  /* 0x0000005e02077824 */ /* 0x000fe200078e02ff */
[----:B------:R0:W-:Y:S04]  /*144e0*/  STL.64 [R1+0x318], R70 ;  /* 0x0003184601007387 */ /* 0x0001e80000100a00 */
[----:B------:R1:W-:Y:S04]  /*144f0*/  STL.64 [R1+0x310], R58 ;  /* 0x0003103a01007387 */ /* 0x0003e80000100a00 */
[----:B------:R2:W-:Y:S04]  /*14500*/  STL.64 [R1+0x308], R54 ;  /* 0x0003083601007387 */ /* 0x0005e80000100a00 */
[----:B---3--:R-:W-:Y:S01]  /*14510*/  STL [R1+0x2428], R77 ;  /* 0x0024284d01007387 */ /* 0x008fe20000100800 */
[----:B0-----:R-:W-:-:S03]  /*14520*/  IMAD.WIDE R70, R7, 0x2, R90 ;  /* 0x0000000207467825 */ /* 0x001fc600078e025a */
[----:B------:R0:W-:Y:S01]  /*14530*/  STL.64 [R1+0x300], R50 ;  /* 0x0003003201007387 */ /* 0x0001e20000100a00 */
[----:B-1----:R-:W-:-:S03]  /*14540*/  IMAD.WIDE R58, R7, 0x2, R88 ;  /* 0x00000002073a7825 */ /* 0x002fc600078e0258 */
[----:B------:R-:W3:Y:S01]  /*14550*/  @!P0 LDG.E.U16 R57, desc[UR6][R70.64] ;  /* 0x0000000646398981 */ /* 0x000ee2000c1e1500 */
[----:B--2---:R-:W-:-:S03]  /*14560*/  IMAD.WIDE R54, R7, 0x2, R86 ;  /* 0x0000000207367825 */ /* 0x004fc600078e0256 */
[----:B------:R-:W2:Y:S01]  /*14570*/  @!P0 LDG.E.U16 R56, desc[UR6][R58.64] ;  /* 0x000000063a388981 */ /* 0x000ea2000c1e1500 */
[----:B0-----:R-:W-:-:S03]  /*14580*/  IMAD.WIDE R50, R7, 0x2, R84 ;  /* 0x0000000207327825 */ /* 0x001fc600078e0254 */
[----:B------:R0:W3:Y:S04]  /*14590*/  @!P0 LDG.E.U16 R47, desc[UR6][R54.64] ;  /* 0x00000006362f8981 */ /* 0x0000e8000c1e1500 */
[----:B------:R1:W3:Y:S01]  /*145a0*/  @!P0 LDG.E.U16 R46, desc[UR6][R50.64] ;  /* 0x00000006322e8981 */ /* 0x0002e2000c1e1500 */
[----:B------:R-:W-:-:S03]  /*145b0*/  VIADD R7, R5, 0xffffff9c ;  /* 0xffffff9c05077836 */ /* 0x000fc60000000000 */
[----:B------:R-:W-:Y:S02]  /*145c0*/  STL [R1+0x242c], R74 ;  /* 0x00242c4a01007387 */ /* 0x000fe40000100800 */
[----:B------:R-:W-:Y:S01]  /*145d0*/  ISETP.GE.U32.AND P0, PT, R7, 0x7fffff1d, PT ;  /* 0x7fffff1d0700780c */ /* 0x000fe20003f06070 */
[----:B------:R-:W-:Y:S01]  /*145e0*/  IMAD R7, R2, 0x5f, RZ ;  /* 0x0000005f02077824 */ /* 0x000fe200078e02ff */
[----:B------:R-:W-:Y:S02]  /*145f0*/  PRMT R52, RZ, 0x7610, R52 ;  /* 0x00007610ff347816 */ /* 0x000fe40000000034 */
[----:B------:R-:W-:Y:S02]  /*14600*/  PRMT R53, RZ, 0x7610, R53 ;  /* 0x00007610ff357816 */ /* 0x000fe40000000035 */
[----:B------:R-:W-:Y:S02]  /*14610*/  PRMT R44, RZ, 0x7610, R44 ;  /* 0x00007610ff2c7816 */ /* 0x000fe4000000002c */
[----:B------:R-:W-:Y:S01]  /*14620*/  PRMT R45, RZ, 0x7610, R45 ;  /* 0x00007610ff2d7816 */ /* 0x000fe2000000002d */
[----:B----4-:R-:W-:Y:S04]  /*14630*/  STL [R1+0x2430], R73 ;  /* 0x0024304901007387 */ /* 0x010fe80000100800 */
[----:B------:R-:W-:Y:S04]  /*14640*/  STL [R1+0x2434], R72 ;  /* 0x0024344801007387 */ /* 0x000fe80000100800 */
[----:B------:R-:W-:Y:S04]  /*14650*/  STL [R1+0xfa8], R69 ;  /* 0x000fa84501007387 */ /* 0x000fe80000100800 */
[----:B------:R-:W-:Y:S04]  /*14660*/  STL.64 [R1+0x2f8], R70 ;  /* 0x0002f84601007387 */ /* 0x000fe80000100a00 */
[----:B------:R-:W-:Y:S04]  /*14670*/  STL.64 [R1+0x2f0], R58 ;  /* 0x0002f03a01007387 */ /* 0x000fe80000100a00 */
[----:B------:R0:W-:Y:S04]  /*14680*/  STL.64 [R1+0x2e8], R54 ;  /* 0x0002e83601007387 */ /* 0x0001e80000100a00 */
[----:B------:R1:W-:Y:S04]  /*14690*/  STL.64 [R1+0x2e0], R50 ;  /* 0x0002e03201007387 */ /* 0x0003e80000100a00 */
[----:B--2---:R-:W-:Y:S01]  /*146a0*/  STL [R1+0x1288], R56 ;  /* 0x0012883801007387 */ /* 0x004fe20000100800 */
[----:B0-----:R-:W-:-:S03]  /*146b0*/  IMAD.WIDE R54, R7, 0x2, R88 ;  /* 0x0000000207367825 */ /* 0x001fc600078e0258 */
[----:B---3--:R0:W-:Y:S01]  /*146c0*/  STL [R1+0x128c], R57 ;  /* 0x00128c3901007387 */ /* 0x0081e20000100800 */
[----:B-1----:R-:W-:-:S03]  /*146d0*/  IMAD.WIDE R50, R7, 0x2, R86 ;  /* 0x0000000207327825 */ /* 0x002fc600078e0256 */
[----:B------:R-:W2:Y:S04]  /*146e0*/  @!P5 LDG.E.U16 R52, desc[UR6][R54.64] ;  /* 0x000000063634d981 */ /* 0x000ea8000c1e1500 */
[----:B------:R-:W-:Y:S01]  /*146f0*/  STL [R1+0x1280], R46 ;  /* 0x0012802e01007387 */ /* 0x000fe20000100800 */
[----:B0-----:R-:W-:-:S03]  /*14700*/  IMAD.WIDE R56, R7, 0x2, R90 ;  /* 0x0000000207387825 */ /* 0x001fc600078e025a */
[----:B------:R0:W-:Y:S04]  /*14710*/  STL [R1+0x1284], R47 ;  /* 0x0012842f01007387 */ /* 0x0001e80000100800 */
[----:B------:R-:W3:Y:S04]  /*14720*/  @!P5 LDG.E.U16 R53, desc[UR6][R56.64] ;  /* 0x000000063835d981 */ /* 0x000ee8000c1e1500 */
[----:B------:R1:W4:Y:S01]  /*14730*/  @!P5 LDG.E.U16 R45, desc[UR6][R50.64] ;  /* 0x00000006322dd981 */ /* 0x000322000c1e1500 */
[----:B0-----:R-:W-:-:S05]  /*14740*/  IMAD.WIDE R46, R7, 0x2, R84 ;  /* 0x00000002072e7825 */ /* 0x001fca00078e0254 */
[----:B------:R0:W4:Y:S01]  /*14750*/  @!P5 LDG.E.U16 R44, desc[UR6][R46.64] ;  /* 0x000000062e2cd981 */ /* 0x000122000c1e1500 */
[----:B------:R-:W-:-:S03]  /*14760*/  VIADD R7, R5, 0xffffff94 ;  /* 0xffffff9405077836 */ /* 0x000fc60000000000 */
[----:B------:R-:W-:Y:S02]  /*14770*/  STL.64 [R1+0x2d8], R56 ;  /* 0x0002d83801007387 */ /* 0x000fe40000100a00 */
[----:B------:R-:W-:Y:S02]  /*14780*/  ISETP.GE.U32.AND P5, PT, R7, 0x7fffff15, PT ;  /* 0x7fffff150700780c */ /* 0x000fe40003fa6070 */
[----:B------:R-:W-:Y:S01]  /*14790*/  STL.64 [R1+0x2d0], R54 ;  /* 0x0002d03601007387 */ /* 0x000fe20000100a00 */
[----:B------:R-:W-:-:S03]  /*147a0*/  IMAD R7, R2, 0x63, RZ ;  /* 0x0000006302077824 */ /* 0x000fc600078e02ff */
[----:B------:R1:W-:Y:S04]  /*147b0*/  STL.64 [R1+0x2c8], R50 ;  /* 0x0002c83201007387 */ /* 0x0003e80000100a00 */
[----:B------:R0:W-:Y:S01]  /*147c0*/  STL.64 [R1+0x2c0], R46 ;  /* 0x0002c02e01007387 */ /* 0x0001e20000100a00 */
[----:B------:R-:W-:Y:S02]  /*147d0*/  PRMT R0, RZ, 0x7610, R0 ;  /* 0x00007610ff007816 */ /* 0x000fe40000000000 */
[----:B------:R-:W-:Y:S02]  /*147e0*/  PRMT R74, RZ, 0x7610, R74 ;  /* 0x00007610ff4a7816 */ /* 0x000fe4000000004a */
[----:B------:R-:W-:Y:S02]  /*147f0*/  PRMT R73, RZ, 0x7610, R73 ;  /* 0x00007610ff497816 */ /* 0x000fe40000000049 */
[----:B------:R-:W-:Y:S01]  /*14800*/  PRMT R72, RZ, 0x7610, R72 ;  /* 0x00007610ff487816 */ /* 0x000fe20000000048 */
[----:B-1----:R-:W-:-:S04]  /*14810*/  IMAD.WIDE R50, R7, 0x2, R88 ;  /* 0x0000000207327825 */ /* 0x002fc800078e0258 */
[----:B0-----:R-:W-:Y:S01]  /*14820*/  IMAD.WIDE R46, R7, 0x2, R86 ;  /* 0x00000002072e7825 */ /* 0x001fe200078e0256 */
[----:B------:R-:W4:Y:S04]  /*14830*/  @!P0 LDG.E.U16 R74, desc[UR6][R50.64] ;  /* 0x00000006324a8981 */ /* 0x000f28000c1e1500 */
[----:B------:R-:W4:Y:S01]  /*14840*/  @!P0 LDG.E.U16 R73, desc[UR6][R46.64] ;  /* 0x000000062e498981 */ /* 0x000f22000c1e1500 */
[----:B------:R-:W-:Y:S02]  /*14850*/  PRMT R48, RZ, 0x7610, R48 ;  /* 0x00007610ff307816 */ /* 0x000fe40000000030 */
[----:B------:R-:W-:Y:S02]  /*14860*/  PRMT R49, RZ, 0x7610, R49 ;  /* 0x00007610ff317816 */ /* 0x000fe40000000031 */
[----:B------:R-:W-:-:S02]  /*14870*/  PRMT R40, RZ, 0x7610, R40 ;  /* 0x00007610ff287816 */ /* 0x000fc40000000028 */
[----:B------:R-:W-:Y:S01]  /*14880*/  PRMT R41, RZ, 0x7610, R41 ;  /* 0x00007610ff297816 */ /* 0x000fe20000000029 */
[----:B--2---:R-:W-:Y:S04]  /*14890*/  STL [R1+0x12a8], R52 ;  /* 0x0012a83401007387 */ /* 0x004fe80000100800 */
[----:B---3--:R0:W-:Y:S04]  /*148a0*/  STL [R1+0x12ac], R53 ;  /* 0x0012ac3501007387 */ /* 0x0081e80000100800 */
[----:B----4-:R-:W-:Y:S01]  /*148b0*/  STL [R1+0x12a0], R44 ;  /* 0x0012a02c01007387 */ /* 0x010fe20000100800 */
[----:B0-----:R-:W-:-:S03]  /*148c0*/  IMAD.WIDE R52, R7, 0x2, R90 ;  /* 0x0000000207347825 */ /* 0x001fc600078e025a */
[----:B------:R0:W-:Y:S04]  /*148d0*/  STL [R1+0x12a4], R45 ;  /* 0x0012a42d01007387 */ /* 0x0001e80000100800 */
[----:B------:R1:W2:Y:S01]  /*148e0*/  @!P0 LDG.E.U16 R0, desc[UR6][R52.64] ;  /* 0x0000000634008981 */ /* 0x0002a2000c1e1500 */
[----:B0-----:R-:W-:-:S04]  /*148f0*/  IMAD.WIDE R44, R7, 0x2, R84 ;  /* 0x00000002072c7825 */ /* 0x001fc800078e0254 */
[----:B------:R-:W-:Y:S01]  /*14900*/  VIADD R7, R5, 0xffffff8c ;  /* 0xffffff8c05077836 */ /* 0x000fe20000000000 */
[----:B------:R0:W3:Y:S04]  /*14910*/  @!P0 LDG.E.U16 R72, desc[UR6][R44.64] ;  /* 0x000000062c488981 */ /* 0x0000e8000c1e1500 */
[----:B------:R-:W-:Y:S01]  /*14920*/  ISETP.GE.U32.AND P0, PT, R7, 0x7fffff0d, PT ;  /* 0x7fffff0d0700780c */ /* 0x000fe20003f06070 */
[----:B------:R-:W-:Y:S01]  /*14930*/  IMAD R7, R2, 0x6b, RZ ;  /* 0x0000006b02077824 */ /* 0x000fe200078e02ff */
[----:B------:R1:W-:Y:S04]  /*14940*/  STL.64 [R1+0x258], R52 ;  /* 0x0002583401007387 */ /* 0x0003e80000100a00 */
[----:B------:R4:W-:Y:S04]  /*14950*/  STL.64 [R1+0x250], R50 ;  /* 0x0002503201007387 */ /* 0x0009e80000100a00 */
[----:B------:R0:W-:Y:S04]  /*14960*/  STL.64 [R1+0x248], R46 ;  /* 0x0002482e01007387 */ /* 0x0001e80000100a00 */
[----:B------:R0:W-:Y:S01]  /*14970*/  STL.64 [R1+0x240], R44 ;  /* 0x0002402c01007387 */ /* 0x0001e20000100a00 */
[----:B-1----:R-:W-:-:S04]  /*14980*/  IMAD.WIDE R52, R7, 0x2, R90 ;  /* 0x0000000207347825 */ /* 0x002fc800078e025a */
[C---:B----4-:R-:W-:Y:S01]  /*14990*/  IMAD.WIDE R50, R7.reuse, 0x2, R88 ;  /* 0x0000000207327825 */ /* 0x050fe200078e0258 */
[----:B------:R-:W4:Y:S03]  /*149a0*/  @!P5 LDG.E.U16 R49, desc[UR6][R52.64] ;  /* 0x000000063431d981 */ /* 0x000f26000c1e1500 */
[C---:B0-----:R-:W-:Y:S01]  /*149b0*/  IMAD.WIDE R46, R7.reuse, 0x2, R86 ;  /* 0x00000002072e7825 */ /* 0x041fe200078e0256 */
[----:B------:R-:W2:Y:S03]  /*149c0*/  @!P5 LDG.E.U16 R48, desc[UR6][R50.64] ;  /* 0x000000063230d981 */ /* 0x000ea6000c1e1500 */
[----:B------:R-:W-:Y:S01]  /*149d0*/  IMAD.WIDE R44, R7, 0x2, R84 ;  /* 0x00000002072c7825 */ /* 0x000fe200078e0254 */
[----:B------:R0:W3:Y:S04]  /*149e0*/  @!P5 LDG.E.U16 R41, desc[UR6][R46.64] ;  /* 0x000000062e29d981 */ /* 0x0000e8000c1e1500 */
[----:B------:R1:W3:Y:S01]  /*149f0*/  @!P5 LDG.E.U16 R40, desc[UR6][R44.64] ;  /* 0x000000062c28d981 */ /* 0x0002e2000c1e1500 */
[----:B------:R-:W-:-:S03]  /*14a00*/  VIADD R7, R5, 0xffffff84 ;  /* 0xffffff8405077836 */ /* 0x000fc60000000000 */
[----:B------:R-:W-:Y:S02]  /*14a10*/  STL.64 [R1+0x158], R52 ;  /* 0x0001583401007387 */ /* 0x000fe40000100a00 */
[----:B------:R-:W-:Y:S01]  /*14a20*/  ISETP.GE.U32.AND P5, PT, R7, 0x7fffff05, PT ;  /* 0x7fffff050700780c */ /* 0x000fe20003fa6070 */
[----:B------:R-:W-:Y:S01]  /*14a30*/  IMAD R7, R2, 0x73, RZ ;  /* 0x0000007302077824 */ /* 0x000fe200078e02ff */
[----:B------:R-:W-:Y:S01]  /*14a40*/  STL.64 [R1+0x150], R50 ;  /* 0x0001503201007387 */ /* 0x000fe20000100a00 */
[----:B------:R-:W-:-:S03]  /*14a50*/  PRMT R9, RZ, 0x7610, R9 ;  /* 0x00007610ff097816 */ /* 0x000fc60000000009 */
[----:B------:R0:W-:Y:S01]  /*14a60*/  STL.64 [R1+0x148], R46 ;  /* 0x0001482e01007387 */ /* 0x0001e20000100a00 */
[----:B------:R-:W-:-:S03]  /*14a70*/  PRMT R10, RZ, 0x7610, R10 ;  /* 0x00007610ff0a7816 */ /* 0x000fc6000000000a */
[----:B------:R1:W-:Y:S01]  /*14a80*/  STL.64 [R1+0x140], R44 ;  /* 0x0001402c01007387 */ /* 0x0003e20000100a00 */
[----:B------:R-:W-:Y:S01]  /*14a90*/  PRMT R8, RZ, 0x7610, R8 ;  /* 0x00007610ff087816 */ /* 0x000fe20000000008 */
[----:B0-----:R-:W-:-:S04]  /*14aa0*/  IMAD.WIDE R46, R7, 0x2, R88 ;  /* 0x00000002072e7825 */ /* 0x001fc800078e0258 */
[----:B-1----:R-:W-:Y:S01]  /*14ab0*/  IMAD.WIDE R44, R7, 0x2, R86 ;  /* 0x00000002072c7825 */ /* 0x002fe200078e0256 */
[----:B------:R-:W3:Y:S04]  /*14ac0*/  @!P0 LDG.E.U16 R10, desc[UR6][R46.64] ;  /* 0x000000062e0a8981 */ /* 0x000ee8000c1e1500 */
[----:B------:R-:W3:Y:S01]  /*14ad0*/  @!P0 LDG.E.U16 R9, desc[UR6][R44.64] ;  /* 0x000000062c098981 */ /* 0x000ee2000c1e1500 */
[----:B------:R-:W-:Y:S01]  /*14ae0*/  PRMT R37, RZ, 0x7610, R37 ;  /* 0x00007610ff257816 */ /* 0x000fe20000000025 */
[----:B------:R-:W-:Y:S01]  /*14af0*/  IMAD R52, R2, 0x7b, RZ ;  /* 0x0000007b02347824 */ /* 0x000fe200078e02ff */
[----:B------:R-:W-:-:S03]  /*14b00*/  PRMT R36, RZ, 0x7610, R36 ;  /* 0x00007610ff247816 */ /* 0x000fc60000000024 */
[----:B------:R-:W-:-:S05]  /*14b10*/  IMAD.WIDE R58, R52, 0x2, R90 ;  /* 0x00000002343a7825 */ /* 0x000fca00078e025a */
[----:B------:R-:W3:Y:S04]  /*14b20*/  @!P5 LDG.E.U16 R36, desc[UR6][R58.64] ;  /* 0x000000063a24d981 */ /* 0x000ee8000c1e1500 */
[----:B--2---:R-:W-:Y:S04]  /*14b30*/  STL [R1+0xf44], R48 ;  /* 0x000f443001007387 */ /* 0x004fe80000100800 */
[----:B----4-:R0:W-:Y:S04]  /*14b40*/  STL [R1+0xf48], R49 ;  /* 0x000f483101007387 */ /* 0x0101e80000100800 */
[----:B---3--:R-:W-:Y:S04]  /*14b50*/  STL [R1+0xf3c], R40 ;  /* 0x000f3c2801007387 */ /* 0x008fe80000100800 */
[----:B------:R1:W-:Y:S01]  /*14b60*/  STL [R1+0xf40], R41 ;  /* 0x000f402901007387 */ /* 0x0003e20000100800 */
[----:B0-----:R-:W-:-:S05]  /*14b70*/  IMAD.WIDE R48, R7, 0x2, R90 ;  /* 0x0000000207307825 */ /* 0x001fca00078e025a */
[----:B------:R-:W2:Y:S01]  /*14b80*/  @!P0 LDG.E.U16 R37, desc[UR6][R48.64] ;  /* 0x0000000630258981 */ /* 0x000ea2000c1e1500 */
[----:B-1----:R-:W-:-:S05]  /*14b90*/  IMAD.WIDE R40, R7, 0x2, R84 ;  /* 0x0000000207287825 */ /* 0x002fca00078e0254 */
[----:B------:R0:W3:Y:S01]  /*14ba0*/  @!P0 LDG.E.U16 R8, desc[UR6][R40.64] ;  /* 0x0000000628088981 */ /* 0x0000e2000c1e1500 */
[----:B------:R-:W-:-:S03]  /*14bb0*/  VIADD R7, R5, 0xffffff9b ;  /* 0xffffff9b05077836 */ /* 0x000fc60000000000 */
[----:B------:R-:W-:Y:S02]  /*14bc0*/  STL.64 [R1+0x58], R48 ;  /* 0x0000583001007387 */ /* 0x000fe40000100a00 */
[----:B------:R-:W-:Y:S02]  /*14bd0*/  ISETP.GE.U32.AND P0, PT, R7, 0x7fffff1c, PT ;  /* 0x7fffff1c0700780c */ /* 0x000fe40003f06070 */
[----:B------:R-:W-:Y:S01]  /*14be0*/  STL.64 [R1+0x50], R46 ;  /* 0x0000502e01007387 */ /* 0x000fe20000100a00 */
[----:B------:R-:W-:-:S03]  /*14bf0*/  PRMT R7, RZ, 0x7610, R7 ;  /* 0x00007610ff077816 */ /* 0x000fc60000000007 */
[----:B------:R-:W-:Y:S04]  /*14c00*/  STL.64 [R1+0x48], R44 ;  /* 0x0000482c01007387 */ /* 0x000fe80000100a00 */
[----:B------:R-:W-:Y:S04]  /*14c10*/  STL.64 [R1+0x40], R40 ;  /* 0x0000402801007387 */ /* 0x000fe80000100a00 */
[----:B------:R1:W-:Y:S04]  /*14c20*/  STL [R1+0xf20], R9 ;  /* 0x000f200901007387 */ /* 0x0003e80000100800 */
[----:B------:R-:W-:Y:S04]  /*14c30*/  STL [R1+0xf24], R10 ;  /* 0x000f240a01007387 */ /* 0x000fe80000100800 */
[----:B------:R4:W-:Y:S01]  /*14c40*/  STL.S16 [R1+0xf84], R7 ;  /* 0x000f840701007387 */ /* 0x0009e20000100600 */
[----:B------:R-:W-:Y:S01]  /*14c50*/  IMAD.WIDE R56, R52, 0x2, R88 ;  /* 0x0000000234387825 */ /* 0x000fe200078e0258 */
[----:B------:R-:W-:Y:S01]  /*14c60*/  PRMT R42, RZ, 0x7610, R42 ;  /* 0x00007610ff2a7816 */ /* 0x000fe2000000002a */
[----:B-1----:R-:W1:Y:S02]  /*14c70*/  LDC R9, c[0x0][0x3b0] ;  /* 0x0000ec00ff097b82 */ /* 0x002e640000000800 */
[----:B----4-:R-:W-:Y:S01]  /*14c80*/  IMAD R7, R2, 0x64, RZ ;  /* 0x0000006402077824 */ /* 0x010fe200078e02ff */
[----:B------:R-:W-:Y:S01]  /*14c90*/  PRMT R43, RZ, 0x7610, R43 ;  /* 0x00007610ff2b7816 */ /* 0x000fe2000000002b */
[----:B------:R-:W-:Y:S01]  /*14ca0*/  IMAD.WIDE R54, R52, 0x2, R86 ;  /* 0x0000000234367825 */ /* 0x000fe200078e0256 */
[----:B------:R-:W-:-:S03]  /*14cb0*/  PRMT R32, RZ, 0x7610, R32 ;  /* 0x00007610ff207816 */ /* 0x000fc60000000020 */
[----:B------:R-:W4:Y:S01]  /*14cc0*/  LDC R10, c[0x0][0x3b0] ;  /* 0x0000ec00ff0a7b82 */ /* 0x000f220000000800 */
[----:B------:R-:W-:-:S04]  /*14cd0*/  IMAD.WIDE R46, R7, 0x2, R90 ;  /* 0x00000002072e7825 */ /* 0x000fc800078e025a */
[----:B------:R-:W-:Y:S01]  /*14ce0*/  IMAD.WIDE R52, R52, 0x2, R84 ;  /* 0x0000000234347825 */ /* 0x000fe200078e0254 */
[----:B------:R-:W-:Y:S01]  /*14cf0*/  PRMT R33, RZ, 0x7610, R33 ;  /* 0x00007610ff217816 */ /* 0x000fe20000000021 */
[----:B------:R-:W4:Y:S02]  /*14d00*/  @!P0 LDG.E.U16 R43, desc[UR6][R46.64] ;  /* 0x000000062e2b8981 */ /* 0x000f24000c1e1500 */
[----:B------:R-:W-:-:S04]  /*14d10*/  IMAD.WIDE R44, R7, 0x2, R88 ;  /* 0x00000002072c7825 */ /* 0x000fc800078e0258 */
[C---:B0-----:R-:W-:Y:S01]  /*14d20*/  IMAD.WIDE R40, R7.reuse, 0x2, R86 ;  /* 0x0000000207287825 */ /* 0x041fe200078e0256 */
[----:B------:R-:W4:Y:S04]  /*14d30*/  @!P0 LDG.E.U16 R42, desc[UR6][R44.64] ;  /* 0x000000062c2a8981 */ /* 0x000f28000c1e1500 */
[----:B------:R0:W4:Y:S04]  /*14d40*/  @!P0 LDG.E.U16 R33, desc[UR6][R40.64] ;  /* 0x0000000628218981 */ /* 0x000128000c1e1500 */
[----:B---3--:R-:W-:Y:S04]  /*14d50*/  STL [R1+0xf1c], R8 ;  /* 0x000f1c0801007387 */ /* 0x008fe80000100800 */
[----:B------:R-:W3:Y:S04]  /*14d60*/  LDL.LU R81, [R1+0x38] ;  /* 0x0000380001517983 */ /* 0x000ee80000300800 */
[----:B------:R-:W4:Y:S04]  /*14d70*/  LDL.LU R80, [R1+0x3c] ;  /* 0x00003c0001507983 */ /* 0x000f280000300800 */
[----:B--2---:R-:W-:Y:S04]  /*14d80*/  STL [R1+0xf28], R37 ;  /* 0x000f282501007387 */ /* 0x004fe80000100800 */
[----:B------:R-:W-:Y:S04]  /*14d90*/  STL [R1+0x2170], R58 ;  /* 0x0021703a01007387 */ /* 0x000fe80000100800 */
[----:B------:R-:W-:Y:S04]  /*14da0*/  STL.64 [R1+0x238], R46 ;  /* 0x0002382e01007387 */ /* 0x000fe80000100a00 */
[----:B------:R-:W-:Y:S04]  /*14db0*/  STL [R1+0x2284], R58 ;  /* 0x0022843a01007387 */ /* 0x000fe80000100800 */
[----:B------:R-:W-:Y:S04]  /*14dc0*/  STL [R1+0x216c], R59 ;  /* 0x00216c3b01007387 */ /* 0x000fe80000100800 */
[----:B------:R-:W-:Y:S04]  /*14dd0*/  STL [R1+0x2274], R59 ;  /* 0x0022743b01007387 */ /* 0x000fe80000100800 */
[----:B------:R-:W-:Y:S04]  /*14de0*/  STL.64 [R1+0x23e8], R58 ;  /* 0x0023e83a01007387 */ /* 0x000fe80000100a00 */
[----:B------:R-:W-:Y:S04]  /*14df0*/  STL [R1+0x243c], R58 ;  /* 0x00243c3a01007387 */ /* 0x000fe80000100800 */
[----:B------:R2:W-:Y:S04]  /*14e00*/  STL [R1+0x2438], R59 ;  /* 0x0024383b01007387 */ /* 0x0005e80000100800 */
[----:B--2---:R-:W2:Y:S04]  /*14e10*/  LDL.LU R59, [R1+0xf84] ;  /* 0x000f8400013b7983 */ /* 0x004ea80000300800 */
[----:B------:R-:W-:Y:S04]  /*14e20*/  STL [R1+0x2178], R56 ;  /* 0x0021783801007387 */ /* 0x000fe80000100800 */
[----:B------:R-:W-:Y:S04]  /*14e30*/  STL [R1+0x22a4], R56 ;  /* 0x0022a43801007387 */ /* 0x000fe80000100800 */
[----:B------:R-:W-:Y:S04]  /*14e40*/  STL [R1+0x2174], R57 ;  /* 0x0021743901007387 */ /* 0x000fe80000100800 */
[----:B------:R-:W-:Y:S04]  /*14e50*/  STL [R1+0x2294], R57 ;  /* 0x0022943901007387 */ /* 0x000fe80000100800 */
[----:B------:R-:W-:Y:S04]  /*14e60*/  STL.64 [R1+0x23f0], R56 ;  /* 0x0023f03801007387 */ /* 0x000fe80000100a00 */
[----:B------:R-:W-:Y:S04]  /*14e70*/  STL [R1+0x2444], R56 ;  /* 0x0024443801007387 */ /* 0x000fe80000100800 */
        /* <DEDUP_REMOVED lines=11> */
[----:B------:R0:W-:Y:S02]  /*14f30*/  STL [R1+0xf88], R36 ;  /* 0x000f882401007387 */ /* 0x0001e40000100800 */
[----:B0-----:R-:W-:-:S05]  /*14f40*/  IMAD.WIDE R36, R7, 0x2, R84 ;  /* 0x0000000207247825 */ /* 0x001fca00078e0254 */
[----:B------:R0:W2:Y:S01]  /*14f50*/  @!P0 LDG.E.U16 R32, desc[UR6][R36.64] ;  /* 0x0000000624208981 */ /* 0x0000a2000c1e1500 */
[----:B------:R-:W-:-:S03]  /*14f60*/  VIADD R8, R5, 0xffffff93 ;  /* 0xffffff9305087836 */ /* 0x000fc60000000000 */
[----:B------:R-:W-:Y:S02]  /*14f70*/  STL [R1+0x22d4], R53 ;  /* 0x0022d43501007387 */ /* 0x000fe40000100800 */
[----:B------:R-:W-:Y:S02]  /*14f80*/  ISETP.GE.U32.AND P0, PT, R8, 0x7fffff14, PT ;  /* 0x7fffff140800780c */ /* 0x000fe40003f06070 */
[----:B------:R-:W-:Y:S04]  /*14f90*/  STL [R1+0x2454], R53 ;  /* 0x0024543501007387 */ /* 0x000fe80000100800 */
[----:B------:R-:W-:Y:S04]  /*14fa0*/  STL.64 [R1+0x230], R44 ;  /* 0x0002302c01007387 */ /* 0x000fe80000100a00 */
[----:B------:R0:W-:Y:S01]  /*14fb0*/  STL.64 [R1+0x228], R40 ;  /* 0x0002282801007387 */ /* 0x0001e20000100a00 */
[----:B------:R-:W-:-:S03]  /*14fc0*/  PRMT R38, RZ, 0x7610, R38 ;  /* 0x00007610ff267816 */ /* 0x000fc60000000026 */
[----:B------:R0:W-:Y:S01]  /*14fd0*/  STL.64 [R1+0x220], R36 ;  /* 0x0002202401007387 */ /* 0x0001e20000100a00 */
[----:B------:R-:W-:Y:S02]  /*14fe0*/  PRMT R39, RZ, 0x7610, R39 ;  /* 0x00007610ff277816 */ /* 0x000fe40000000027 */
[----:B------:R-:W-:Y:S02]  /*14ff0*/  PRMT R28, RZ, 0x7610, R28 ;  /* 0x00007610ff1c7816 */ /* 0x000fe4000000001c */
[----:B------:R-:W-:Y:S02]  /*15000*/  PRMT R29, RZ, 0x7610, R29 ;  /* 0x00007610ff1d7816 */ /* 0x000fe4000000001d */
[----:B---3--:R-:W-:-:S05]  /*15010*/  SEL R7, R83, R81, !P1 ;  /* 0x0000005153077207 */ /* 0x008fca0004800000 */
[----:B-1----:R-:W-:Y:S02]  /*15020*/  IMAD R71, R7, R9, RZ ;  /* 0x0000000907477224 */ /* 0x002fe400078e02ff */
[----:B------:R-:W-:-:S03]  /*15030*/  IMAD R7, R2, 0x6c, RZ ;  /* 0x0000006c02077824 */ /* 0x000fc600078e02ff */
[----:B------:R-:W-:Y:S01]  /*15040*/  STL [R1+0x2458], R71 ;  /* 0x0024584701007387 */ /* 0x000fe20000100800 */
[----:B0-----:R-:W-:-:S03]  /*15050*/  IMAD.WIDE R40, R7, 0x2, R88 ;  /* 0x0000000207287825 */ /* 0x001fc600078e0258 */
[----:B----4-:R-:W-:Y:S04]  /*15060*/  STL [R1+0xf94], R42 ;  /* 0x000f942a01007387 */ /* 0x010fe80000100800 */
[----:B------:R0:W-:Y:S01]  /*15070*/  STL [R1+0xf98], R43 ;  /* 0x000f982b01007387 */ /* 0x0001e20000100800 */
[----:B------:R-:W-:-:S03]  /*15080*/  IMAD.WIDE R36, R7, 0x2, R86 ;  /* 0x0000000207247825 */ /* 0x000fc600078e0256 */
[----:B------:R-:W3:Y:S04]  /*15090*/  @!P0 LDG.E.U16 R38, desc[UR6][R40.64] ;  /* 0x0000000628268981 */ /* 0x000ee8000c1e1500 */
[----:B------:R-:W4:Y:S01]  /*150a0*/  @!P0 LDG.E.U16 R29, desc[UR6][R36.64] ;  /* 0x00000006241d8981 */ /* 0x000f22000c1e1500 */
[----:B0-----:R-:W-:-:S05]  /*150b0*/  IMAD.WIDE R42, R7, 0x2, R90 ;  /* 0x00000002072a7825 */ /* 0x001fca00078e025a */
[----:B------:R-:W4:Y:S01]  /*150c0*/  @!P0 LDG.E.U16 R39, desc[UR6][R42.64] ;  /* 0x000000062a278981 */ /* 0x000f22000c1e1500 */
[----:B------:R-:W-:Y:S02]  /*150d0*/  PRMT R16, RZ, 0x7610, R16 ;  /* 0x00007610ff107816 */ /* 0x000fe40000000010 */
[----:B------:R-:W-:Y:S02]  /*150e0*/  PRMT R15, RZ, 0x7610, R15 ;  /* 0x00007610ff0f7816 */ /* 0x000fe4000000000f */
[----:B------:R-:W-:Y:S02]  /*150f0*/  PRMT R12, RZ, 0x7610, R12 ;  /* 0x00007610ff0c7816 */ /* 0x000fe4000000000c */
[----:B------:R-:W-:Y:S01]  /*15100*/  PRMT R77, RZ, 0x7610, R77 ;  /* 0x00007610ff4d7816 */ /* 0x000fe2000000004d */
[----:B------:R-:W-:Y:S01]  /*15110*/  VIADD R8, R5, 0xffffff8b ;  /* 0xffffff8b05087836 */ /* 0x000fe20000000000 */
[----:B------:R-:W-:Y:S02]  /*15120*/  PRMT R9, RZ, 0x7610, R9 ;  /* 0x00007610ff097816 */ /* 0x000fe40000000009 */
[----:B------:R-:W-:-:S02]  /*15130*/  PRMT R79, RZ, 0x7610, R79 ;  /* 0x00007610ff4f7816 */ /* 0x000fc4000000004f */
[----:B------:R-:W4:Y:S04]  /*15140*/  @!P5 LDG.E.U16 R77, desc[UR6][R54.64] ;  /* 0x00000006364dd981 */ /* 0x000f28000c1e1500 */
[----:B--2---:R-:W2:Y:S04]  /*15150*/  @!P5 LDG.E.U16 R59, desc[UR6][R56.64] ;  /* 0x00000006383bd981 */ /* 0x004ea8000c1e1500 */
[----:B------:R-:W2:Y:S04]  /*15160*/  @!P5 LDG.E.U16 R79, desc[UR6][R52.64] ;  /* 0x00000006344fd981 */ /* 0x000ea8000c1e1500 */
[----:B------:R-:W-:Y:S04]  /*15170*/  STL [R1+0xf8c], R32 ;  /* 0x000f8c2001007387 */ /* 0x000fe80000100800 */
[----:B------:R0:W-:Y:S02]  /*15180*/  STL [R1+0xf90], R33 ;  /* 0x000f902101007387 */ /* 0x0001e40000100800 */
[----:B0-----:R-:W-:-:S05]  /*15190*/  IMAD.WIDE R32, R7, 0x2, R84 ;  /* 0x0000000207207825 */ /* 0x001fca00078e0254 */
[----:B------:R-:W2:Y:S01]  /*151a0*/  @!P0 LDG.E.U16 R28, desc[UR6][R32.64] ;  /* 0x00000006201c8981 */ /* 0x000ea2000c1e1500 */
[----:B------:R-:W-:Y:S02]  /*151b0*/  SEL R7, R83, R80, !P1 ;  /* 0x0000005053077207 */ /* 0x000fe40004800000 */
[----:B------:R-:W-:Y:S01]  /*151c0*/  ISETP.GE.U32.AND P0, PT, R8, 0x7fffff0c, PT ;  /* 0x7fffff0c0800780c */ /* 0x000fe20003f06070 */
[----:B------:R-:W-:Y:S02]  /*151d0*/  STL.64 [R1+0x138], R42 ;  /* 0x0001382a01007387 */ /* 0x000fe40000100a00 */
[----:B------:R-:W-:Y:S02]  /*151e0*/  IMAD R81, R7, R10, RZ ;  /* 0x0000000a07517224 */ /* 0x000fe400078e02ff */
[----:B------:R-:W-:Y:S01]  /*151f0*/  STL.64 [R1+0x130], R40 ;  /* 0x0001302801007387 */ /* 0x000fe20000100a00 */
[C---:B------:R-:W-:Y:S01]  /*15200*/  IMAD R7, R2.reuse, 0x74, RZ ;  /* 0x0000007402077824 */ /* 0x040fe200078e02ff */
[----:B------:R-:W-:Y:S01]  /*15210*/  PRMT R11, RZ, 0x7610, R11 ;  /* 0x00007610ff0b7816 */ /* 0x000fe2000000000b */
[----:B------:R-:W-:Y:S01]  /*15220*/  VIADD R8, R5, 0xffffff83 ;  /* 0xffffff8305087836 */ /* 0x000fe20000000000 */
[----:B------:R-:W-:Y:S01]  /*15230*/  STL.64 [R1+0x128], R36 ;  /* 0x0001282401007387 */ /* 0x000fe20000100a00 */
[----:B------:R-:W-:Y:S01]  /*15240*/  IMAD R44, R2, 0x7c, RZ ;  /* 0x0000007c022c7824 */ /* 0x000fe200078e02ff */
[----:B------:R-:W-:Y:S01]  /*15250*/  PRMT R67, RZ, 0x7610, R67 ;  /* 0x00007610ff437816 */ /* 0x000fe20000000043 */
[----:B------:R-:W0:Y:S01]  /*15260*/  LDC R10, c[0x0][0x3b0] ;  /* 0x0000ec00ff0a7b82 */ /* 0x000e220000000800 */
[----:B------:R-:W-:Y:S04]  /*15270*/  STL.64 [R1+0x120], R32 ;  /* 0x0001202001007387 */ /* 0x000fe80000100a00 */
[----:B------:R-:W-:Y:S04]  /*15280*/  STL [R1+0x245c], R81 ;  /* 0x00245c5101007387 */ /* 0x000fe80000100800 */
[----:B---3--:R-:W-:Y:S04]  /*15290*/  STL [R1+0xf34], R38 ;  /* 0x000f342601007387 */ /* 0x008fe80000100800 */
[----:B----4-:R-:W-:Y:S04]  /*152a0*/  STL [R1+0xf38], R39 ;  /* 0x000f382701007387 */ /* 0x010fe80000100800 */
[----:B--2---:R-:W-:Y:S04]  /*152b0*/  STL [R1+0xf2c], R28 ;  /* 0x000f2c1c01007387 */ /* 0x004fe80000100800 */
[----:B------:R1:W-:Y:S02]  /*152c0*/  STL [R1+0xf30], R29 ;  /* 0x000f301d01007387 */ /* 0x0003e40000100800 */
[----:B-1----:R-:W-:-:S05]  /*152d0*/  IMAD.WIDE R28, R7, 0x2, R84 ;  /* 0x00000002071c7825 */ /* 0x002fca00078e0254 */
[----:B------:R-:W2:Y:S01]  /*152e0*/  @!P0 LDG.E.U16 R9, desc[UR6][R28.64] ;  /* 0x000000061c098981 */ /* 0x000ea2000c1e1500 */
[----:B------:R-:W-:-:S04]  /*152f0*/  IMAD.WIDE R38, R7, 0x2, R90 ;  /* 0x0000000207267825 */ /* 0x000fc800078e025a */
[C---:B------:R-:W-:Y:S01]  /*15300*/  IMAD.WIDE R36, R7.reuse, 0x2, R88 ;  /* 0x0000000207247825 */ /* 0x040fe200078e0258 */
[----:B------:R1:W3:Y:S03]  /*15310*/  @!P0 LDG.E.U16 R16, desc[UR6][R38.64] ;  /* 0x0000000626108981 */ /* 0x0002e6000c1e1500 */
[----:B------:R-:W-:Y:S01]  /*15320*/  IMAD.WIDE R32, R7, 0x2, R86 ;  /* 0x0000000207207825 */ /* 0x000fe200078e0256 */
[----:B------:R4:W3:Y:S04]  /*15330*/  @!P0 LDG.E.U16 R15, desc[UR6][R36.64] ;  /* 0x00000006240f8981 */ /* 0x0008e8000c1e1500 */
[----:B------:R0:W3:Y:S01]  /*15340*/  @!P0 LDG.E.U16 R12, desc[UR6][R32.64] ;  /* 0x00000006200c8981 */ /* 0x0000e2000c1e1500 */
[----:B------:R-:W-:Y:S01]  /*15350*/  VIADD R7, R5, 0xffffff9a ;  /* 0xffffff9a05077836 */ /* 0x000fe20000000000 */
[----:B------:R-:W-:-:S02]  /*15360*/  ISETP.GE.U32.AND P5, PT, R8, 0x7fffff04, PT ;  /* 0x7fffff040800780c */ /* 0x000fc40003fa6070 */
[----:B------:R1:W-:Y:S02]  /*15370*/  STL.64 [R1+0x38], R38 ;  /* 0x0000382601007387 */ /* 0x0003e40000100a00 */
[----:B------:R-:W-:Y:S02]  /*15380*/  ISETP.GE.U32.AND P0, PT, R7, 0x7fffff1b, PT ;  /* 0x7fffff1b0700780c */ /* 0x000fe40003f06070 */
[----:B------:R4:W-:Y:S01]  /*15390*/  STL.64 [R1+0x30], R36 ;  /* 0x0000302401007387 */ /* 0x0009e20000100a00 */
[----:B------:R-:W-:-:S03]  /*153a0*/  IMAD R7, R2, 0x65, RZ ;  /* 0x0000006502077824 */ /* 0x000fc600078e02ff */
[----:B------:R0:W-:Y:S01]  /*153b0*/  STL.64 [R1+0x28], R32 ;  /* 0x0000282001007387 */ /* 0x0001e20000100a00 */
[----:B------:R-:W-:-:S03]  /*153c0*/  IMAD.WIDE R50, R44, 0x2, R90 ;  /* 0x000000022c327825 */ /* 0x000fc600078e025a */
[----:B------:R0:W-:Y:S01]  /*153d0*/  STL.64 [R1+0x20], R28 ;  /* 0x0000201c01007387 */ /* 0x0001e20000100a00 */
[----:B-1----:R-:W-:-:S03]  /*153e0*/  IMAD.WIDE R38, R7, 0x2, R90 ;  /* 0x0000000207267825 */ /* 0x002fc600078e025a */
[----:B------:R-:W3:Y:S01]  /*153f0*/  @!P5 LDG.E.U16 R11, desc[UR6][R50.64] ;  /* 0x00000006320bd981 */ /* 0x000ee2000c1e1500 */
[----:B------:R-:W-:-:S03]  /*15400*/  PRMT R66, RZ, 0x7610, R66 ;  /* 0x00007610ff427816 */ /* 0x000fc60000000042 */
[----:B------:R-:W3:Y:S01]  /*15410*/  @!P0 LDG.E.U16 R67, desc[UR6][R38.64] ;  /* 0x0000000626438981 */ /* 0x000ee2000c1e1500 */
[----:B------:R-:W-:Y:S01]  /*15420*/  PRMT R63, RZ, 0x7610, R63 ;  /* 0x00007610ff3f7816 */ /* 0x000fe2000000003f */
[----:B----4-:R-:W-:Y:S01]  /*15430*/  IMAD.WIDE R36, R7, 0x2, R88 ;  /* 0x0000000207247825 */ /* 0x010fe200078e0258 */
[----:B------:R-:W-:-:S03]  /*15440*/  PRMT R68, RZ, 0x7610, R68 ;  /* 0x00007610ff447816 */ /* 0x000fc60000000044 */
[C---:B0-----:R-:W-:Y:S01]  /*15450*/  IMAD.WIDE R32, R7.reuse, 0x2, R86 ;  /* 0x0000000207207825 */ /* 0x041fe200078e0256 */
[----:B------:R-:W4:Y:S03]  /*15460*/  @!P0 LDG.E.U16 R66, desc[UR6][R36.64] ;  /* 0x0000000624428981 */ /* 0x000f26000c1e1500 */
[----:B------:R-:W-:Y:S01]  /*15470*/  IMAD.WIDE R28, R7, 0x2, R84 ;  /* 0x00000002071c7825 */ /* 0x000fe200078e0254 */
[----:B------:R-:W4:Y:S04]  /*15480*/  @!P0 LDG.E.U16 R63, desc[UR6][R32.64] ;  /* 0x00000006203f8981 */ /* 0x000f28000c1e1500 */
[----:B------:R-:W4:Y:S04]  /*15490*/  @!P0 LDG.E.U16 R68, desc[UR6][R28.64] ;  /* 0x000000061c448981 */ /* 0x000f28000c1e1500 */
[----:B--2---:R0:W-:Y:S04]  /*154a0*/  STL [R1+0xeec], R9 ;  /* 0x000eec0901007387 */ /* 0x0041e80000100800 */
[----:B------:R-:W2:Y:S04]  /*154b0*/  LDL.LU R80, [R1+0xc0] ;  /* 0x0000c00001507983 */ /* 0x000ea80000300800 */
[----:B------:R-:W2:Y:S01]  /*154c0*/  LDL.LU R78, [R1+0xe0] ;  /* 0x0000e000014e7983 */ /* 0x000ea20000300800 */
[----:B0-----:R-:W0:Y:S03]  /*154d0*/  LDC R9, c[0x0][0x3b0] ;  /* 0x0000ec00ff097b82 */ /* 0x001e260000000800 */
[----:B------:R-:W-:Y:S01]  /*154e0*/  STL [R1+0x2190], R50 ;  /* 0x0021903201007387 */ /* 0x000fe20000100800 */
[----:B------:R-:W-:-:S03]  /*154f0*/  IMAD.WIDE R48, R44, 0x2, R88 ;  /* 0x000000022c307825 */ /* 0x000fc600078e0258 */
[----:B------:R-:W-:Y:S04]  /*15500*/  STL [R1+0x2234], R50 ;  /* 0x0022343201007387 */ /* 0x000fe80000100800 */
[----:B------:R-:W-:Y:S04]  /*15510*/  STL [R1+0x2460], R50 ;  /* 0x0024603201007387 */ /* 0x000fe80000100800 */
[----:B---3--:R1:W-:Y:S04]  /*15520*/  STL [R1+0xef8], R16 ;  /* 0x000ef81001007387 */ /* 0x0083e80000100800 */
[----:B------:R-:W-:Y:S01]  /*15530*/  STL [R1+0x218c], R51 ;  /* 0x00218c3301007387 */ /* 0x000fe20000100800 */
[----:B------:R-:W-:-:S03]  /*15540*/  IMAD.WIDE R46, R44, 0x2, R86 ;  /* 0x000000022c2e7825 */ /* 0x000fc600078e0256 */
[----:B------:R-:W-:Y:S01]  /*15550*/  STL [R1+0x22f0], R51 ;  /* 0x0022f03301007387 */ /* 0x000fe20000100800 */
[----:B------:R-:W-:Y:S01]  /*15560*/  VIADD R8, R5, 0xffffff92 ;  /* 0xffffff9205087836 */ /* 0x000fe20000000000 */
[----:B------:R-:W-:Y:S01]  /*15570*/  PRMT R61, RZ, 0x7610, R61 ;  /* 0x00007610ff3d7816 */ /* 0x000fe2000000003d */
[----:B-1----:R-:W1:Y:S01]  /*15580*/  LDC R16, c[0x0][0x3b0] ;  /* 0x0000ec00ff107b82 */ /* 0x002e620000000800 */
[----:B------:R3:W-:Y:S04]  /*15590*/  STL [R1+0xef4], R15 ;  /* 0x000ef40f01007387 */ /* 0x0007e80000100800 */
[----:B------:R-:W-:Y:S04]  /*155a0*/  STL [R1+0x2464], R51 ;  /* 0x0024643301007387 */ /* 0x000fe80000100800 */
[----:B------:R-:W-:Y:S01]  /*155b0*/  STL [R1+0xef0], R12 ;  /* 0x000ef00c01007387 */ /* 0x000fe20000100800 */
[----:B------:R-:W-:Y:S01]  /*155c0*/  IMAD.WIDE R44, R44, 0x2, R84 ;  /* 0x000000022c2c7825 */ /* 0x000fe200078e0254 */
[----:B------:R-:W-:Y:S01]  /*155d0*/  ISETP.GE.U32.AND P0, PT, R8, 0x7fffff13, PT ;  /* 0x7fffff130800780c */ /* 0x000fe20003f06070 */
[----:B---3--:R-:W3:Y:S01]  /*155e0*/  LDC R15, c[0x0][0x3b0] ;  /* 0x0000ec00ff0f7b82 */ /* 0x008ee20000000800 */
        /* <DEDUP_REMOVED lines=16> */
[----:B------:R0:W-:Y:S04]  /*156f0*/  STL [R1+0xf18], R11 ;  /* 0x000f180b01007387 */ /* 0x0001e80000100800 */
[----:B------:R0:W-:Y:S01]  /*15700*/  STL.64 [R1+0x218], R38 ;  /* 0x0002182601007387 */ /* 0x0001e20000100a00 */
[----:B------:R-:W-:-:S03]  /*15710*/  PRMT R64, RZ, 0x7610, R64 ;  /* 0x00007610ff407816 */ /* 0x000fc60000000040 */
[----:B------:R0:W-:Y:S01]  /*15720*/  STL.64 [R1+0x210], R36 ;  /* 0x0002102401007387 */ /* 0x0001e20000100a00 */
[----:B------:R-:W-:-:S03]  /*15730*/  PRMT R65, RZ, 0x7610, R65 ;  /* 0x00007610ff417816 */ /* 0x000fc60000000041 */
[----:B------:R0:W-:Y:S01]  /*15740*/  STL.64 [R1+0x208], R32 ;  /* 0x0002082001007387 */ /* 0x0001e20000100a00 */
[----:B------:R-:W-:-:S03]  /*15750*/  PRMT R62, RZ, 0x7610, R62 ;  /* 0x00007610ff3e7816 */ /* 0x000fc6000000003e */
[----:B------:R-:W-:Y:S01]  /*15760*/  STL [R1+0x247c], R67 ;  /* 0x00247c4301007387 */ /* 0x000fe20000100800 */
[----:B------:R-:W-:-:S03]  /*15770*/  VIADD R8, R5, 0xffffff8a ;  /* 0xffffff8a05087836 */ /* 0x000fc60000000000 */
[----:B------:R1:W-:Y:S04]  /*15780*/  STL.64 [R1+0x200], R28 ;  /* 0x0002001c01007387 */ /* 0x0003e80000100a00 */
[----:B----4-:R-:W-:Y:S01]  /*15790*/  STL [R1+0x2480], R66 ;  /* 0x0024804201007387 */ /* 0x010fe20000100800 */
[----:B0-----:R-:W-:-:S03]  /*157a0*/  IMAD R11, R2, 0x75, RZ ;  /* 0x00000075020b7824 */ /* 0x001fc600078e02ff */
[----:B------:R-:W-:Y:S04]  /*157b0*/  STL [R1+0x2484], R63 ;  /* 0x0024843f01007387 */ /* 0x000fe80000100800 */
[----:B------:R-:W-:Y:S01]  /*157c0*/  STL [R1+0x2488], R68 ;  /* 0x0024884401007387 */ /* 0x000fe20000100800 */
[----:B------:R-:W-:Y:S02]  /*157d0*/  PRMT R81, RZ, 0x7610, R81 ;  /* 0x00007610ff517816 */ /* 0x000fe40000000051 */
[----:B------:R-:W-:Y:S02]  /*157e0*/  PRMT R71, RZ, 0x7610, R71 ;  /* 0x00007610ff477816 */ /* 0x000fe40000000047 */
[----:B------:R-:W-:Y:S01]  /*157f0*/  PRMT R53, RZ, 0x7610, R53 ;  /* 0x00007610ff357816 */ /* 0x000fe20000000035 */
[----:B------:R-:W-:Y:S01]  /*15800*/  VIADD R12, R5, 0xffffff82 ;  /* 0xffffff82050c7836 */ /* 0x000fe20000000000 */
[----:B------:R0:W4:Y:S04]  /*15810*/  @!P5 LDG.E.U16 R81, desc[UR6][R48.64] ;  /* 0x000000063051d981 */ /* 0x000128000c1e1500 */
[----:B------:R-:W3:Y:S04]  /*15820*/  @!P5 LDG.E.U16 R71, desc[UR6][R46.64] ;  /* 0x000000062e47d981 */ /* 0x000ee8000c1e1500 */
[----:B------:R1:W3:Y:S01]  /*15830*/  @!P5 LDG.E.U16 R53, desc[UR6][R44.64] ;  /* 0x000000062c35d981 */ /* 0x0002e2000c1e1500 */
[----:B------:R-:W-:Y:S01]  /*15840*/  ISETP.GE.U32.AND P5, PT, R12, 0x7fffff03, PT ;  /* 0x7fffff030c00780c */ /* 0x000fe20003fa6070 */
[----:B------:R-:W-:Y:S01]  /*15850*/  IMAD R12, R2, 0x66, RZ ;  /* 0x00000066020c7824 */ /* 0x000fe200078e02ff */
[----:B------:R-:W-:-:S02]  /*15860*/  PRMT R14, RZ, 0x7610, R14 ;  /* 0x00007610ff0e7816 */ /* 0x000fc4000000000e */
[----:B0-----:R-:W-:Y:S01]  /*15870*/  PRMT R48, RZ, 0x7610, R48 ;  /* 0x00007610ff307816 */ /* 0x001fe20000000030 */
[C---:B------:R-:W-:Y:S01]  /*15880*/  IMAD.WIDE R50, R12.reuse, 0x2, R90 ;  /* 0x000000020c327825 */ /* 0x040fe200078e025a */
[----:B------:R-:W-:Y:S02]  /*15890*/  PRMT R13, RZ, 0x7610, R13 ;  /* 0x00007610ff0d7816 */ /* 0x000fe4000000000d */
[----:B-1----:R-:W-:Y:S01]  /*158a0*/  PRMT R45, RZ, 0x7610, R45 ;  /* 0x00007610ff2d7816 */ /* 0x002fe2000000002d */
[----:B------:R-:W-:Y:S01]  /*158b0*/  IMAD.WIDE R46, R12, 0x2, R88 ;  /* 0x000000020c2e7825 */ /* 0x000fe200078e0258 */
[----:B------:R-:W-:Y:S02]  /*158c0*/  PRMT R26, RZ, 0x7610, R26 ;  /* 0x00007610ff1a7816 */ /* 0x000fe4000000001a */
[----:B------:R-:W-:Y:S02]  /*158d0*/  PRMT R27, RZ, 0x7610, R27 ;  /* 0x00007610ff1b7816 */ /* 0x000fe4000000001b */
[----:B--2---:R-:W-:-:S05]  /*158e0*/  SEL R7, R83, R80, !P1 ;  /* 0x0000005053077207 */ /* 0x004fca0004800000 */
[----:B------:R-:W-:Y:S02]  /*158f0*/  IMAD R80, R7, R9, RZ ;  /* 0x0000000907507224 */ /* 0x000fe400078e02ff */
[----:B------:R-:W-:-:S04]  /*15900*/  IMAD R7, R2, 0x6d, RZ ;  /* 0x0000006d02077824 */ /* 0x000fc800078e02ff */
[----:B------:R-:W-:-:S04]  /*15910*/  IMAD.WIDE R38, R7, 0x2, R90 ;  /* 0x0000000207267825 */ /* 0x000fc800078e025a */
[C---:B------:R-:W-:Y:S01]  /*15920*/  IMAD.WIDE R36, R7.reuse, 0x2, R88 ;  /* 0x0000000207247825 */ /* 0x040fe200078e0258 */
[----:B------:R0:W2:Y:S03]  /*15930*/  @!P0 LDG.E.U16 R61, desc[UR6][R38.64] ;  /* 0x00000006263d8981 */ /* 0x0000a6000c1e1500 */
[C---:B------:R-:W-:Y:S01]  /*15940*/  IMAD.WIDE R32, R7.reuse, 0x2, R86 ;  /* 0x0000000207207825 */ /* 0x040fe200078e0256 */
[----:B------:R1:W2:Y:S03]  /*15950*/  @!P0 LDG.E.U16 R64, desc[UR6][R36.64] ;  /* 0x0000000624408981 */ /* 0x0002a6000c1e1500 */
[----:B------:R-:W-:Y:S01]  /*15960*/  IMAD.WIDE R28, R7, 0x2, R84 ;  /* 0x00000002071c7825 */ /* 0x000fe200078e0254 */
[----:B------:R0:W2:Y:S01]  /*15970*/  @!P0 LDG.E.U16 R65, desc[UR6][R32.64] ;  /* 0x0000000620418981 */ /* 0x0000a2000c1e1500 */
[----:B------:R-:W-:-:S03]  /*15980*/  SEL R7, R83, R78, !P1 ;  /* 0x0000004e53077207 */ /* 0x000fc60004800000 */
[----:B------:R0:W2:Y:S01]  /*15990*/  @!P0 LDG.E.U16 R62, desc[UR6][R28.64] ;  /* 0x000000061c3e8981 */ /* 0x0000a2000c1e1500 */
[----:B------:R-:W-:-:S03]  /*159a0*/  ISETP.GE.U32.AND P0, PT, R8, 0x7fffff0b, PT ;  /* 0x7fffff0b0800780c */ /* 0x000fc60003f06070 */
[----:B------:R-:W-:Y:S01]  /*159b0*/  STL [R1+0x248c], R80 ;  /* 0x00248c5001007387 */ /* 0x000fe20000100800 */
[----:B------:R-:W-:-:S03]  /*159c0*/  IMAD R69, R7, R10, RZ ;  /* 0x0000000a07457224 */ /* 0x000fc600078e02ff */
[----:B------:R0:W-:Y:S01]  /*159d0*/  STL.64 [R1+0x118], R38 ;  /* 0x0001182601007387 */ /* 0x0001e20000100a00 */
[----:B------:R-:W-:-:S03]  /*159e0*/  PRMT R10, RZ, 0x7610, R10 ;  /* 0x00007610ff0a7816 */ /* 0x000fc6000000000a */
[----:B------:R1:W-:Y:S01]  /*159f0*/  STL.64 [R1+0x110], R36 ;  /* 0x0001102401007387 */ /* 0x0003e20000100a00 */
[----:B------:R-:W-:Y:S02]  /*15a00*/  PRMT R9, RZ, 0x7610, R9 ;  /* 0x00007610ff097816 */ /* 0x000fe40000000009 */
[----:B------:R-:W-:Y:S01]  /*15a10*/  PRMT R8, RZ, 0x7610, R8 ;  /* 0x00007610ff087816 */ /* 0x000fe20000000008 */
[----:B------:R1:W-:Y:S01]  /*15a20*/  STL.64 [R1+0x108], R32 ;  /* 0x0001082001007387 */ /* 0x0003e20000100a00 */
[----:B------:R-:W-:-:S03]  /*15a30*/  PRMT R7, RZ, 0x7610, R7 ;  /* 0x00007610ff077816 */ /* 0x000fc60000000007 */
[----:B------:R1:W-:Y:S01]  /*15a40*/  STL.64 [R1+0x100], R28 ;  /* 0x0001001c01007387 */ /* 0x0003e20000100a00 */
[----:B0-----:R-:W-:-:S04]  /*15a50*/  IMAD.WIDE R38, R11, 0x2, R90 ;  /* 0x000000020b267825 */ /* 0x001fc800078e025a */
[C---:B-1----:R-:W-:Y:S01]  /*15a60*/  IMAD.WIDE R36, R11.reuse, 0x2, R88 ;  /* 0x000000020b247825 */ /* 0x042fe200078e0258 */
[----:B------:R-:W2:Y:S03]  /*15a70*/  @!P0 LDG.E.U16 R10, desc[UR6][R38.64] ;  /* 0x00000006260a8981 */ /* 0x000ea6000c1e1500 */
[C---:B------:R-:W-:Y:S01]  /*15a80*/  IMAD.WIDE R32, R11.reuse, 0x2, R86 ;  /* 0x000000020b207825 */ /* 0x040fe200078e0256 */
[----:B------:R0:W2:Y:S03]  /*15a90*/  @!P0 LDG.E.U16 R9, desc[UR6][R36.64] ;  /* 0x0000000624098981 */ /* 0x0000a6000c1e1500 */
[----:B------:R-:W-:Y:S01]  /*15aa0*/  IMAD.WIDE R28, R11, 0x2, R84 ;  /* 0x000000020b1c7825 */ /* 0x000fe200078e0254 */
[----:B------:R1:W2:Y:S03]  /*15ab0*/  @!P0 LDG.E.U16 R8, desc[UR6][R32.64] ;  /* 0x0000000620088981 */ /* 0x0002a6000c1e1500 */
[----:B------:R-:W-:Y:S01]  /*15ac0*/  VIADD R11, R5, 0xffffff99 ;  /* 0xffffff99050b7836 */ /* 0x000fe20000000000 */
[----:B------:R0:W2:Y:S04]  /*15ad0*/  @!P0 LDG.E.U16 R7, desc[UR6][R28.64] ;  /* 0x000000061c078981 */ /* 0x0000a8000c1e1500 */
[----:B------:R-:W-:Y:S01]  /*15ae0*/  STL.64 [R1+0x18], R38 ;  /* 0x0000182601007387 */ /* 0x000fe20000100a00 */
[----:B------:R-:W-:-:S03]  /*15af0*/  ISETP.GE.U32.AND P0, PT, R11, 0x7fffff1a, PT ;  /* 0x7fffff1a0b00780c */ /* 0x000fc60003f06070 */
[----:B------:R0:W-:Y:S04]  /*15b00*/  STL.64 [R1+0x10], R36 ;  /* 0x0000102401007387 */ /* 0x0001e80000100a00 */
[----:B------:R1:W-:Y:S06]  /*15b10*/  STL.64 [R1+0x8], R32 ;  /* 0x0000082001007387 */ /* 0x0003ec0000100a00 */
[----:B------:R-:W2:Y:S01]  /*15b20*/  @!P0 LDG.E.U16 R48, desc[UR6][R50.64] ;  /* 0x0000000632308981 */ /* 0x000ea2000c1e1500 */
[----:B0-----:R-:W-:-:S03]  /*15b30*/  IMAD R36, R2, 0x7d, RZ ;  /* 0x0000007d02247824 */ /* 0x001fc600078e02ff */
[----:B------:R0:W-:Y:S01]  /*15b40*/  STL.64 [R1], R28 ;  /* 0x0000001c01007387 */ /* 0x0001e20000100a00 */
[----:B------:R-:W-:-:S03]  /*15b50*/  IMAD.WIDE R42, R36, 0x2, R90 ;  /* 0x00000002242a7825 */ /* 0x000fc600078e025a */
[----:B------:R-:W2:Y:S01]  /*15b60*/  LDL.LU R78, [R1+0xedc] ;  /* 0x000edc00014e7983 */ /* 0x000ea20000300800 */
[----:B------:R-:W-:-:S03]  /*15b70*/  IMAD.WIDE R40, R36, 0x2, R88 ;  /* 0x0000000224287825 */ /* 0x000fc600078e0258 */
[----:B------:R-:W2:Y:S01]  /*15b80*/  @!P0 LDG.E.U16 R45, desc[UR6][R46.64] ;  /* 0x000000062e2d8981 */ /* 0x000ea2000c1e1500 */
[----:B-1----:R-:W-:-:S03]  /*15b90*/  IMAD.WIDE R32, R12, 0x2, R86 ;  /* 0x000000020c207825 */ /* 0x002fc600078e0256 */
[----:B------:R-:W-:Y:S01]  /*15ba0*/  STL [R1+0x21b0], R42 ;  /* 0x0021b02a01007387 */ /* 0x000fe20000100800 */
[----:B0-----:R-:W-:-:S03]  /*15bb0*/  IMAD.WIDE R28, R12, 0x2, R84 ;  /* 0x000000020c1c7825 */ /* 0x001fc600078e0254 */
[----:B------:R-:W-:Y:S01]  /*15bc0*/  STL [R1+0x21ac], R43 ;  /* 0x0021ac2b01007387 */ /* 0x000fe20000100800 */
[----:B------:R-:W-:-:S03]  /*15bd0*/  IMAD.WIDE R38, R36, 0x2, R86 ;  /* 0x0000000224267825 */ /* 0x000fc600078e0256 */
[----:B------:R0:W2:Y:S01]  /*15be0*/  @!P0 LDG.E.U16 R14, desc[UR6][R32.64] ;  /* 0x00000006200e8981 */ /* 0x0000a2000c1e1500 */
[----:B------:R-:W-:Y:S02]  /*15bf0*/  VIADD R12, R5, 0xffffff98 ;  /* 0xffffff98050c7836 */ /* 0x000fe40000000000 */
[----:B------:R-:W-:Y:S01]  /*15c00*/  IMAD.WIDE R36, R36, 0x2, R84 ;  /* 0x0000000224247825 */ /* 0x000fe200078e0254 */
[----:B------:R-:W-:Y:S04]  /*15c10*/  STL [R1+0x21b8], R40 ;  /* 0x0021b82801007387 */ /* 0x000fe80000100800 */
[----:B------:R-:W-:Y:S04]  /*15c20*/  STL [R1+0x21b4], R41 ;  /* 0x0021b42901007387 */ /* 0x000fe80000100800 */
[----:B------:R1:W3:Y:S01]  /*15c30*/  @!P0 LDG.E.U16 R13, desc[UR6][R28.64] ;  /* 0x000000061c0d8981 */ /* 0x0002e2000c1e1500 */
[----:B------:R-:W-:-:S03]  /*15c40*/  ISETP.GE.U32.AND P0, PT, R12, 0x7fffff19, PT ;  /* 0x7fffff190c00780c */ /* 0x000fc60003f06070 */
[----:B------:R-:W-:Y:S01]  /*15c50*/  STL [R1+0x21c0], R38 ;  /* 0x0021c02601007387 */ /* 0x000fe20000100800 */
[----:B------:R-:W-:-:S03]  /*15c60*/  IMAD R12, R2, 0x67, RZ ;  /* 0x00000067020c7824 */ /* 0x000fc600078e02ff */
[----:B------:R-:W-:Y:S04]  /*15c70*/  STL [R1+0x21bc], R39 ;  /* 0x0021bc2701007387 */ /* 0x000fe80000100800 */
[----:B------:R-:W-:Y:S04]  /*15c80*/  STL [R1+0x21c8], R36 ;  /* 0x0021c82401007387 */ /* 0x000fe80000100800 */
[----:B------:R-:W-:Y:S04]  /*15c90*/  STL [R1+0x21c4], R37 ;  /* 0x0021c42501007387 */ /* 0x000fe80000100800 */
[----:B------:R-:W-:Y:S04]  /*15ca0*/  STL.64 [R1+0x1f8], R50 ;  /* 0x0001f83201007387 */ /* 0x000fe80000100a00 */
[----:B------:R-:W-:Y:S04]  /*15cb0*/  STL.64 [R1+0x1f0], R46 ;  /* 0x0001f02e01007387 */ /* 0x000fe80000100a00 */
[----:B------:R0:W-:Y:S04]  /*15cc0*/  STL.64 [R1+0x1e8], R32 ;  /* 0x0001e82001007387 */ /* 0x0001e80000100a00 */
[----:B------:R1:W-:Y:S01]  /*15cd0*/  STL.64 [R1+0x1e0], R28 ;  /* 0x0001e01c01007387 */ /* 0x0003e20000100a00 */
[----:B0-----:R-:W-:-:S04]  /*15ce0*/  IMAD.WIDE R32, R12, 0x2, R86 ;  /* 0x000000020c207825 */ /* 0x001fc800078e0256 */
[C---:B-1----:R-:W-:Y:S01]  /*15cf0*/  IMAD.WIDE R28, R12.reuse, 0x2, R84 ;  /* 0x000000020c1c7825 */ /* 0x042fe200078e0254 */
[----:B------:R-:W4:Y:S04]  /*15d00*/  @!P0 LDG.E.U16 R27, desc[UR6][R32.64] ;  /* 0x00000006201b8981 */ /* 0x000f28000c1e1500 */
[----:B------:R-:W4:Y:S01]  /*15d10*/  @!P0 LDG.E.U16 R26, desc[UR6][R28.64] ;  /* 0x000000061c1a8981 */ /* 0x000f22000c1e1500 */
[----:B------:R-:W-:Y:S01]  /*15d20*/  PRMT R11, RZ, 0x7610, R11 ;  /* 0x00007610ff0b7816 */ /* 0x000fe2000000000b */
[----:B------:R-:W-:Y:S01]  /*15d30*/  IMAD.WIDE R46, R12, 0x2, R88 ;  /* 0x000000020c2e7825 */ /* 0x000fe200078e0258 */
[----:B------:R-:W-:-:S04]  /*15d40*/  PRMT R35, RZ, 0x7610, R35 ;  /* 0x00007610ff237816 */ /* 0x000fc80000000023 */
[----:B------:R0:W4:Y:S04]  /*15d50*/  @!P5 LDG.E.U16 R11, desc[UR6][R36.64] ;  /* 0x00000006240bd981 */ /* 0x000128000c1e1500 */
[----:B------:R1:W4:Y:S01]  /*15d60*/  @!P0 LDG.E.U16 R35, desc[UR6][R46.64] ;  /* 0x000000062e238981 */ /* 0x000322000c1e1500 */
[----:B0-----:R-:W-:Y:S02]  /*15d70*/  PRMT R36, RZ, 0x7610, R36 ;  /* 0x00007610ff247816 */ /* 0x001fe40000000024 */
[----:B------:R-:W-:Y:S02]  /*15d80*/  PRMT R22, RZ, 0x7610, R22 ;  /* 0x00007610ff167816 */ /* 0x000fe40000000016 */
[----:B------:R-:W-:Y:S02]  /*15d90*/  PRMT R23, RZ, 0x7610, R23 ;  /* 0x00007610ff177816 */ /* 0x000fe40000000017 */
[----:B------:R-:W-:-:S02]  /*15da0*/  PRMT R34, RZ, 0x7610, R34 ;  /* 0x00007610ff227816 */ /* 0x000fc40000000022 */
[----:B------:R-:W-:Y:S02]  /*15db0*/  PRMT R31, RZ, 0x7610, R31 ;  /* 0x00007610ff1f7816 */ /* 0x000fe4000000001f */
[----:B------:R-:W-:Y:S01]  /*15dc0*/  PRMT R30, RZ, 0x7610, R30 ;  /* 0x00007610ff1e7816 */ /* 0x000fe2000000001e */
[----:B--2---:R0:W-:Y:S02]  /*15dd0*/  STL [R1+0x1254], R14 ;  /* 0x0012540e01007387 */ /* 0x0041e40000100800 */
[----:B0-----:R-:W-:Y:S02]  /*15de0*/  VIADD R14, R5, 0xffffff91 ;  /* 0xffffff91050e7836 */ /* 0x001fe40000000000 */
[----:B---3--:R-:W-:Y:S04]  /*15df0*/  STL [R1+0x1250], R13 ;  /* 0x0012500d01007387 */ /* 0x008fe80000100800 */
[----:B------:R0:W-:Y:S02]  /*15e00*/  STL [R1+0x125c], R48 ;  /* 0x00125c3001007387 */ /* 0x0001e40000100800 */
[----:B0-----:R-:W-:Y:S01]  /*15e10*/  IMAD.WIDE R48, R12, 0x2, R90 ;  /* 0x000000020c307825 */ /* 0x001fe200078e025a */
[----:B------:R-:W-:-:S04]  /*15e20*/  SEL R12, R83, R3, !P1 ;  /* 0x00000003530c7207 */ /* 0x000fc80004800000 */
[----:B------:R-:W2:Y:S01]  /*15e30*/  @!P0 LDG.E.U16 R36, desc[UR6][R48.64] ;  /* 0x0000000630248981 */ /* 0x000ea2000c1e1500 */
[----:B------:R-:W-:-:S03]  /*15e40*/  ISETP.GE.U32.AND P0, PT, R14, 0x7fffff12, PT ;  /* 0x7fffff120e00780c */ /* 0x000fc60003f06070 */
[----:B------:R-:W-:Y:S01]  /*15e50*/  STL.64 [R1+0x1d8], R48 ;  /* 0x0001d83001007387 */ /* 0x000fe20000100a00 */
[----:B------:R-:W-:Y:S01]  /*15e60*/  IMAD R70, R12, R16, RZ ;  /* 0x000000100c467224 */ /* 0x000fe200078e02ff */
[----:B------:R-:W-:Y:S01]  /*15e70*/  PRMT R25, RZ, 0x7610, R25 ;  /* 0x00007610ff197816 */ /* 0x000fe20000000019 */
[----:B------:R-:W0:Y:S01]  /*15e80*/  LDC R14, c[0x0][0x3b0] ;  /* 0x0000ec00ff0e7b82 */ /* 0x000e220000000800 */
[----:B------:R-:W3:Y:S01]  /*15e90*/  LDL.LU R3, [R1+0x2498] ;  /* 0x0024980001037983 */ /* 0x000ee20000300800 */
[----:B------:R-:W-:-:S03]  /*15ea0*/  IMAD R12, R2, 0x6e, RZ ;  /* 0x0000006e020c7824 */ /* 0x000fc600078e02ff */
[----:B------:R-:W-:Y:S04]  /*15eb0*/  STL.64 [R1+0x1d0], R46 ;  /* 0x0001d02e01007387 */ /* 0x000fe80000100a00 */
[----:B------:R-:W-:Y:S04]  /*15ec0*/  STL.64 [R1+0x1c8], R32 ;  /* 0x0001c82001007387 */ /* 0x000fe80000100a00 */
[----:B------:R1:W-:Y:S04]  /*15ed0*/  STL.64 [R1+0x1c0], R28 ;  /* 0x0001c01c01007387 */ /* 0x0003e80000100a00 */
[----:B------:R-:W-:Y:S04]  /*15ee0*/  STL [R1+0x1258], R45 ;  /* 0x0012582d01007387 */ /* 0x000fe80000100800 */
[----:B----4-:R-:W-:Y:S01]  /*15ef0*/  STL [R1+0x1264], R26 ;  /* 0x0012641a01007387 */ /* 0x010fe20000100800 */
[----:B-1----:R-:W-:-:S03]  /*15f00*/  IMAD.WIDE R28, R12, 0x2, R86 ;  /* 0x000000020c1c7825 */ /* 0x002fc600078e0256 */
[----:B------:R1:W-:Y:S04]  /*15f10*/  STL [R1+0x1268], R27 ;  /* 0x0012681b01007387 */ /* 0x0003e80000100800 */
[----:B------:R-:W4:Y:S01]  /*15f20*/  @!P0 LDG.E.U16 R23, desc[UR6][R28.64] ;  /* 0x000000061c178981 */ /* 0x000f22000c1e1500 */
[----:B-1----:R-:W-:-:S05]  /*15f30*/  IMAD.WIDE R26, R12, 0x2, R84 ;  /* 0x000000020c1a7825 */ /* 0x002fca00078e0254 */
[----:B------:R-:W3:Y:S01]  /*15f40*/  @!P0 LDG.E.U16 R22, desc[UR6][R26.64] ;  /* 0x000000061a168981 */ /* 0x000ee2000c1e1500 */
[----:B------:R-:W-:-:S04]  /*15f50*/  IMAD.WIDE R46, R12, 0x2, R90 ;  /* 0x000000020c2e7825 */ /* 0x000fc800078e025a */
[----:B------:R-:W-:Y:S01]  /*15f60*/  IMAD.WIDE R32, R12, 0x2, R88 ;  /* 0x000000020c207825 */ /* 0x000fe200078e0258 */
[----:B------:R-:W4:Y:S03]  /*15f70*/  @!P0 LDG.E.U16 R34, desc[UR6][R46.64] ;  /* 0x000000062e228981 */ /* 0x000f26000c1e1500 */
[----:B------:R-:W-:Y:S01]  /*15f80*/  VIADD R12, R5, 0xffffff90 ;  /* 0xffffff90050c7836 */ /* 0x000fe20000000000 */
[----:B------:R1:W4:Y:S04]  /*15f90*/  @!P0 LDG.E.U16 R31, desc[UR6][R32.64] ;  /* 0x00000006201f8981 */ /* 0x000328000c1e1500 */
[----:B------:R-:W-:Y:S01]  /*15fa0*/  ISETP.GE.U32.AND P0, PT, R12, 0x7fffff11, PT ;  /* 0x7fffff110c00780c */ /* 0x000fe20003f06070 */
[----:B------:R-:W-:Y:S01]  /*15fb0*/  IMAD R12, R2, 0x6f, RZ ;  /* 0x0000006f020c7824 */ /* 0x000fe200078e02ff */
[----:B------:R-:W-:Y:S04]  /*15fc0*/  STL.64 [R1+0xf8], R46 ;  /* 0x0000f82e01007387 */ /* 0x000fe80000100a00 */
[----:B------:R1:W-:Y:S02]  /*15fd0*/  STL.64 [R1+0xf0], R32 ;  /* 0x0000f02001007387 */ /* 0x0003e40000100a00 */
[----:B-1----:R-:W-:-:S05]  /*15fe0*/  IMAD.WIDE R32, R12, 0x2, R90 ;  /* 0x000000020c207825 */ /* 0x002fca00078e025a */
[----:B------:R-:W4:Y:S04]  /*15ff0*/  @!P0 LDG.E.U16 R30, desc[UR6][R32.64] ;  /* 0x00000006201e8981 */ /* 0x000f28000c1e1500 */
[----:B------:R1:W-:Y:S04]  /*16000*/  STL.64 [R1+0xe8], R28 ;  /* 0x0000e81c01007387 */ /* 0x0003e80000100a00 */
[----:B------:R0:W-:Y:S01]  /*16010*/  STL.64 [R1+0xe0], R26 ;  /* 0x0000e01a01007387 */ /* 0x0001e20000100a00 */
[----:B------:R-:W-:Y:S02]  /*16020*/  PRMT R24, RZ, 0x7610, R24 ;  /* 0x00007610ff187816 */ /* 0x000fe40000000018 */
[----:B------:R-:W-:Y:S01]  /*16030*/  PRMT R21, RZ, 0x7610, R21 ;  /* 0x00007610ff157816 */ /* 0x000fe20000000015 */
[----:B-1----:R-:W-:-:S04]  /*16040*/  IMAD.WIDE R28, R12, 0x2, R88 ;  /* 0x000000020c1c7825 */ /* 0x002fc800078e0258 */
[C---:B0-----:R-:W-:Y:S01]  /*16050*/  IMAD.WIDE R26, R12.reuse, 0x2, R86 ;  /* 0x000000020c1a7825 */ /* 0x041fe200078e0256 */
[----:B------:R0:W4:Y:S04]  /*16060*/  @!P0 LDG.E.U16 R25, desc[UR6][R28.64] ;  /* 0x000000061c198981 */ /* 0x000128000c1e1500 */
[----:B------:R-:W4:Y:S01]  /*16070*/  @!P0 LDG.E.U16 R24, desc[UR6][R26.64] ;  /* 0x000000061a188981 */ /* 0x000f22000c1e1500 */
[----:B------:R-:W-:Y:S02]  /*16080*/  PRMT R20, RZ, 0x7610, R20 ;  /* 0x00007610ff147816 */ /* 0x000fe40000000014 */
[----:B------:R-:W-:Y:S02]  /*16090*/  PRMT R19, RZ, 0x7610, R19 ;  /* 0x00007610ff137816 */ /* 0x000fe40000000013 */
[----:B------:R-:W-:Y:S01]  /*160a0*/  PRMT R18, RZ, 0x7610, R18 ;  /* 0x00007610ff127816 */ /* 0x000fe20000000012 */
[----:B--2---:R-:W-:Y:S04]  /*160b0*/  STL [R1+0x1270], R36 ;  /* 0x0012702401007387 */ /* 0x004fe80000100800 */
[----:B------:R-:W-:Y:S04]  /*160c0*/  STL [R1+0x126c], R35 ;  /* 0x00126c2301007387 */ /* 0x000fe80000100800 */
[----:B---3--:R-:W-:Y:S04]  /*160d0*/  STL [R1+0x1230], R22 ;  /* 0x0012301601007387 */ /* 0x008fe80000100800 */
[----:B----4-:R1:W-:Y:S02]  /*160e0*/  STL [R1+0x1234], R23 ;  /* 0x0012341701007387 */ /* 0x0103e40000100800 */
[----:B-1----:R-:W-:-:S04]  /*160f0*/  IMAD.WIDE R22, R12, 0x2, R84 ;  /* 0x000000020c167825 */ /* 0x002fc800078e0254 */
[----:B------:R-:W-:Y:S01]  /*16100*/  VIADD R12, R5, 0xffffff89 ;  /* 0xffffff89050c7836 */ /* 0x000fe20000000000 */
[----:B------:R-:W2:Y:S04]  /*16110*/  @!P0 LDG.E.U16 R21, desc[UR6][R22.64] ;  /* 0x0000000616158981 */ /* 0x000ea8000c1e1500 */
[----:B------:R-:W-:Y:S01]  /*16120*/  ISETP.GE.U32.AND P0, PT, R12, 0x7fffff0a, PT ;  /* 0x7fffff0a0c00780c */ /* 0x000fe20003f06070 */
[----:B------:R-:W-:Y:S04]  /*16130*/  STL.64 [R1+0xd8], R32 ;  /* 0x0000d82001007387 */ /* 0x000fe80000100a00 */
[----:B------:R0:W-:Y:S04]  /*16140*/  STL.64 [R1+0xd0], R28 ;  /* 0x0000d01c01007387 */ /* 0x0001e80000100a00 */
[----:B------:R-:W-:Y:S04]  /*16150*/  STL.64 [R1+0xc8], R26 ;  /* 0x0000c81a01007387 */ /* 0x000fe80000100a00 */
[----:B------:R-:W-:Y:S01]  /*16160*/  STL.64 [R1+0xc0], R22 ;  /* 0x0000c01601007387 */ /* 0x000fe20000100a00 */
[----:B0-----:R-:W-:-:S03]  /*16170*/  IMAD R28, R2, 0x76, RZ ;  /* 0x00000076021c7824 */ /* 0x001fc600078e02ff */
[----:B------:R0:W-:Y:S02]  /*16180*/  STL [R1+0x123c], R34 ;  /* 0x00123c2201007387 */ /* 0x0001e40000100800 */
[----:B0-----:R-:W-:-:S05]  /*16190*/  IMAD.WIDE R34, R28, 0x2, R90 ;  /* 0x000000021c227825 */ /* 0x001fca00078e025a */
[----:B------:R-:W3:Y:S01]  /*161a0*/  @!P0 LDG.E.U16 R20, desc[UR6][R34.64] ;  /* 0x0000000622148981 */ /* 0x000ee2000c1e1500 */
[----:B------:R-:W-:-:S03]  /*161b0*/  IMAD.WIDE R32, R28, 0x2, R88 ;  /* 0x000000021c207825 */ /* 0x000fc600078e0258 */
[----:B------:R-:W-:Y:S04]  /*161c0*/  STL [R1+0x1238], R31 ;  /* 0x0012381f01007387 */ /* 0x000fe80000100800 */
[----:B------:R0:W-:Y:S04]  /*161d0*/  STL [R1+0x124c], R30 ;  /* 0x00124c1e01007387 */ /* 0x0001e80000100800 */
[----:B------:R-:W4:Y:S01]  /*161e0*/  @!P0 LDG.E.U16 R19, desc[UR6][R32.64] ;  /* 0x0000000620138981 */ /* 0x000f22000c1e1500 */
[----:B0-----:R-:W-:-:S05]  /*161f0*/  IMAD.WIDE R30, R28, 0x2, R86 ;  /* 0x000000021c1e7825 */ /* 0x001fca00078e0256 */
[----:B------:R-:W4:Y:S01]  /*16200*/  @!P0 LDG.E.U16 R18, desc[UR6][R30.64] ;  /* 0x000000061e128981 */ /* 0x000f22000c1e1500 */
[----:B------:R-:W-:-:S05]  /*16210*/  SEL R13, R83, R78, !P1 ;  /* 0x0000004e530d7207 */ /* 0x000fca0004800000 */
[----:B------:R-:W-:Y:S02]  /*16220*/  IMAD R78, R13, R15, RZ ;  /* 0x0000000f0d4e7224 */ /* 0x000fe400078e02ff */
[----:B------:R-:W0:Y:S01]  /*16230*/  LDC R13, c[0x0][0x3b0] ;  /* 0x0000ec00ff0d7b82 */ /* 0x000e220000000800 */
[----:B------:R-:W-:Y:S01]  /*16240*/  STL [R1+0x21d0], R34 ;  /* 0x0021d02201007387 */ /* 0x000fe20000100800 */
[----:B------:R-:W-:-:S03]  /*16250*/  IMAD.WIDE R28, R28, 0x2, R84 ;  /* 0x000000021c1c7825 */ /* 0x000fc600078e0254 */
[----:B------:R-:W-:Y:S04]  /*16260*/  STL [R1+0x21cc], R35 ;  /* 0x0021cc2301007387 */ /* 0x000fe80000100800 */
[----:B------:R-:W-:Y:S04]  /*16270*/  STL [R1+0x21e4], R32 ;  /* 0x0021e42001007387 */ /* 0x000fe80000100800 */
[----:B------:R-:W-:Y:S04]  /*16280*/  STL [R1+0x21d4], R33 ;  /* 0x0021d42101007387 */ /* 0x000fe80000100800 */
[----:B------:R-:W-:Y:S04]  /*16290*/  STL [R1+0x21f4], R30 ;  /* 0x0021f41e01007387 */ /* 0x000fe80000100800 */
[----:B------:R-:W-:Y:S04]  /*162a0*/  STL [R1+0x21ec], R31 ;  /* 0x0021ec1f01007387 */ /* 0x000fe80000100800 */
[----:B------:R-:W-:Y:S01]  /*162b0*/  STL [R1+0x2208], R28 ;  /* 0x0022081c01007387 */ /* 0x000fe20000100800 */
[----:B------:R-:W-:-:S03]  /*162c0*/  PRMT R82, RZ, 0x7610, R82 ;  /* 0x00007610ff527816 */ /* 0x000fc60000000052 */
[----:B------:R-:W-:Y:S01]  /*162d0*/  STL [R1+0x21fc], R29 ;  /* 0x0021fc1d01007387 */ /* 0x000fe20000100800 */
[----:B------:R-:W-:-:S03]  /*162e0*/  SEL R4, R83, R4, !P1 ;  /* 0x0000000453047207 */ /* 0x000fc60004800000 */
[----:B------:R-:W-:Y:S01]  /*162f0*/  STL [R1+0x1248], R25 ;  /* 0x0012481901007387 */ /* 0x000fe20000100800 */
[C---:B------:R-:W-:Y:S01]  /*16300*/  VIADD R12, R5.reuse, 0xffffff88 ;  /* 0xffffff88050c7836 */ /* 0x040fe20000000000 */
[----:B------:R-:W-:Y:S01]  /*16310*/  PRMT R75, RZ, 0x7610, R75 ;  /* 0x00007610ff4b7816 */ /* 0x000fe2000000004b */
[----:B0-----:R-:W-:Y:S01]  /*16320*/  IMAD R92, R4, R13, RZ ;  /* 0x0000000d045c7224 */ /* 0x001fe200078e02ff */
[----:B------:R-:W-:Y:S01]  /*16330*/  PRMT R76, RZ, 0x7610, R76 ;  /* 0x00007610ff4c7816 */ /* 0x000fe2000000004c */
[----:B------:R-:W4:Y:S01]  /*16340*/  @!P0 LDG.E.U16 R82, desc[UR6][R28.64] ;  /* 0x000000061c528981 */ /* 0x000f22000c1e1500 */
[----:B------:R-:W-:Y:S01]  /*16350*/  PRMT R93, RZ, 0x7610, R93 ;  /* 0x00007610ff5d7816 */ /* 0x000fe2000000005d */
[----:B------:R-:W-:Y:S01]  /*16360*/  VIADD R4, R5, 0xffffff81 ;  /* 0xffffff8105047836 */ /* 0x000fe20000000000 */
[----:B------:R-:W-:Y:S01]  /*16370*/  ISETP.GE.U32.AND P0, PT, R12, 0x7fffff09, PT ;  /* 0x7fffff090c00780c */ /* 0x000fe20003f06070 */
[----:B------:R0:W4:Y:S01]  /*16380*/  @!P5 LDG.E.U16 R75, desc[UR6][R42.64] ;  /* 0x000000062a4bd981 */ /* 0x000122000c1e1500 */
[----:B------:R-:W-:-:S03]  /*16390*/  PRMT R3, RZ, 0x7610, R3 ;  /* 0x00007610ff037816 */ /* 0x000fc60000000003 */
[----:B------:R-:W4:Y:S04]  /*163a0*/  @!P5 LDG.E.U16 R76, desc[UR6][R40.64] ;  /* 0x00000006284cd981 */ /* 0x000f28000c1e1500 */
[----:B------:R-:W4:Y:S01]  /*163b0*/  @!P5 LDG.E.U16 R93, desc[UR6][R38.64] ;  /* 0x00000006265dd981 */ /* 0x000f22000c1e1500 */
[----:B------:R-:W-:Y:S01]  /*163c0*/  ISETP.GE.U32.AND P5, PT, R4, 0x7fffff02, PT ;  /* 0x7fffff020400780c */ /* 0x000fe20003fa6070 */
[----:B------:R-:W-:Y:S01]  /*163d0*/  IMAD R12, R2, 0x7e, RZ ;  /* 0x0000007e020c7824 */ /* 0x000fe200078e02ff */
[----:B------:R-:W-:Y:S02]  /*163e0*/  PRMT R16, RZ, 0x7610, R16 ;  /* 0x00007610ff107816 */ /* 0x000fe40000000010 */
[----:B------:R-:W-:Y:S02]  /*163f0*/  PRMT R17, RZ, 0x7610, R17 ;  /* 0x00007610ff117816 */ /* 0x000fe40000000011 */
[----:B------:R-:W-:-:S02]  /*16400*/  PRMT R15, RZ, 0x7610, R15 ;  /* 0x00007610ff0f7816 */ /* 0x000fc4000000000f */
[----:B------:R-:W-:Y:S01]  /*16410*/  PRMT R44, RZ, 0x7610, R44 ;  /* 0x00007610ff2c7816 */ /* 0x000fe2000000002c */
[----:B---3--:R1:W-:Y:S04]  /*16420*/  STL [R1+0x122c], R20 ;  /* 0x00122c1401007387 */ /* 0x0083e80000100800 */
[----:B------:R3:W-:Y:S01]  /*16430*/  STL [R1+0x1244], R24 ;  /* 0x0012441801007387 */ /* 0x0007e20000100800 */
[----:B-1----:R-:W-:-:S04]  /*16440*/  IMAD R20, R2, 0x77, RZ ;  /* 0x0000007702147824 */ /* 0x002fc800078e02ff */
[C---:B------:R-:W-:Y:S01]  /*16450*/  IMAD.WIDE R26, R20.reuse, 0x2, R90 ;  /* 0x00000002141a7825 */ /* 0x040fe200078e025a */
[----:B--2---:R1:W-:Y:S03]  /*16460*/  STL [R1+0x1240], R21 ;  /* 0x0012401501007387 */ /* 0x0043e60000100800 */
[C---:B---3--:R-:W-:Y:S01]  /*16470*/  IMAD.WIDE R24, R20.reuse, 0x2, R88 ;  /* 0x0000000214187825 */ /* 0x048fe200078e0258 */
[----:B------:R-:W-:Y:S03]  /*16480*/  STL [R1+0x2218], R26 ;  /* 0x0022181a01007387 */ /* 0x000fe60000100800 */
[C---:B------:R-:W-:Y:S01]  /*16490*/  IMAD.WIDE R22, R20.reuse, 0x2, R86 ;  /* 0x0000000214167825 */ /* 0x040fe200078e0256 */
[----:B------:R-:W-:Y:S04]  /*164a0*/  STL [R1+0x2210], R27 ;  /* 0x0022101b01007387 */ /* 0x000fe80000100800 */
[----:B------:R-:W-:Y:S01]  /*164b0*/  STL [R1+0x2228], R24 ;  /* 0x0022281801007387 */ /* 0x000fe20000100800 */
[----:B-1----:R-:W-:-:S03]  /*164c0*/  IMAD.WIDE R20, R20, 0x2, R84 ;  /* 0x0000000214147825 */ /* 0x002fc600078e0254 */
[----:B------:R-:W-:Y:S04]  /*164d0*/  STL [R1+0x2220], R25 ;  /* 0x0022201901007387 */ /* 0x000fe80000100800 */
[----:B------:R-:W-:Y:S04]  /*164e0*/  STL [R1+0x2238], R22 ;  /* 0x0022381601007387 */ /* 0x000fe80000100800 */
[----:B------:R-:W-:Y:S04]  /*164f0*/  STL [R1+0x2230], R23 ;  /* 0x0022301701007387 */ /* 0x000fe80000100800 */
[----:B----4-:R-:W-:Y:S04]  /*16500*/  STL [R1+0x1228], R19 ;  /* 0x0012281301007387 */ /* 0x010fe80000100800 */
[----:B------:R-:W2:Y:S04]  /*16510*/  LDL.LU R55, [R1+0x1184] ;  /* 0x0011840001377983 */ /* 0x000ea80000300800 */
[----:B------:R-:W3:Y:S04]  /*16520*/  LDL.LU R56, [R1+0x1180] ;  /* 0x0011800001387983 */ /* 0x000ee80000300800 */
[----:B------:R-:W4:Y:S04]  /*16530*/  LDL.LU R58, [R1+0x117c] ;  /* 0x00117c00013a7983 */ /* 0x000f280000300800 */
[----:B------:R1:W-:Y:S04]  /*16540*/  STL [R1+0x1224], R18 ;  /* 0x0012241201007387 */ /* 0x0003e80000100800 */
[----:B------:R-:W2:Y:S04]  /*16550*/  @!P0 LDG.E.U16 R3, desc[UR6][R20.64] ;  /* 0x0000000614038981 */ /* 0x000ea8000c1e1500 */
[----:B------:R-:W3:Y:S01]  /*16560*/  @!P0 LDG.E.U16 R16, desc[UR6][R24.64] ;  /* 0x0000000618108981 */ /* 0x000ee2000c1e1500 */
[----:B-1----:R-:W-:-:S03]  /*16570*/  IMAD.WIDE R18, R12, 0x2, R90 ;  /* 0x000000020c127825 */ /* 0x002fc600078e025a */
[----:B------:R-:W4:Y:S04]  /*16580*/  @!P0 LDG.E.U16 R17, desc[UR6][R26.64] ;  /* 0x000000061a118981 */ /* 0x000f28000c1e1500 */
[----:B------:R-:W4:Y:S04]  /*16590*/  @!P0 LDG.E.U16 R15, desc[UR6][R22.64] ;  /* 0x00000006160f8981 */ /* 0x000f28000c1e1500 */
[----:B------:R-:W4:Y:S01]  /*165a0*/  @!P5 LDG.E.U16 R44, desc[UR6][R18.64] ;  /* 0x00000006122cd981 */ /* 0x000f22000c1e1500 */
[----:B------:R-:W1:Y:S01]  /*165b0*/  S2R R52, SR_TID.X ;  /* 0x0000000000347919 */ /* 0x000e620000002100 */
[----:B------:R-:W-:-:S02]  /*165c0*/  SEL R6, R83, R6, !P1 ;  /* 0x0000000653067207 */ /* 0x000fc40004800000 */
[----:B------:R-:W-:Y:S04]  /*165d0*/  STL [R1+0x2248], R20 ;  /* 0x0022481401007387 */ /* 0x000fe80000100800 */
[----:B------:R-:W-:Y:S01]  /*165e0*/  STL [R1+0x2240], R21 ;  /* 0x0022401501007387 */ /* 0x000fe20000100800 */
[----:B------:R-:W-:Y:S01]  /*165f0*/  IMAD R36, R6, R14, RZ ;  /* 0x0000000e06247224 */ /* 0x000fe200078e02ff */
[----:B------:R-:W-:Y:S02]  /*16600*/  PRMT R6, RZ, 0x7610, R6 ;  /* 0x00007610ff067816 */ /* 0x000fe40000000006 */
[----:B0-----:R-:W-:Y:S02]  /*16610*/  PRMT R43, RZ, 0x7610, R43 ;  /* 0x00007610ff2b7816 */ /* 0x001fe4000000002b */
[----:B------:R-:W-:Y:S01]  /*16620*/  PRMT R31, RZ, 0x7610, R31 ;  /* 0x00007610ff1f7816 */ /* 0x000fe2000000001f */
[----:B------:R-:W-:Y:S01]  /*16630*/  VIADD R4, R5, 0xffffff80 ;  /* 0xffffff8005047836 */ /* 0x000fe20000000000 */
[----:B-1----:R-:W-:Y:S01]  /*16640*/  LOP3.LUT R52, R52, 0x7f, RZ, 0xc0, !PT ;  /* 0x0000007f34347812 */ /* 0x002fe200078ec0ff */
[----:B--2---:R-:W-:Y:S04]  /*16650*/  STL [R1+0x1210], R3 ;  /* 0x0012100301007387 */ /* 0x004fe80000100800 */
[----:B---3--:R-:W-:Y:S04]  /*16660*/  STL [R1+0x1218], R16 ;  /* 0x0012181001007387 */ /* 0x008fe80000100800 */
[----:B----4-:R0:W-:Y:S04]  /*16670*/  STL [R1+0x121c], R17 ;  /* 0x00121c1101007387 */ /* 0x0101e80000100800 */
[----:B------:R1:W-:Y:S04]  /*16680*/  STL [R1+0x1214], R15 ;  /* 0x0012140f01007387 */ /* 0x0003e80000100800 */
[----:B------:R2:W-:Y:S01]  /*16690*/  STL [R1+0x120c], R44 ;  /* 0x00120c2c01007387 */ /* 0x0005e20000100800 */
[----:B0-----:R-:W-:-:S04]  /*166a0*/  IMAD.WIDE R16, R12, 0x2, R88 ;  /* 0x000000020c107825 */ /* 0x001fc800078e0258 */
[C---:B-1----:R-:W-:Y:S01]  /*166b0*/  IMAD.WIDE R14, R12.reuse, 0x2, R86 ;  /* 0x000000020c0e7825 */ /* 0x042fe200078e0256 */
[----:B------:R-:W3:Y:S03]  /*166c0*/  @!P5 LDG.E.U16 R43, desc[UR6][R16.64] ;  /* 0x00000006102bd981 */ /* 0x000ee6000c1e1500 */
[----:B------:R-:W-:Y:S01]  /*166d0*/  IMAD.WIDE R12, R12, 0x2, R84 ;  /* 0x000000020c0c7825 */ /* 0x000fe200078e0254 */
[----:B--2---:R-:W2:Y:S04]  /*166e0*/  LDL.LU R44, [R1+0x1178] ;  /* 0x00117800012c7983 */ /* 0x004ea80000300800 */
[----:B------:R-:W4:Y:S01]  /*166f0*/  LDL.LU R47, [R1+0x1140] ;  /* 0x00114000012f7983 */ /* 0x000f220000300800 */
[----:B------:R-:W-:-:S03]  /*16700*/  VIADD R3, R5, 0x7f ;  /* 0x0000007f05037836 */ /* 0x000fc60000000000 */
[----:B------:R-:W3:Y:S04]  /*16710*/  LDL.LU R46, [R1+0x113c] ;  /* 0x00113c00012e7983 */ /* 0x000ee80000300800 */
[----:B------:R-:W3:Y:S04]  /*16720*/  LDL.LU R49, [R1+0x1138] ;  /* 0x0011380001317983 */ /* 0x000ee80000300800 */
[----:B------:R-:W3:Y:S04]  /*16730*/  LDL.LU R54, [R1+0x1134] ;  /* 0x0011340001367983 */ /* 0x000ee80000300800 */
[----:B------:R-:W3:Y:S04]  /*16740*/  @!P5 LDG.E.U16 R6, desc[UR6][R12.64] ;  /* 0x000000060c06d981 */ /* 0x000ee8000c1e1500 */
[----:B------:R-:W3:Y:S01]  /*16750*/  LDL.LU R57, [R1+0x1108] ;  /* 0x0011080001397983 */ /* 0x000ee20000300800 */
[----:B------:R-:W-:-:S03]  /*16760*/  ISETP.GT.AND P0, PT, R3, 0x7f, PT ;  /* 0x0000007f0300780c */ /* 0x000fc60003f04270 */
[----:B------:R-:W-:Y:S04]  /*16770*/  STL [R1+0x2258], R18 ;  /* 0x0022581201007387 */ /* 0x000fe80000100800 */
[----:B------:R-:W-:Y:S04]  /*16780*/  STL [R1+0x2250], R19 ;  /* 0x0022501301007387 */ /* 0x000fe80000100800 */
[----:B------:R-:W3:Y:S04]  /*16790*/  @!P5 LDG.E.U16 R31, desc[UR6][R14.64] ;  /* 0x000000060e1fd981 */ /* 0x000ee8000c1e1500 */
[----:B------:R-:W-:Y:S04]  /*167a0*/  STL [R1+0x2268], R16 ;  /* 0x0022681001007387 */ /* 0x000fe80000100800 */
[----:B------:R-:W-:Y:S01]  /*167b0*/  STL [R1+0x2260], R17 ;  /* 0x0022601101007387 */ /* 0x000fe20000100800 */
[----:B------:R-:W-:-:S03]  /*167c0*/  ISETP.LT.AND P0, PT, R52, R5, P0 ;  /* 0x000000053400720c */ /* 0x000fc60000701270 */
[----:B------:R-:W-:Y:S01]  /*167d0*/  STL [R1+0x2278], R14 ;  /* 0x0022780e01007387 */ /* 0x000fe20000100800 */
[----:B------:R-:W-:-:S03]  /*167e0*/  ISETP.GE.U32.AND P5, PT, R4, 0x7fffff01, PT ;  /* 0x7fffff010400780c */ /* 0x000fc60003fa6070 */
[----:B------:R-:W-:Y:S04]  /*167f0*/  STL [R1+0x2270], R15 ;  /* 0x0022700f01007387 */ /* 0x000fe80000100800 */
[----:B------:R-:W-:Y:S04]  /*16800*/  STL [R1+0x2288], R12 ;  /* 0x0022880c01007387 */ /* 0x000fe80000100800 */
[----:B------:R-:W-:Y:S04]  /*16810*/  STL [R1+0x2280], R13 ;  /* 0x0022800d01007387 */ /* 0x000fe80000100800 */
[----:B------:R-:W3:Y:S04]  /*16820*/  LDL.LU R5, [R1+0x1104] ;  /* 0x0011040001057983 */ /* 0x000ee80000300800 */
[----:B------:R-:W3:Y:S04]  /*16830*/  LDL.LU R4, [R1+0x1100] ;  /* 0x0011000001047983 */ /* 0x000ee80000300800 */
[----:B------:R-:W3:Y:S04]  /*16840*/  LDL.LU R48, [R1+0x10fc] ;  /* 0x0010fc0001307983 */ /* 0x000ee80000300800 */
[----:B------:R-:W3:Y:S04]  /*16850*/  LDL.LU R51, [R1+0x10d8] ;  /* 0x0010d80001337983 */ /* 0x000ee80000300800 */
[----:B------:R-:W3:Y:S04]  /*16860*/  LDL.LU R50, [R1+0x10d4] ;  /* 0x0010d40001327983 */ /* 0x000ee80000300800 */
[----:B------:R0:W-:Y:S04]  /*16870*/  STS.U16 [R60+UR76+0x980], R55 ;  /* 0x000980373c007988 */ /* 0x0001e8000800044c */
[----:B------:R-:W3:Y:S04]  /*16880*/  LDL.LU R52, [R1+0x10d0] ;  /* 0x0010d00001347983 */ /* 0x000ee80000300800 */
[----:B------:R1:W-:Y:S04]  /*16890*/  STS.U16 [R60+UR76+0x8980], R56 ;  /* 0x008980383c007988 */ /* 0x0003e8000800044c */
[----:B0-----:R-:W3:Y:S04]  /*168a0*/  LDL.LU R55, [R1+0x10cc] ;  /* 0x0010cc0001377983 */ /* 0x001ee80000300800 */
[----:B-1----:R-:W3:Y:S04]  /*168b0*/  LDL.LU R56, [R1+0x1028] ;  /* 0x0010280001387983 */ /* 0x002ee80000300800 */
[----:B------:R0:W-:Y:S04]  /*168c0*/  STS.U16 [R60+UR76+0x10980], R58 ;  /* 0x0109803a3c007988 */ /* 0x0001e8000800044c */
[----:B0-----:R-:W3:Y:S04]  /*168d0*/  LDL.LU R58, [R1+0x1024] ;  /* 0x00102400013a7983 */ /* 0x001ee80000300800 */
[----:B--2---:R-:W-:Y:S04]  /*168e0*/  STS.U16 [R60+UR76+0x18980], R44 ;  /* 0x0189802c3c007988 */ /* 0x004fe8000800044c */
[----:B----4-:R-:W-:Y:S04]  /*168f0*/  STS.U16 [R60+UR76+0xd80], R47 ;  /* 0x000d802f3c007988 */ /* 0x010fe8000800044c */
[----:B---3--:R-:W-:Y:S04]  /*16900*/  STS.U16 [R60+UR76+0x8d80], R46 ;  /* 0x008d802e3c007988 */ /* 0x008fe8000800044c */
[----:B------:R-:W-:Y:S04]  /*16910*/  STS.U16 [R60+UR76+0x10d80], R49 ;  /* 0x010d80313c007988 */ /* 0x000fe8000800044c */
[----:B------:R0:W-:Y:S04]  /*16920*/  STL [R1+0x1200], R6 ;  /* 0x0012000601007387 */ /* 0x0001e80000100800 */
[----:B------:R-:W-:Y:S04]  /*16930*/  STL [R1+0x1208], R43 ;  /* 0x0012082b01007387 */ /* 0x000fe80000100800 */
[----:B0-----:R-:W2:Y:S04]  /*16940*/  LDL.LU R6, [R1+0x1020] ;  /* 0x0010200001067983 */ /* 0x001ea80000300800 */
[----:B------:R0:W-:Y:S04]  /*16950*/  STL [R1+0x1204], R31 ;  /* 0x0012041f01007387 */ /* 0x0001e80000100800 */
[----:B------:R1:W-:Y:S04]  /*16960*/  STS.U16 [R60+UR76+0x18d80], R54 ;  /* 0x018d80363c007988 */ /* 0x0003e8000800044c */
[----:B0-----:R-:W3:Y:S04]  /*16970*/  LDL.LU R31, [R1+0x101c] ;  /* 0x00101c00011f7983 */ /* 0x001ee80000300800 */
[----:B------:R-:W4:Y:S04]  /*16980*/  LDL.LU R43, [R1+0x1018] ;  /* 0x00101800012b7983 */ /* 0x000f280000300800 */
[----:B------:R-:W4:Y:S04]  /*16990*/  LDL.LU R80, [R1+0x1014] ;  /* 0x0010140001507983 */ /* 0x000f280000300800 */
[----:B------:R-:W4:Y:S04]  /*169a0*/  LDL.LU R68, [R1+0x1010] ;  /* 0x0010100001447983 */ /* 0x000f280000300800 */
[----:B------:R-:W4:Y:S04]  /*169b0*/  LDL.LU R63, [R1+0x100c] ;  /* 0x00100c00013f7983 */ /* 0x000f280000300800 */
[----:B------:R0:W-:Y:S04]  /*169c0*/  STS.U16 [R60+UR76+0x1180], R57 ;  /* 0x001180393c007988 */ /* 0x0001e8000800044c */
[----:B------:R-:W4:Y:S04]  /*169d0*/  LDL.LU R66, [R1+0x1008] ;  /* 0x0010080001427983 */ /* 0x000f280000300800 */
[----:B------:R-:W4:Y:S04]  /*169e0*/  LDL.LU R67, [R1+0x1004] ;  /* 0x0010040001437983 */ /* 0x000f280000300800 */
[----:B------:R-:W-:Y:S04]  /*169f0*/  STS.U16 [R60+UR76+0x9180], R5 ;  /* 0x009180053c007988 */ /* 0x000fe8000800044c */
        /* <DEDUP_REMOVED lines=10> */
[----:B-1----:R-:W4:Y:S04]  /*16aa0*/  LDL.LU R54, [R1+0xfec] ;  /* 0x000fec0001367983 */ /* 0x002f280000300800 */
[----:B------:R-:W-:Y:S04]  /*16ab0*/  STS.U16 [R60+UR76+0x19580], R55 ;  /* 0x019580373c007988 */ /* 0x000fe8000800044c */
[----:B0-----:R-:W4:Y:S04]  /*16ac0*/  LDL.LU R57, [R1+0xfe8] ;  /* 0x000fe80001397983 */ /* 0x001f280000300800 */
[----:B------:R0:W-:Y:S04]  /*16ad0*/  STS.U16 [R60+UR76+0x1980], R56 ;  /* 0x001980383c007988 */ /* 0x0001e8000800044c */
[----:B0-----:R-:W4:Y:S04]  /*16ae0*/  LDL.LU R56, [R1+0xfe4] ;  /* 0x000fe40001387983 */ /* 0x001f280000300800 */
[----:B------:R-:W4:Y:S04]  /*16af0*/  LDL.LU R48, [R1+0xfe0] ;  /* 0x000fe00001307983 */ /* 0x000f280000300800 */
[----:B------:R-:W4:Y:S04]  /*16b00*/  LDL.LU R51, [R1+0xfdc] ;  /* 0x000fdc0001337983 */ /* 0x000f280000300800 */
[----:B------:R-:W4:Y:S04]  /*16b10*/  LDL.LU R50, [R1+0xf78] ;  /* 0x000f780001327983 */ /* 0x000f280000300800 */
[----:B------:R-:W4:Y:S04]  /*16b20*/  LDL.LU R52, [R1+0xf74] ;  /* 0x000f740001347983 */ /* 0x000f280000300800 */
[----:B------:R0:W-:Y:S04]  /*16b30*/  STS.U16 [R60+UR76+0x9980], R58 ;  /* 0x0099803a3c007988 */ /* 0x0001e8000800044c */
[----:B------:R-:W4:Y:S04]  /*16b40*/  LDL.LU R55, [R1+0xf70] ;  /* 0x000f700001377983 */ /* 0x000f280000300800 */
[----:B0-----:R-:W4:Y:S04]  /*16b50*/  LDL.LU R58, [R1+0xf6c] ;  /* 0x000f6c00013a7983 */ /* 0x001f280000300800 */
[----:B--2---:R-:W-:Y:S04]  /*16b60*/  STS.U16 [R60+UR76+0x11980], R6 ;  /* 0x011980063c007988 */ /* 0x004fe8000800044c */
[----:B---3--:R-:W-:Y:S04]  /*16b70*/  STS.U16 [R60+UR76+0x19980], R31 ;  /* 0x0199801f3c007988 */ /* 0x008fe8000800044c */
[----:B----4-:R-:W-:Y:S04]  /*16b80*/  STS.U16 [R60+UR76+0x1d80], R43 ;  /* 0x001d802b3c007988 */ /* 0x010fe8000800044c */
[----:B------:R-:W-:Y:S04]  /*16b90*/  STS.U16 [R60+UR76+0x9d80], R80 ;  /* 0x009d80503c007988 */ /* 0x000fe8000800044c */
[----:B------:R-:W-:Y:S04]  /*16ba0*/  STS.U16 [R60+UR76+0x11d80], R68 ;  /* 0x011d80443c007988 */ /* 0x000fe8000800044c */
[----:B------:R0:W-:Y:S04]  /*16bb0*/  STS.U16 [R60+UR76+0x19d80], R63 ;  /* 0x019d803f3c007988 */ /* 0x0001e8000800044c */
[----:B------:R1:W-:Y:S04]  /*16bc0*/  STS.U16 [R60+UR76+0x2180], R66 ;  /* 0x002180423c007988 */ /* 0x0003e8000800044c */
[----:B------:R2:W-:Y:S04]  /*16bd0*/  STS.U16 [R60+UR76+0xa180], R67 ;  /* 0x00a180433c007988 */ /* 0x0005e8000800044c */
[----:B0-----:R-:W3:Y:S04]  /*16be0*/  LDL.LU R63, [R1+0xf48] ;  /* 0x000f4800013f7983 */ /* 0x001ee80000300800 */
[----:B------:R0:W-:Y:S04]  /*16bf0*/  STS.U16 [R60+UR76+0x12180], R45 ;  /* 0x0121802d3c007988 */ /* 0x0001e8000800044c */
[----:B-1----:R-:W4:Y:S04]  /*16c00*/  LDL.LU R66, [R1+0xf44] ;  /* 0x000f440001427983 */ /* 0x002f280000300800 */
[----:B------:R1:W-:Y:S04]  /*16c10*/  STS.U16 [R60+UR76+0x1a180], R44 ;  /* 0x01a1802c3c007988 */ /* 0x0003e8000800044c */
[----:B--2---:R-:W2:Y:S04]  /*16c20*/  LDL.LU R67, [R1+0xf40] ;  /* 0x000f400001437983 */ /* 0x004ea80000300800 */
[----:B------:R1:W-:Y:S04]  /*16c30*/  STS.U16 [R60+UR76+0x2580], R47 ;  /* 0x0025802f3c007988 */ /* 0x0003e8000800044c */
[----:B0-----:R-:W2:Y:S04]  /*16c40*/  LDL.LU R45, [R1+0xf3c] ;  /* 0x000f3c00012d7983 */ /* 0x001ea80000300800 */
[----:B------:R-:W-:Y:S04]  /*16c50*/  STS.U16 [R60+UR76+0xa580], R46 ;  /* 0x00a5802e3c007988 */ /* 0x000fe8000800044c */
[----:B-1----:R-:W2:Y:S04]  /*16c60*/  LDL.LU R44, [R1+0xf28] ;  /* 0x000f2800012c7983 */ /* 0x002ea80000300800 */
[----:B------:R-:W-:Y:S04]  /*16c70*/  STS.U16 [R60+UR76+0x12580], R49 ;  /* 0x012580313c007988 */ /* 0x000fe8000800044c */
[----:B------:R-:W2:Y:S04]  /*16c80*/  LDL.LU R47, [R1+0xf24] ;  /* 0x000f2400012f7983 */ /* 0x000ea80000300800 */
[----:B------:R0:W-:Y:S04]  /*16c90*/  STS.U16 [R60+UR76+0x1a580], R54 ;  /* 0x01a580363c007988 */ /* 0x0001e8000800044c */
[----:B------:R1:W-:Y:S04]  /*16ca0*/  STS.U16 [R60+UR76+0x2980], R57 ;  /* 0x002980393c007988 */ /* 0x0003e8000800044c */
[----:B0-----:R-:W2:Y:S04]  /*16cb0*/  LDL.LU R54, [R1+0xf20] ;  /* 0x000f200001367983 */ /* 0x001ea80000300800 */
[----:B-1----:R-:W2:Y:S04]  /*16cc0*/  LDL.LU R57, [R1+0xf1c] ;  /* 0x000f1c0001397983 */ /* 0x002ea80000300800 */
[----:B------:R0:W-:Y:S04]  /*16cd0*/  STS.U16 [R60+UR76+0xa980], R56 ;  /* 0x00a980383c007988 */ /* 0x0001e8000800044c */
[----:B0-----:R-:W2:Y:S04]  /*16ce0*/  LDL.LU R56, [R1+0xf88] ;  /* 0x000f880001387983 */ /* 0x001ea80000300800 */
[----:B------:R-:W-:Y:S04]  /*16cf0*/  STS.U16 [R60+UR76+0x12980], R48 ;  /* 0x012980303c007988 */ /* 0x000fe8000800044c */
[----:B------:R-:W-:Y:S04]  /*16d00*/  STS.U16 [R60+UR76+0x1a980], R51 ;  /* 0x01a980333c007988 */ /* 0x000fe8000800044c */
[----:B------:R-:W-:Y:S04]  /*16d10*/  STS.U16 [R60+UR76+0x2d80], R50 ;  /* 0x002d80323c007988 */ /* 0x000fe8000800044c */
[----:B------:R-:W-:Y:S04]  /*16d20*/  STS.U16 [R60+UR76+0xad80], R52 ;  /* 0x00ad80343c007988 */ /* 0x000fe8000800044c */
[----:B------:R-:W-:Y:S04]  /*16d30*/  STS.U16 [R60+UR76+0x12d80], R55 ;  /* 0x012d80373c007988 */ /* 0x000fe8000800044c */
[----:B------:R-:W-:Y:S04]  /*16d40*/  STS.U16 [R60+UR76+0x1ad80], R58 ;  /* 0x01ad803a3c007988 */ /* 0x000fe8000800044c */
[----:B------:R0:W-:Y:S04]  /*16d50*/  STS.U16 [R60+UR76+0x3180], R0 ;  /* 0x003180003c007988 */ /* 0x0001e8000800044c */
[----:B------:R-:W-:Y:S04]  /*16d60*/  STS.U16 [R60+UR76+0xb180], R74 ;  /* 0x00b1804a3c007988 */ /* 0x000fe8000800044c */
[----:B0-----:R-:W2:Y:S04]  /*16d70*/  LDL.LU R0, [R1+0x2494] ;  /* 0x0024940001007983 */ /* 0x001ea80000300800 */
[----:B------:R-:W-:Y:S04]  /*16d80*/  STS.U16 [R60+UR76+0x13180], R73 ;  /* 0x013180493c007988 */ /* 0x000fe8000800044c */
[----:B------:R0:W-:Y:S04]  /*16d90*/  STS.U16 [R60+UR76+0x1b180], R72 ;  /* 0x01b180483c007988 */ /* 0x0001e8000800044c */
        /* <DEDUP_REMOVED lines=8> */
[----:B0-----:R-:W2:Y:S04]  /*16e20*/  LDL.LU R72, [R1+0x1174] ;  /* 0x0011740001487983 */ /* 0x001ea80000300800 */
[----:B------:R-:W2:Y:S04]  /*16e30*/  LDL.LU R73, [R1+0x1170] ;  /* 0x0011700001497983 */ /* 0x000ea80000300800 */
[----:B------:R-:W2:Y:S04]  /*16e40*/  LDL.LU R74, [R1+0x116c] ;  /* 0x00116c00014a7983 */ /* 0x000ea80000300800 */
[----:B---3--:R-:W-:Y:S04]  /*16e50*/  STS.U16 [R60+UR76+0x3580], R63 ;  /* 0x0035803f3c007988 */ /* 0x008fe8000800044c */
[----:B----4-:R-:W-:Y:S04]  /*16e60*/  STS.U16 [R60+UR76+0xb580], R66 ;  /* 0x00b580423c007988 */ /* 0x010fe8000800044c */
[----:B--2---:R-:W-:Y:S04]  /*16e70*/  STS.U16 [R60+UR76+0x13580], R67 ;  /* 0x013580433c007988 */ /* 0x004fe8000800044c */
        /* <DEDUP_REMOVED lines=8> */
[----:B0-----:R-:W2:Y:S04]  /*16f00*/  LDL.LU R77, [R1+0x1168] ;  /* 0x00116800014d7983 */ /* 0x001ea80000300800 */
[----:B------:R-:W3:Y:S04]  /*16f10*/  LDL.LU R54, [R1+0x1130] ;  /* 0x0011300001367983 */ /* 0x000ee80000300800 */
[----:B------:R-:W4:Y:S04]  /*16f20*/  LDL.LU R57, [R1+0x112c] ;  /* 0x00112c0001397983 */ /* 0x000f280000300800 */
[----:B------:R-:W3:Y:S04]  /*16f30*/  LDL.LU R56, [R1+0x1128] ;  /* 0x0011280001387983 */ /* 0x000ee80000300800 */
[----:B------:R-:W3:Y:S01]  /*16f40*/  LDL.LU R59, [R1+0x1124] ;  /* 0x00112400013b7983 */ /* 0x000ee20000300800 */
[----:B------:R-:W-:-:S03]  /*16f50*/  LOP3.LUT R31, R0, 0x40, RZ, 0x3c, !PT ;  /* 0x00000040001f7812 */ /* 0x000fc600078e3cff */
[----:B------:R0:W-:Y:S04]  /*16f60*/  STS.U16 [R60+UR76+0x1bd80], R79 ;  /* 0x01bd804f3c007988 */ /* 0x0001e8000800044c */
[----:B0-----:R-:W4:Y:S04]  /*16f70*/  LDL.LU R79, [R1+0x2490] ;  /* 0x00249000014f7983 */ /* 0x001f280000300800 */
[----:B------:R-:W-:Y:S04]  /*16f80*/  STL [R1+0x22f4], R60 ;  /* 0x0022f43c01007387 */ /* 0x000fe80000100800 */
        /* <DEDUP_REMOVED lines=14> */
[----:B------:R0:W-:Y:S04]  /*17070*/  STS.U16 [R31+UR76+0x18600], R58 ;  /* 0x0186003a1f007988 */ /* 0x0001e8000800044c */
[----:B------:R-:W4:Y:S04]  /*17080*/  LDL.LU R45, [R1+0x10bc] ;  /* 0x0010bc00012d7983 */ /* 0x000f280000300800 */
[----:B------:R1:W-:Y:S04]  /*17090*/  STS.U16 [R31+UR76+0xa00], R72 ;  /* 0x000a00481f007988 */ /* 0x0003e8000800044c */
[----:B0-----:R-:W4:Y:S04]  /*170a0*/  LDL.LU R58, [R1+0x1068] ;  /* 0x00106800013a7983 */ /* 0x001f280000300800 */
[----:B------:R0:W-:Y:S04]  /*170b0*/  STS.U16 [R31+UR76+0x8a00], R73 ;  /* 0x008a00491f007988 */ /* 0x0001e8000800044c */
[----:B-1----:R-:W4:Y:S04]  /*170c0*/  LDL.LU R72, [R1+0x1064] ;  /* 0x0010640001487983 */ /* 0x002f280000300800 */
[----:B------:R1:W-:Y:S04]  /*170d0*/  STS.U16 [R31+UR76+0x10a00], R74 ;  /* 0x010a004a1f007988 */ /* 0x0003e8000800044c */
[----:B0-----:R-:W4:Y:S04]  /*170e0*/  LDL.LU R73, [R1+0x1060] ;  /* 0x0010600001497983 */ /* 0x001f280000300800 */
[----:B-1----:R-:W4:Y:S04]  /*170f0*/  LDL.LU R74, [R1+0x105c] ;  /* 0x00105c00014a7983 */ /* 0x002f280000300800 */
[----:B--2---:R0:W-:Y:S04]  /*17100*/  STS.U16 [R31+UR76+0x18a00], R77 ;  /* 0x018a004d1f007988 */ /* 0x0041e8000800044c */
[----:B0-----:R-:W2:Y:S04]  /*17110*/  LDL.LU R77, [R1+0x1058] ;  /* 0x00105800014d7983 */ /* 0x001ea80000300800 */
[----:B------:R-:W2:Y:S04]  /*17120*/  LDL.LU R44, [R1+0x1054] ;  /* 0x00105400012c7983 */ /* 0x000ea80000300800 */
[----:B------:R-:W2:Y:S04]  /*17130*/  LDL.LU R47, [R1+0x1050] ;  /* 0x00105000012f7983 */ /* 0x000ea80000300800 */
[----:B------:R-:W2:Y:S04]  /*17140*/  LDL.LU R46, [R1+0x104c] ;  /* 0x00104c00012e7983 */ /* 0x000ea80000300800 */
[----:B---3--:R0:W-:Y:S04]  /*17150*/  STS.U16 [R31+UR76+0xe00], R54 ;  /* 0x000e00361f007988 */ /* 0x0081e8000800044c */
[----:B------:R-:W3:Y:S04]  /*17160*/  LDL.LU R49, [R1+0x1048] ;  /* 0x0010480001317983 */ /* 0x000ee80000300800 */
[----:B----4-:R1:W-:Y:S04]  /*17170*/  STS.U16 [R31+UR76+0x8e00], R57 ;  /* 0x008e00391f007988 */ /* 0x0103e8000800044c */
[----:B------:R-:W4:Y:S04]  /*17180*/  LDL.LU R48, [R1+0x1044] ;  /* 0x0010440001307983 */ /* 0x000f280000300800 */
[----:B------:R0:W-:Y:S04]  /*17190*/  STS.U16 [R31+UR76+0x10e00], R56 ;  /* 0x010e00381f007988 */ /* 0x0001e8000800044c */
[----:B------:R-:W3:Y:S04]  /*171a0*/  LDL.LU R51, [R1+0x1040] ;  /* 0x0010400001337983 */ /* 0x000ee80000300800 */
[----:B------:R0:W-:Y:S04]  /*171b0*/  STS.U16 [R31+UR76+0x18e00], R59 ;  /* 0x018e003b1f007988 */ /* 0x0001e8000800044c */
[----:B------:R-:W3:Y:S04]  /*171c0*/  LDL.LU R50, [R1+0x103c] ;  /* 0x00103c0001327983 */ /* 0x000ee80000300800 */
[----:B------:R-:W-:Y:S04]  /*171d0*/  STS.U16 [R31+UR76+0x1200], R6 ;  /* 0x001200061f007988 */ /* 0x000fe8000800044c */
[----:B------:R-:W-:Y:S04]  /*171e0*/  STS.U16 [R31+UR76+0x9200], R43 ;  /* 0x0092002b1f007988 */ /* 0x000fe8000800044c */
[----:B------:R-:W-:Y:S04]  /*171f0*/  STS.U16 [R31+UR76+0x11200], R80 ;  /* 0x011200501f007988 */ /* 0x000fe8000800044c */
[----:B------:R-:W4:Y:S04]  /*17200*/  LDL.LU R52, [R1+0x1038] ;  /* 0x0010380001347983 */ /* 0x000f280000300800 */
[----:B------:R-:W-:Y:S04]  /*17210*/  STS.U16 [R31+UR76+0x19200], R68 ;  /* 0x019200441f007988 */ /* 0x000fe8000800044c */
[----:B------:R-:W4:Y:S04]  /*17220*/  LDL.LU R55, [R1+0x1034] ;  /* 0x0010340001377983 */ /* 0x000f280000300800 */
[----:B------:R-:W-:Y:S04]  /*17230*/  STS.U16 [R31+UR76+0x1600], R63 ;  /* 0x0016003f1f007988 */ /* 0x000fe8000800044c */
[----:B0-----:R-:W4:Y:S04]  /*17240*/  LDL.LU R54, [R1+0x1030] ;  /* 0x0010300001367983 */ /* 0x001f280000300800 */
[----:B------:R-:W-:Y:S04]  /*17250*/  STS.U16 [R31+UR76+0x9600], R66 ;  /* 0x009600421f007988 */ /* 0x000fe8000800044c */
[----:B-1----:R-:W4:Y:S04]  /*17260*/  LDL.LU R57, [R1+0x102c] ;  /* 0x00102c0001397983 */ /* 0x002f280000300800 */
[----:B------:R-:W-:Y:S04]  /*17270*/  STS.U16 [R31+UR76+0x11600], R67 ;  /* 0x011600431f007988 */ /* 0x000fe8000800044c */
[----:B------:R-:W4:Y:S04]  /*17280*/  LDL.LU R56, [R1+0xfc8] ;  /* 0x000fc80001387983 */ /* 0x000f280000300800 */
[----:B------:R-:W-:Y:S04]  /*17290*/  STS.U16 [R31+UR76+0x19600], R45 ;  /* 0x0196002d1f007988 */ /* 0x000fe8000800044c */
[----:B------:R-:W4:Y:S04]  /*172a0*/  LDL.LU R59, [R1+0xfc4] ;  /* 0x000fc400013b7983 */ /* 0x000f280000300800 */
[----:B------:R0:W-:Y:S04]  /*172b0*/  STS.U16 [R31+UR76+0x1a00], R58 ;  /* 0x001a003a1f007988 */ /* 0x0001e8000800044c */
        /* <DEDUP_REMOVED lines=12> */
[----:B------:R-:W2:Y:S04]  /*17380*/  LDL.LU R66, [R1+0xf8c] ;  /* 0x000f8c0001427983 */ /* 0x000ea80000300800 */
[----:B------:R-:W2:Y:S04]  /*17390*/  LDL.LU R67, [R1+0xf38] ;  /* 0x000f380001437983 */ /* 0x000ea80000300800 */
[----:B------:R0:W-:Y:S04]  /*173a0*/  STS.U16 [R31+UR76+0x9e00], R44 ;  /* 0x009e002c1f007988 */ /* 0x0001e8000800044c */
[----:B------:R-:W2:Y:S04]  /*173b0*/  LDL.LU R45, [R1+0xf34] ;  /* 0x000f3400012d7983 */ /* 0x000ea80000300800 */
[----:B------:R1:W-:Y:S04]  /*173c0*/  STS.U16 [R31+UR76+0x11e00], R47 ;  /* 0x011e002f1f007988 */ /* 0x0003e8000800044c */
[----:B0-----:R-:W2:Y:S04]  /*173d0*/  LDL.LU R44, [R1+0xf30] ;  /* 0x000f3000012c7983 */ /* 0x001ea80000300800 */
[----:B------:R0:W-:Y:S04]  /*173e0*/  STS.U16 [R31+UR76+0x19e00], R46 ;  /* 0x019e002e1f007988 */ /* 0x0001e8000800044c */
[----:B-1----:R-:W2:Y:S04]  /*173f0*/  LDL.LU R47, [R1+0xf2c] ;  /* 0x000f2c00012f7983 */ /* 0x002ea80000300800 */
[----:B---3--:R1:W-:Y:S04]  /*17400*/  STS.U16 [R31+UR76+0x2200], R49 ;  /* 0x002200311f007988 */ /* 0x0083e8000800044c */
[----:B0-----:R-:W3:Y:S04]  /*17410*/  LDL.LU R46, [R1+0xef8] ;  /* 0x000ef800012e7983 */ /* 0x001ee80000300800 */
[----:B----4-:R0:W-:Y:S04]  /*17420*/  STS.U16 [R31+UR76+0xa200], R48 ;  /* 0x00a200301f007988 */ /* 0x0101e8000800044c */
[----:B-1----:R-:W4:Y:S04]  /*17430*/  LDL.LU R49, [R1+0xef4] ;  /* 0x000ef40001317983 */ /* 0x002f280000300800 */
[----:B------:R1:W-:Y:S04]  /*17440*/  STS.U16 [R31+UR76+0x12200], R51 ;  /* 0x012200331f007988 */ /* 0x0003e8000800044c */
[----:B0-----:R-:W3:Y:S04]  /*17450*/  LDL.LU R48, [R1+0xef0] ;  /* 0x000ef00001307983 */ /* 0x001ee80000300800 */
[----:B------:R0:W-:Y:S04]  /*17460*/  STS.U16 [R31+UR76+0x1a200], R50 ;  /* 0x01a200321f007988 */ /* 0x0001e8000800044c */
[----:B-1----:R-:W4:Y:S04]  /*17470*/  LDL.LU R51, [R1+0xeec] ;  /* 0x000eec0001337983 */ /* 0x002f280000300800 */
[----:B0-----:R-:W4:Y:S04]  /*17480*/  LDL.LU R50, [R1+0xf18] ;  /* 0x000f180001327983 */ /* 0x001f280000300800 */
        /* <DEDUP_REMOVED lines=21> */
[----:B------:R1:W-:Y:S04]  /*175e0*/  STS.U16 [R31+UR76+0x1ae00], R79 ;  /* 0x01ae004f1f007988 */ /* 0x0003e8000800044c */
[----:B0-----:R-:W2:Y:S04]  /*175f0*/  LDL.LU R77, [R1+0x115c] ;  /* 0x00115c00014d7983 */ /* 0x001ea80000300800 */
[----:B-1----:R-:W2:Y:S04]  /*17600*/  LDL.LU R79, [R1+0x1158] ;  /* 0x00115800014f7983 */ /* 0x002ea80000300800 */
[----:B------:R0:W-:Y:S04]  /*17610*/  STS.U16 [R31+UR76+0x3200], R80 ;  /* 0x003200501f007988 */ /* 0x0001e8000800044c */
[----:B------:R1:W-:Y:S04]  /*17620*/  STS.U16 [R31+UR76+0xb200], R68 ;  /* 0x00b200441f007988 */ /* 0x0003e8000800044c */
[----:B------:R0:W-:Y:S04]  /*17630*/  STS.U16 [R31+UR76+0x13200], R63 ;  /* 0x0132003f1f007988 */ /* 0x0001e8000800044c */
[----:B------:R-:W-:Y:S04]  /*17640*/  STL [R1+0x22f8], R31 ;  /* 0x0022f81f01007387 */ /* 0x000fe80000100800 */
[----:B------:R1:W-:Y:S04]  /*17650*/  STS.U16 [R31+UR76+0x1b200], R66 ;  /* 0x01b200421f007988 */ /* 0x0003e8000800044c */
[----:B0-----:R-:W2:Y:S04]  /*17660*/  LDL.LU R80, [R1+0x1120] ;  /* 0x0011200001507983 */ /* 0x001ea80000300800 */
[----:B------:R0:W-:Y:S04]  /*17670*/  STS.U16 [R31+UR76+0x3600], R67 ;  /* 0x003600431f007988 */ /* 0x0001e8000800044c */
[----:B-1----:R-:W2:Y:S04]  /*17680*/  LDL.LU R68, [R1+0x111c] ;  /* 0x00111c0001447983 */ /* 0x002ea80000300800 */
[----:B------:R1:W-:Y:S04]  /*17690*/  STS.U16 [R31+UR76+0xb600], R45 ;  /* 0x00b6002d1f007988 */ /* 0x0003e8000800044c */
[----:B------:R-:W2:Y:S04]  /*176a0*/  LDL.LU R63, [R1+0x1118] ;  /* 0x00111800013f7983 */ /* 0x000ea80000300800 */
[----:B------:R0:W-:Y:S04]  /*176b0*/  STS.U16 [R31+UR76+0x13600], R44 ;  /* 0x0136002c1f007988 */ /* 0x0001e8000800044c */
[----:B------:R-:W2:Y:S04]  /*176c0*/  LDL.LU R66, [R1+0x1114] ;  /* 0x0011140001427983 */ /* 0x000ea80000300800 */
[----:B------:R-:W-:Y:S04]  /*176d0*/  STS.U16 [R31+UR76+0x1b600], R47 ;  /* 0x01b6002f1f007988 */ /* 0x000fe8000800044c */
[----:B0-----:R-:W2:Y:S04]  /*176e0*/  LDL.LU R67, [R1+0x10e8] ;  /* 0x0010e80001437983 */ /* 0x001ea80000300800 */
[----:B---3--:R-:W-:Y:S04]  /*176f0*/  STS.U16 [R31+UR76+0x3a00], R46 ;  /* 0x003a002e1f007988 */ /* 0x008fe8000800044c */
[----:B-1----:R-:W3:Y:S04]  /*17700*/  LDL.LU R45, [R1+0x10e4] ;  /* 0x0010e400012d7983 */ /* 0x002ee80000300800 */
[----:B----4-:R0:W-:Y:S04]  /*17710*/  STS.U16 [R31+UR76+0xba00], R49 ;  /* 0x00ba00311f007988 */ /* 0x0101e8000800044c */
[----:B------:R-:W4:Y:S04]  /*17720*/  LDL.LU R44, [R1+0x10e0] ;  /* 0x0010e000012c7983 */ /* 0x000f280000300800 */
[----:B------:R1:W-:Y:S01]  /*17730*/  STS.U16 [R31+UR76+0x13a00], R48 ;  /* 0x013a00301f007988 */ /* 0x0003e2000800044c */
[----:B0-----:R-:W-:-:S03]  /*17740*/  LOP3.LUT R49, R0, 0x50, RZ, 0x3c, !PT ;  /* 0x0000005000317812 */ /* 0x001fc600078e3cff */
[----:B------:R-:W4:Y:S04]  /*17750*/  LDL.LU R47, [R1+0x10dc] ;  /* 0x0010dc00012f7983 */ /* 0x000f280000300800 */
[----:B------:R0:W-:Y:S04]  /*17760*/  STS.U16 [R31+UR76+0x1ba00], R51 ;  /* 0x01ba00331f007988 */ /* 0x0001e8000800044c */
[----:B------:R-:W4:Y:S04]  /*17770*/  LDL.LU R46, [R1+0x10b8] ;  /* 0x0010b800012e7983 */ /* 0x000f280000300800 */
[----:B------:R0:W-:Y:S04]  /*17780*/  STS.U16 [R31+UR76+0x3e00], R50 ;  /* 0x003e00321f007988 */ /* 0x0001e8000800044c */
[----:B-1----:R-:W4:Y:S04]  /*17790*/  LDL.LU R48, [R1+0x10b4] ;  /* 0x0010b40001307983 */ /* 0x002f280000300800 */
[----:B------:R1:W-:Y:S04]  /*177a0*/  STS.U16 [R31+UR76+0xbe00], R81 ;  /* 0x00be00511f007988 */ /* 0x0003e8000800044c */
[----:B0-----:R-:W4:Y:S04]  /*177b0*/  LDL.LU R51, [R1+0x10b0] ;  /* 0x0010b00001337983 */ /* 0x001f280000300800 */
        /* <DEDUP_REMOVED lines=10> */
[----:B------:R-:W-:Y:S04]  /*17860*/  STS.U16 [R49+UR76+0x18280], R57 ;  /* 0x0182803931007988 */ /* 0x000fe8000800044c */
[----:B0-----:R-:W4:Y:S04]  /*17870*/  LDL.LU R55, [R1+0x1098] ;  /* 0x0010980001377983 */ /* 0x001f280000300800 */
[----:B------:R0:W-:Y:S04]  /*17880*/  STS.U16 [R49+UR76+0x680], R56 ;  /* 0x0006803831007988 */ /* 0x0001e8000800044c */
[----:B------:R-:W4:Y:S04]  /*17890*/  LDL.LU R54, [R1+0x1094] ;  /* 0x0010940001367983 */ /* 0x000f280000300800 */
[----:B------:R-:W-:Y:S04]  /*178a0*/  STS.U16 [R49+UR76+0x8680], R59 ;  /* 0x0086803b31007988 */ /* 0x000fe8000800044c */
[----:B0-----:R-:W4:Y:S04]  /*178b0*/  LDL.LU R56, [R1+0x1090] ;  /* 0x0010900001387983 */ /* 0x001f280000300800 */
        /* <DEDUP_REMOVED lines=9> */
[----:B-1----:R-:W4:Y:S04]  /*17950*/  LDL.LU R74, [R1+0x1078] ;  /* 0x00107800014a7983 */ /* 0x002f280000300800 */
[----:B--2---:R0:W-:Y:S04]  /*17960*/  STS.U16 [R49+UR76+0x10a80], R77 ;  /* 0x010a804d31007988 */ /* 0x0041e8000800044c */
[----:B------:R1:W-:Y:S04]  /*17970*/  STS.U16 [R49+UR76+0x18a80], R79 ;  /* 0x018a804f31007988 */ /* 0x0003e8000800044c */
[----:B0-----:R-:W2:Y:S04]  /*17980*/  LDL.LU R77, [R1+0x1074] ;  /* 0x00107400014d7983 */ /* 0x001ea80000300800 */
[----:B-1----:R-:W2:Y:S04]  /*17990*/  LDL.LU R79, [R1+0x1070] ;  /* 0x00107000014f7983 */ /* 0x002ea80000300800 */
[----:B------:R-:W2:Y:S04]  /*179a0*/  LDL.LU R5, [R1+0x106c] ;  /* 0x00106c0001057983 */ /* 0x000ea80000300800 */
[----:B------:R-:W2:Y:S04]  /*179b0*/  LDL.LU R4, [R1+0xfd8] ;  /* 0x000fd80001047983 */ /* 0x000ea80000300800 */
[----:B------:R-:W2:Y:S04]  /*179c0*/  LDL.LU R6, [R1+0xfd4] ;  /* 0x000fd40001067983 */ /* 0x000ea80000300800 */
[----:B------:R-:W2:Y:S04]  /*179d0*/  LDL.LU R43, [R1+0xfd0] ;  /* 0x000fd000012b7983 */ /* 0x000ea80000300800 */
[----:B------:R0:W-:Y:S04]  /*179e0*/  STS.U16 [R49+UR76+0xe80], R80 ;  /* 0x000e805031007988 */ /* 0x0001e8000800044c */
        /* <DEDUP_REMOVED lines=8> */
[----:B---3--:R-:W3:Y:S04]  /*17a70*/  LDL.LU R67, [R1+0x247c] ;  /* 0x00247c0001437983 */ /* 0x008ee80000300800 */
[----:B------:R0:W-:Y:S04]  /*17a80*/  STS.U16 [R49+UR76+0x9280], R45 ;  /* 0x0092802d31007988 */ /* 0x0001e8000800044c */
[----:B----4-:R1:W-:Y:S04]  /*17a90*/  STS.U16 [R49+UR76+0x11280], R44 ;  /* 0x0112802c31007988 */ /* 0x0103e8000800044c */
[----:B------:R4:W-:Y:S04]  /*17aa0*/  STS.U16 [R49+UR76+0x19280], R47 ;  /* 0x0192802f31007988 */ /* 0x0009e8000800044c */
[----:B0-----:R-:W3:Y:S04]  /*17ab0*/  LDL.LU R45, [R1+0x2478] ;  /* 0x00247800012d7983 */ /* 0x001ee80000300800 */
[----:B-1----:R-:W3:Y:S04]  /*17ac0*/  LDL.LU R44, [R1+0x2474] ;  /* 0x00247400012c7983 */ /* 0x002ee80000300800 */
[----:B----4-:R-:W4:Y:S04]  /*17ad0*/  LDL.LU R47, [R1+0x2470] ;  /* 0x00247000012f7983 */ /* 0x010f280000300800 */
[----:B------:R0:W-:Y:S04]  /*17ae0*/  STS.U16 [R49+UR76+0x1680], R46 ;  /* 0x0016802e31007988 */ /* 0x0001e8000800044c */
[----:B------:R1:W-:Y:S04]  /*17af0*/  STS.U16 [R49+UR76+0x9680], R48 ;  /* 0x0096803031007988 */ /* 0x0003e8000800044c */
[----:B------:R1:W-:Y:S04]  /*17b00*/  STS.U16 [R49+UR76+0x11680], R51 ;  /* 0x0116803331007988 */ /* 0x0003e8000800044c */
[----:B0-----:R-:W3:Y:S04]  /*17b10*/  LDL.LU R46, [R1+0x246c] ;  /* 0x00246c00012e7983 */ /* 0x001ee80000300800 */
[----:B-1----:R-:W3:Y:S04]  /*17b20*/  LDL.LU R48, [R1+0x2468] ;  /* 0x0024680001307983 */ /* 0x002ee80000300800 */
[----:B------:R-:W3:Y:S04]  /*17b30*/  LDL.LU R51, [R1+0x2464] ;  /* 0x0024640001337983 */ /* 0x000ee80000300800 */
        /* <DEDUP_REMOVED lines=26> */
[----:B0-----:R-:W3:Y:S04]  /*17ce0*/  LDL.LU R73, [R1+0x2430] ;  /* 0x0024300001497983 */ /* 0x001ee80000300800 */
[----:B-1----:R-:W3:Y:S04]  /*17cf0*/  LDL.LU R74, [R1+0x242c] ;  /* 0x00242c00014a7983 */ /* 0x002ee80000300800 */
[----:B--2---:R0:W-:Y:S04]  /*17d00*/  STS.U16 [R49+UR76+0xa680], R77 ;  /* 0x00a6804d31007988 */ /* 0x0041e8000800044c */
[----:B------:R1:W-:Y:S04]  /*17d10*/  STS.U16 [R49+UR76+0x12680], R79 ;  /* 0x0126804f31007988 */ /* 0x0003e8000800044c */
[----:B0-----:R-:W2:Y:S04]  /*17d20*/  LDL.LU R77, [R1+0x2428] ;  /* 0x00242800014d7983 */ /* 0x001ea80000300800 */
[----:B-1----:R-:W2:Y:S04]  /*17d30*/  LDL.LU R79, [R1+0x2424] ;  /* 0x00242400014f7983 */ /* 0x002ea80000300800 */
[----:B------:R-:W-:Y:S04]  /*17d40*/  STS.U16 [R49+UR76+0x1a680], R5 ;  /* 0x01a6800531007988 */ /* 0x000fe8000800044c */
[----:B------:R-:W-:Y:S04]  /*17d50*/  STS.U16 [R49+UR76+0x2a80], R4 ;  /* 0x002a800431007988 */ /* 0x000fe8000800044c */
[----:B------:R-:W-:Y:S04]  /*17d60*/  STS.U16 [R49+UR76+0xaa80], R6 ;  /* 0x00aa800631007988 */ /* 0x000fe8000800044c */
[----:B------:R-:W-:Y:S04]  /*17d70*/  STS.U16 [R49+UR76+0x12a80], R43 ;  /* 0x012a802b31007988 */ /* 0x000fe8000800044c */
[----:B--2---:R0:W-:Y:S04]  /*17d80*/  STS.U16 [R49+UR76+0x1aa80], R79 ;  /* 0x01aa804f31007988 */ /* 0x0041e8000800044c */
[----:B------:R-:W-:Y:S04]  /*17d90*/  STS.U16 [R49+UR76+0x2e80], R77 ;  /* 0x002e804d31007988 */ /* 0x000fe8000800044c */
[----:B---3--:R-:W-:Y:S04]  /*17da0*/  STS.U16 [R49+UR76+0xae80], R74 ;  /* 0x00ae804a31007988 */ /* 0x008fe8000800044c */
[----:B0-----:R-:W2:Y:S04]  /*17db0*/  LDL.LU R79, [R1+0x2420] ;  /* 0x00242000014f7983 */ /* 0x001ea80000300800 */
[----:B------:R-:W3:Y:S04]  /*17dc0*/  LDL.LU R5, [R1+0x11d0] ;  /* 0x0011d00001057983 */ /* 0x000ee80000300800 */
[----:B------:R-:W-:Y:S04]  /*17dd0*/  STS.U16 [R49+UR76+0x12e80], R73 ;  /* 0x012e804931007988 */ /* 0x000fe8000800044c */
[----:B------:R-:W2:Y:S04]  /*17de0*/  LDL.LU R4, [R1+0x119c] ;  /* 0x00119c0001047983 */ /* 0x000ea80000300800 */
[----:B------:R0:W-:Y:S04]  /*17df0*/  STS.U16 [R49+UR76+0x1ae80], R72 ;  /* 0x01ae804831007988 */ /* 0x0001e8000800044c */
[----:B------:R-:W2:Y:S04]  /*17e00*/  LDL.LU R6, [R1+0x1198] ;  /* 0x0011980001067983 */ /* 0x000ea80000300800 */
[----:B------:R-:W-:Y:S04]  /*17e10*/  STS.U16 [R49+UR76+0x3280], R67 ;  /* 0x0032804331007988 */ /* 0x000fe8000800044c */
[----:B------:R-:W2:Y:S04]  /*17e20*/  LDL.LU R43, [R1+0x1194] ;  /* 0x00119400012b7983 */ /* 0x000ea80000300800 */
[----:B------:R-:W-:Y:S04]  /*17e30*/  STS.U16 [R49+UR76+0xb280], R66 ;  /* 0x00b2804231007988 */ /* 0x000fe8000800044c */
[----:B0-----:R-:W2:Y:S04]  /*17e40*/  LDL.LU R72, [R1+0x1190] ;  /* 0x0011900001487983 */ /* 0x001ea80000300800 */
[----:B------:R0:W-:Y:S04]  /*17e50*/  STS.U16 [R49+UR76+0x13280], R63 ;  /* 0x0132803f31007988 */ /* 0x0001e8000800044c */
[----:B------:R-:W2:Y:S04]  /*17e60*/  LDL.LU R73, [R1+0x1154] ;  /* 0x0011540001497983 */ /* 0x000ea80000300800 */
[----:B0-----:R-:W2:Y:S04]  /*17e70*/  LDL.LU R63, [R1+0x1150] ;  /* 0x00115000013f7983 */ /* 0x001ea80000300800 */
        /* <DEDUP_REMOVED lines=9> */
[----:B------:R1:W-:Y:S04]  /*17f10*/  STS.U16 [R49+UR76+0x13680], R65 ;  /* 0x0136804131007988 */ /* 0x0003e8000800044c */
[----:B0-----:R-:W2:Y:S04]  /*17f20*/  LDL.LU R64, [R1+0x2414] ;  /* 0x0024140001407983 */ /* 0x001ea80000300800 */
[----:B------:R-:W-:Y:S04]  /*17f30*/  STS.U16 [R49+UR76+0x1b680], R62 ;  /* 0x01b6803e31007988 */ /* 0x000fe8000800044c */
[----:B-1----:R-:W3:Y:S04]  /*17f40*/  LDL.LU R65, [R1+0x2410] ;  /* 0x0024100001417983 */ /* 0x002ee80000300800 */
[----:B------:R0:W-:Y:S04]  /*17f50*/  STS.U16 [R49+UR76+0x3a80], R10 ;  /* 0x003a800a31007988 */ /* 0x0001e8000800044c */
[----:B------:R1:W-:Y:S04]  /*17f60*/  STS.U16 [R49+UR76+0xba80], R9 ;  /* 0x00ba800931007988 */ /* 0x0003e8000800044c */
[----:B------:R4:W-:Y:S04]  /*17f70*/  STS.U16 [R49+UR76+0x13a80], R8 ;  /* 0x013a800831007988 */ /* 0x0009e8000800044c */
[----:B0-----:R-:W3:Y:S04]  /*17f80*/  LDL.LU R10, [R1+0x11d4] ;  /* 0x0011d400010a7983 */ /* 0x001ee80000300800 */
[----:B-1----:R-:W3:Y:S04]  /*17f90*/  LDL.LU R9, [R1+0x11d8] ;  /* 0x0011d80001097983 */ /* 0x002ee80000300800 */
[----:B----4-:R-:W4:Y:S04]  /*17fa0*/  LDL.LU R8, [R1+0x11dc] ;  /* 0x0011dc0001087983 */ /* 0x010f280000300800 */
[----:B------:R-:W-:Y:S04]  /*17fb0*/  STS.U16 [R49+UR76+0x1ba80], R7 ;  /* 0x01ba800731007988 */ /* 0x000fe8000800044c */
[----:B------:R0:W-:Y:S04]  /*17fc0*/  STS.U16 [R49+UR76+0x3e80], R75 ;  /* 0x003e804b31007988 */ /* 0x0001e8000800044c */
[----:B------:R1:W-:Y:S04]  /*17fd0*/  STS.U16 [R49+UR76+0xbe80], R76 ;  /* 0x00be804c31007988 */ /* 0x0003e8000800044c */
[----:B0-----:R-:W4:Y:S04]  /*17fe0*/  LDL.LU R75, [R1+0x240c] ;  /* 0x00240c00014b7983 */ /* 0x001f280000300800 */
[----:B-1----:R-:W4:Y:S04]  /*17ff0*/  LDL.LU R76, [R1+0x2408] ;  /* 0x00240800014c7983 */ /* 0x002f280000300800 */
[----:B------:R0:W-:Y:S04]  /*18000*/  STS.U16 [R49+UR76+0x13e80], R93 ;  /* 0x013e805d31007988 */ /* 0x0001e8000800044c */
[----:B0-----:R-:W4:Y:S01]  /*18010*/  LDL.LU R93, [R1+0x2404] ;  /* 0x00240400015d7983 */ /* 0x001f220000300800 */
[----:B------:R-:W-:-:S03]  /*18020*/  LOP3.LUT R62, R0, 0x60, RZ, 0x3c, !PT ;  /* 0x00000060003e7812 */ /* 0x000fc600078e3cff */
[----:B------:R-:W-:Y:S04]  /*18030*/  STS.U16 [R49+UR76+0x1be80], R11 ;  /* 0x01be800b31007988 */ /* 0x000fe8000800044c */
[----:B------:R-:W-:Y:S01]  /*18040*/  STL [R1+0x22fc], R49 ;  /* 0x0022fc3101007387 */ /* 0x000fe20000100800 */
[----:B--2---:R-:W-:Y:S02]  /*18050*/  PRMT R64, RZ, 0x7610, R64 ;  /* 0x00007610ff407816 */ /* 0x004fe40000000040 */
[----:B---3--:R-:W-:Y:S01]  /*18060*/  PRMT R65, RZ, 0x7610, R65 ;  /* 0x00007610ff417816 */ /* 0x008fe20000000041 */
[----:B----4-:R-:W-:Y:S04]  /*18070*/  STS.U16 [R62+UR76+0x300], R8 ;  /* 0x000300083e007988 */ /* 0x010fe8000800044c */
[----:B------:R-:W-:Y:S04]  /*18080*/  STS.U16 [R62+UR76+0x8300], R9 ;  /* 0x008300093e007988 */ /* 0x000fe8000800044c */
[----:B------:R-:W-:Y:S04]  /*18090*/  STS.U16 [R62+UR76+0x10300], R10 ;  /* 0x0103000a3e007988 */ /* 0x000fe8000800044c */
[----:B------:R-:W-:Y:S04]  /*180a0*/  STS.U16 [R62+UR76+0x18300], R5 ;  /* 0x018300053e007988 */ /* 0x000fe8000800044c */
[----:B------:R0:W-:Y:S01]  /*180b0*/  STS.U16 [R62+UR76+0x700], R4 ;  /* 0x000700043e007988 */ /* 0x0001e2000800044c */
[----:B------:R-:W-:-:S03]  /*180c0*/  PRMT R75, RZ, 0x7610, R75 ;  /* 0x00007610ff4b7816 */ /* 0x000fc6000000004b */
[----:B------:R1:W-:Y:S01]  /*180d0*/  STS.U16 [R62+UR76+0x8700], R6 ;  /* 0x008700063e007988 */ /* 0x0003e2000800044c */
[----:B0-----:R-:W-:-:S03]  /*180e0*/  IMAD R4, R2, 0x7f, RZ ;  /* 0x0000007f02047824 */ /* 0x001fc600078e02ff */
[----:B------:R0:W-:Y:S01]  /*180f0*/  STS.U16 [R62+UR76+0x10700], R43 ;  /* 0x0107002b3e007988 */ /* 0x0001e2000800044c */
[----:B------:R-:W-:-:S03]  /*18100*/  IMAD.WIDE R10, R4, 0x2, R90 ;  /* 0x00000002040a7825 */ /* 0x000fc600078e025a */
[----:B------:R2:W-:Y:S01]  /*18110*/  STS.U16 [R62+UR76+0x18700], R72 ;  /* 0x018700483e007988 */ /* 0x0005e2000800044c */
[----:B------:R-:W-:Y:S01]  /*18120*/  PRMT R76, RZ, 0x7610, R76 ;  /* 0x00007610ff4c7816 */ /* 0x000fe2000000004c */
[C---:B------:R-:W-:Y:S02]  /*18130*/  IMAD.WIDE R8, R4.reuse, 0x2, R88 ;  /* 0x0000000204087825 */ /* 0x040fe400078e0258 */
[----:B------:R-:W-:Y:S04]  /*18140*/  STS.U16 [R62+UR76+0xb00], R73 ;  /* 0x000b00493e007988 */ /* 0x000fe8000800044c */
[----:B------:R-:W3:Y:S01]  /*18150*/  @!P5 LDG.E.U16 R75, desc[UR6][R10.64] ;  /* 0x000000060a4bd981 */ /* 0x000ee2000c1e1500 */
[----:B-1----:R-:W-:-:S03]  /*18160*/  IMAD.WIDE R6, R4, 0x2, R86 ;  /* 0x0000000204067825 */ /* 0x002fc600078e0256 */
[----:B------:R-:W-:Y:S01]  /*18170*/  STS.U16 [R62+UR76+0x8b00], R63 ;  /* 0x008b003f3e007988 */ /* 0x000fe2000800044c */
[----:B------:R-:W-:-:S03]  /*18180*/  IMAD.WIDE R4, R4, 0x2, R84 ;  /* 0x0000000204047825 */ /* 0x000fc600078e0254 */
[----:B------:R-:W-:Y:S04]  /*18190*/  STS.U16 [R62+UR76+0x10b00], R66 ;  /* 0x010b00423e007988 */ /* 0x000fe8000800044c */
[----:B0-----:R-:W4:Y:S04]  /*181a0*/  LDL.LU R43, [R1+0x56c] ;  /* 0x00056c00012b7983 */ /* 0x001f280000300800 */
[----:B------:R0:W-:Y:S04]  /*181b0*/  STS.U16 [R62+UR76+0x18b00], R67 ;  /* 0x018b00433e007988 */ /* 0x0001e8000800044c */
[----:B------:R-:W-:Y:S04]  /*181c0*/  STS.U16 [R62+UR76+0xf00], R74 ;  /* 0x000f004a3e007988 */ /* 0x000fe8000800044c */
[----:B--2---:R-:W2:Y:S04]  /*181d0*/  LDL.LU R72, [R1+0x118c] ;  /* 0x00118c0001487983 */ /* 0x004ea80000300800 */
[----:B------:R1:W-:Y:S04]  /*181e0*/  STS.U16 [R62+UR76+0x8f00], R77 ;  /* 0x008f004d3e007988 */ /* 0x0003e8000800044c */
[----:B0-----:R-:W2:Y:S04]  /*181f0*/  LDL.LU R67, [R1+0x1144] ;  /* 0x0011440001437983 */ /* 0x001ea80000300800 */
[----:B------:R-:W2:Y:S04]  /*18200*/  @!P5 LDG.E.U16 R76, desc[UR6][R8.64] ;  /* 0x00000006084cd981 */ /* 0x000ea8000c1e1500 */
[----:B-1----:R-:W4:Y:S04]  /*18210*/  LDL.LU R77, [R1+0x1470] ;  /* 0x00147000014d7983 */ /* 0x002f280000300800 */
[----:B------:R-:W4:Y:S04]  /*18220*/  LDL R73, [R1+0x1804] ;  /* 0x0018040001497983 */ /* 0x000f280000100800 */
[----:B------:R-:W4:Y:S04]  /*18230*/  LDL R63, [R1+0x1808] ;  /* 0x00180800013f7983 */ /* 0x000f280000100800 */
[----:B------:R-:W4:Y:S04]  /*18240*/  LDL.LU R66, [R1+0x146c] ;  /* 0x00146c0001427983 */ /* 0x000f280000300800 */
[----:B------:R-:W4:Y:S04]  /*18250*/  LDL.LU R74, [R1+0x1468] ;  /* 0x00146800014a7983 */ /* 0x000f280000300800 */
[----:B------:R-:W-:Y:S04]  /*18260*/  STL [R1+0x2290], R2 ;  /* 0x0022900201007387 */ /* 0x000fe80000100800 */
[----:B------:R-:W4:Y:S04]  /*18270*/  @!P5 LDG.E.U16 R64, desc[UR6][R4.64] ;  /* 0x000000060440d981 */ /* 0x000f28000c1e1500 */
[----:B------:R-:W-:Y:S04]  /*18280*/  STL [R1+0x22a0], R90 ;  /* 0x0022a05a01007387 */ /* 0x000fe80000100800 */
[----:B------:R-:W-:Y:S04]  /*18290*/  STL [R1+0x2298], R91 ;  /* 0x0022985b01007387 */ /* 0x000fe80000100800 */
[----:B------:R-:W-:Y:S04]  /*182a0*/  STL [R1+0x22b0], R88 ;  /* 0x0022b05801007387 */ /* 0x000fe80000100800 */
[----:B------:R-:W-:Y:S04]  /*182b0*/  STL [R1+0x22a8], R89 ;  /* 0x0022a85901007387 */ /* 0x000fe80000100800 */
[----:B------:R-:W4:Y:S04]  /*182c0*/  @!P5 LDG.E.U16 R65, desc[UR6][R6.64] ;  /* 0x000000060641d981 */ /* 0x000f28000c1e1500 */
[----:B------:R-:W-:Y:S04]  /*182d0*/  STL [R1+0x22c0], R86 ;  /* 0x0022c05601007387 */ /* 0x000fe80000100800 */
[----:B------:R-:W-:Y:S04]  /*182e0*/  STL [R1+0x22b8], R87 ;  /* 0x0022b85701007387 */ /* 0x000fe80000100800 */
[----:B------:R-:W-:Y:S04]  /*182f0*/  STL [R1+0x22d0], R84 ;  /* 0x0022d05401007387 */ /* 0x000fe80000100800 */
[----:B------:R-:W-:Y:S04]  /*18300*/  STL [R1+0x22c8], R85 ;  /* 0x0022c85501007387 */ /* 0x000fe80000100800 */
[----:B------:R0:W-:Y:S04]  /*18310*/  STS.U16 [R62+UR76+0x10f00], R93 ;  /* 0x010f005d3e007988 */ /* 0x0001e8000800044c */
[----:B0-----:R-:W4:Y:S01]  /*18320*/  LDL.LU R93, [R1+0x2400] ;  /* 0x00240000015d7983 */ /* 0x001f220000300800 */
[----:B------:R-:W-:-:S02]  /*18330*/  PRMT R56, RZ, 0x7610, R56 ;  /* 0x00007610ff387816 */ /* 0x000fc40000000038 */
[----:B------:R-:W-:Y:S01]  /*18340*/  PRMT R57, RZ, 0x7610, R57 ;  /* 0x00007610ff397816 */ /* 0x000fe20000000039 */
[----:B---3--:R0:W-:Y:S04]  /*18350*/  STL [R1+0x1078], R75 ;  /* 0x0010784b01007387 */ /* 0x0081e80000100800 */
[----:B0-----:R-:W3:Y:S04]  /*18360*/  LDL.LU R75, [R1+0x1464] ;  /* 0x00146400014b7983 */ /* 0x001ee80000300800 */
[----:B------:R-:W-:Y:S04]  /*18370*/  STL [R1+0x2300], R10 ;  /* 0x0023000a01007387 */ /* 0x000fe80000100800 */
[----:B------:R-:W-:Y:S04]  /*18380*/  STL [R1+0x22d8], R11 ;  /* 0x0022d80b01007387 */ /* 0x000fe80000100800 */
[----:B------:R-:W-:Y:S04]  /*18390*/  STL [R1+0x2308], R8 ;  /* 0x0023080801007387 */ /* 0x000fe80000100800 */
[----:B------:R-:W-:Y:S04]  /*183a0*/  STL [R1+0x2304], R9 ;  /* 0x0023040901007387 */ /* 0x000fe80000100800 */
[----:B--2---:R0:W-:Y:S04]  /*183b0*/  STL [R1+0x1074], R76 ;  /* 0x0010744c01007387 */ /* 0x0041e80000100800 */
[----:B0-----:R-:W2:Y:S04]  /*183c0*/  LDL.LU R76, [R1+0x1460] ;  /* 0x00146000014c7983 */ /* 0x001ea80000300800 */
[----:B------:R-:W-:Y:S04]  /*183d0*/  STL [R1+0x2310], R6 ;  /* 0x0023100601007387 */ /* 0x000fe80000100800 */
[----:B------:R-:W-:Y:S04]  /*183e0*/  STL [R1+0x230c], R7 ;  /* 0x00230c0701007387 */ /* 0x000fe80000100800 */
[----:B------:R0:W-:Y:S04]  /*183f0*/  STS.U16 [R62+UR76+0x18f00], R72 ;  /* 0x018f00483e007988 */ /* 0x0001e8000800044c */
[----:B----4-:R1:W-:Y:S01]  /*18400*/  STL [R1+0x106c], R64 ;  /* 0x00106c4001007387 */ /* 0x0103e20000100800 */
[----:B0-----:R-:W-:-:S03]  /*18410*/  @P0 IMAD.MOV.U32 R72, RZ, RZ, R63 ;  /* 0x000000ffff480224 */ /* 0x001fc600078e003f */
[----:B------:R-:W-:Y:S04]  /*18420*/  STS.U16 [R62+UR76+0x1300], R67 ;  /* 0x001300433e007988 */ /* 0x000fe8000800044c */
[----:B------:R0:W4:Y:S04]  /*18430*/  @P0 LDG.E.U16 R56, desc[UR6][R72.64] ;  /* 0x0000000648380981 */ /* 0x000128000c1e1500 */
[----:B-1----:R-:W2:Y:S04]  /*18440*/  LDL.LU R64, [R1+0x145c] ;  /* 0x00145c0001407983 */ /* 0x002ea80000300800 */
[----:B------:R-:W-:Y:S04]  /*18450*/  STL [R1+0x2318], R4 ;  /* 0x0023180401007387 */ /* 0x000fe80000100800 */
[----:B------:R-:W-:Y:S04]  /*18460*/  STL [R1+0x2314], R5 ;  /* 0x0023140501007387 */ /* 0x000fe80000100800 */
[----:B------:R1:W-:Y:S02]  /*18470*/  STL [R1+0x1070], R65 ;  /* 0x0010704101007387 */ /* 0x0003e40000100800 */
[----:B-1----:R-:W-:-:S05]  /*18480*/  LEA R65, P5, R77, R43, 0x1 ;  /* 0x0000002b4d417211 */ /* 0x002fca00078a08ff */
[----:B0-----:R-:W-:Y:S01]  /*18490*/  @P0 IMAD.MOV.U32 R72, RZ, RZ, R65 ;  /* 0x000000ffff480224 */ /* 0x001fe200078e0041 */
[----:B------:R-:W-:-:S05]  /*184a0*/  LEA.HI.X.SX32 R67, R77, R93, 0x1, P5 ;  /* 0x0000005d4d437211 */ /* 0x000fca00028f0eff */
[----:B------:R-:W-:-:S05]  /*184b0*/  @P0 IMAD.MOV.U32 R73, RZ, RZ, R67 ;  /* 0x000000ffff490224 */ /* 0x000fca00078e0043 */
[----:B------:R-:W2:Y:S01]  /*184c0*/  @P0 LDG.E.U16 R57, desc[UR6][R72.64] ;  /* 0x0000000648390981 */ /* 0x000ea2000c1e1500 */
[----:B------:R-:W-:-:S03]  /*184d0*/  LEA R62, P5, R66, R43, 0x1 ;  /* 0x0000002b423e7211 */ /* 0x000fc600078a08ff */
[----:B------:R-:W-:Y:S01]  /*184e0*/  STL [R1+0x1838], R65 ;  /* 0x0018384101007387 */ /* 0x000fe20000100800 */
[----:B------:R-:W-:-:S03]  /*184f0*/  LEA.HI.X.SX32 R63, R66, R93, 0x1, P5 ;  /* 0x0000005d423f7211 */ /* 0x000fc600028f0eff */
[----:B------:R-:W3:Y:S04]  /*18500*/  LDL.LU R77, [R1+0x1454] ;  /* 0x00145400014d7983 */ /* 0x000ee80000300800 */
[----:B------:R-:W-:Y:S04]  /*18510*/  STL [R1+0x1834], R67 ;  /* 0x0018344301007387 */ /* 0x000fe80000100800 */
[----:B------:R-:W-:Y:S04]  /*18520*/  STL [R1+0x1868], R62 ;  /* 0x0018683e01007387 */ /* 0x000fe80000100800 */
[----:B------:R-:W3:Y:S01]  /*18530*/  LDL.LU R66, [R1+0x144c] ;  /* 0x00144c0001427983 */ /* 0x000ee20000300800 */
[----:B------:R-:W-:-:S06]  /*18540*/  PRMT R58, RZ, 0x7610, R58 ;  /* 0x00007610ff3a7816 */ /* 0x000fcc000000003a */
[----:B------:R0:W3:Y:S04]  /*18550*/  @P0 LDG.E.U16 R58, desc[UR6][R62.64] ;  /* 0x000000063e3a0981 */ /* 0x0000e8000c1e1500 */
[----:B----4-:R1:W-:Y:S04]  /*18560*/  STL [R1+0x1068], R56 ;  /* 0x0010683801007387 */ /* 0x0103e80000100800 */
[----:B------:R-:W-:Y:S01]  /*18570*/  STL [R1+0x1864], R63 ;  /* 0x0018643f01007387 */ /* 0x000fe20000100800 */
[----:B-1----:R-:W-:-:S05]  /*18580*/  LEA R56, P5, R74, R43, 0x1 ;  /* 0x0000002b4a387211 */ /* 0x002fca00078a08ff */
[----:B------:R-:W-:Y:S04]  /*18590*/  STL [R1+0x1898], R56 ;  /* 0x0018983801007387 */ /* 0x000fe80000100800 */
[----:B--2---:R1:W-:Y:S04]  /*185a0*/  STL [R1+0x1064], R57 ;  /* 0x0010643901007387 */ /* 0x0043e80000100800 */
[----:B------:R-:W2:Y:S01]  /*185b0*/  LDL.LU R67, [R1+0x1448] ;  /* 0x0014480001437983 */ /* 0x000ea20000300800 */
[----:B-1----:R-:W-:-:S05]  /*185c0*/  LEA.HI.X.SX32 R57, R74, R93, 0x1, P5 ;  /* 0x0000005d4a397211 */ /* 0x002fca00028f0eff */
[----:B------:R-:W-:Y:S04]  /*185d0*/  STL [R1+0x1894], R57 ;  /* 0x0018943901007387 */ /* 0x000fe80000100800 */
[----:B------:R-:W0:Y:S01]  /*185e0*/  LDL.LU.64 R62, [R1+0x23f8] ;  /* 0x0023f800013e7983 */ /* 0x000e220000300a00 */
[----:B------:R-:W-:Y:S02]  /*185f0*/  PRMT R59, RZ, 0x7610, R59 ;  /* 0x00007610ff3b7816 */ /* 0x000fe4000000003b */
[C---:B---3--:R-:W-:Y:S01]  /*18600*/  LEA R72, P5, R75.reuse, R43, 0x1 ;  /* 0x0000002b4b487211 */ /* 0x048fe200078a08ff */
[----:B------:R-:W3:Y:S04]  /*18610*/  LDL.LU R74, [R1+0x1440] ;  /* 0x00144000014a7983 */ /* 0x000ee80000300800 */
[----:B------:R-:W4:Y:S01]  /*18620*/  @P0 LDG.E.U16 R59, desc[UR6][R56.64] ;  /* 0x00000006383b0981 */ /* 0x000f22000c1e1500 */
[----:B------:R-:W-:-:S03]  /*18630*/  LEA.HI.X.SX32 R73, R75, R93, 0x1, P5 ;  /* 0x0000005d4b497211 */ /* 0x000fc600028f0eff */
[----:B------:R-:W-:Y:S01]  /*18640*/  STL [R1+0x18c8], R72 ;  /* 0x0018c84801007387 */ /* 0x000fe20000100800 */
[----:B0-----:R-:W-:-:S06]  /*18650*/  PRMT R62, RZ, 0x7610, R62 ;  /* 0x00007610ff3e7816 */ /* 0x001fcc000000003e */
[----:B------:R0:W2:Y:S04]  /*18660*/  @P0 LDG.E.U16 R62, desc[UR6][R72.64] ;  /* 0x00000006483e0981 */ /* 0x0000a8000c1e1500 */
[----:B------:R1:W-:Y:S04]  /*18670*/  STL [R1+0x1060], R58 ;  /* 0x0010603a01007387 */ /* 0x0003e80000100800 */
[----:B------:R-:W-:Y:S04]  /*18680*/  STL [R1+0x18c4], R73 ;  /* 0x0018c44901007387 */ /* 0x000fe80000100800 */
[----:B------:R-:W3:Y:S01]  /*18690*/  LDL.LU R75, [R1+0x1444] ;  /* 0x00144400014b7983 */ /* 0x000ee20000300800 */
[----:B-1----:R-:W-:-:S05]  /*186a0*/  LEA R58, P5, R76, R43, 0x1 ;  /* 0x0000002b4c3a7211 */ /* 0x002fca00078a08ff */
[----:B------:R-:W-:Y:S01]  /*186b0*/  STL [R1+0x18f8], R58 ;  /* 0x0018f83a01007387 */ /* 0x000fe20000100800 */
[----:B------:R-:W-:-:S03]  /*186c0*/  PRMT R63, RZ, 0x7610, R63 ;  /* 0x00007610ff3f7816 */ /* 0x000fc6000000003f */
[----:B------:R-:W3:Y:S04]  /*186d0*/  LDL.LU.64 R56, [R1+0x23f0] ;  /* 0x0023f00001387983 */ /* 0x000ee80000300a00 */
[----:B----4-:R1:W-:Y:S02]  /*186e0*/  STL [R1+0x105c], R59 ;  /* 0x00105c3b01007387 */ /* 0x0103e40000100800 */
[----:B-1----:R-:W-:Y:S02]  /*186f0*/  LEA.HI.X.SX32 R59, R76, R93, 0x1, P5 ;  /* 0x0000005d4c3b7211 */ /* 0x002fe400028f0eff */
[----:B------:R-:W-:-:S03]  /*18700*/  LEA R65, P5, R64, R43, 0x1 ;  /* 0x0000002b40417211 */ /* 0x000fc600078a08ff */
[----:B------:R1:W-:Y:S01]  /*18710*/  STL [R1+0x18f4], R59 ;  /* 0x0018f43b01007387 */ /* 0x0003e20000100800 */
[----:B0-----:R-:W-:-:S03]  /*18720*/  LEA.HI.X.SX32 R72, R64, R93, 0x1, P5 ;  /* 0x0000005d40487211 */ /* 0x001fc600028f0eff */
[----:B------:R-:W4:Y:S01]  /*18730*/  LDL.LU R76, [R1+0x143c] ;  /* 0x00143c00014c7983 */ /* 0x000f220000300800 */
[----:B------:R-:W-:-:S03]  /*18740*/  PRMT R22, RZ, 0x7610, R22 ;  /* 0x00007610ff167816 */ /* 0x000fc60000000016 */
[----:B------:R-:W3:Y:S01]  /*18750*/  @P0 LDG.E.U16 R63, desc[UR6][R58.64] ;  /* 0x000000063a3f0981 */ /* 0x000ee2000c1e1500 */
[----:B------:R-:W-:-:S03]  /*18760*/  @P0 IMAD.MOV.U32 R73, RZ, RZ, R72 ;  /* 0x000000ffff490224 */ /* 0x000fc600078e0048 */
[----:B------:R-:W-:Y:S04]  /*18770*/  STL [R1+0x1928], R65 ;  /* 0x0019284101007387 */ /* 0x000fe80000100800 */
[----:B--2---:R-:W-:Y:S04]  /*18780*/  STL [R1+0x1058], R62 ;  /* 0x0010583e01007387 */ /* 0x004fe80000100800 */
[----:B------:R0:W-:Y:S04]  /*18790*/  STL [R1+0x1924], R72 ;  /* 0x0019244801007387 */ /* 0x0001e80000100800 */
[----:B-1----:R-:W2:Y:S01]  /*187a0*/  LDL.LU.64 R58, [R1+0x23e8] ;  /* 0x0023e800013a7983 */ /* 0x002ea20000300a00 */
[----:B0-----:R-:W-:-:S05]  /*187b0*/  @P0 IMAD.MOV.U32 R72, RZ, RZ, R65 ;  /* 0x000000ffff480224 */ /* 0x001fca00078e0041 */
[----:B------:R-:W2:Y:S01]  /*187c0*/  @P0 LDG.E.U16 R22, desc[UR6][R72.64] ;  /* 0x0000000648160981 */ /* 0x000ea2000c1e1500 */
[----:B------:R-:W-:-:S05]  /*187d0*/  LEA R62, P5, R77, R43, 0x1 ;  /* 0x0000002b4d3e7211 */ /* 0x000fca00078a08ff */
[----:B------:R-:W-:Y:S01]  /*187e0*/  STL [R1+0x1958], R62 ;  /* 0x0019583e01007387 */ /* 0x000fe20000100800 */
[----:B------:R-:W-:Y:S02]  /*187f0*/  PRMT R28, RZ, 0x7610, R28 ;  /* 0x00007610ff1c7816 */ /* 0x000fe4000000001c */
[----:B------:R-:W-:Y:S01]  /*18800*/  PRMT R33, RZ, 0x7610, R33 ;  /* 0x00007610ff217816 */ /* 0x000fe20000000021 */
[----:B---3--:R0:W-:Y:S02]  /*18810*/  STL [R1+0x1054], R63 ;  /* 0x0010543f01007387 */ /* 0x0081e40000100800 */
[----:B0-----:R-:W-:Y:S02]  /*18820*/  LEA.HI.X.SX32 R63, R77, R93, 0x1, P5 ;  /* 0x0000005d4d3f7211 */ /* 0x001fe400028f0eff */
[C---:B------:R-:W-:Y:S01]  /*18830*/  LEA R64, P5, R66.reuse, R43, 0x1 ;  /* 0x0000002b42407211 */ /* 0x040fe200078a08ff */
[----:B------:R-:W3:Y:S04]  /*18840*/  LDL.LU R77, [R1+0x1438] ;  /* 0x00143800014d7983 */ /* 0x000ee80000300800 */
[----:B------:R0:W-:Y:S01]  /*18850*/  STL [R1+0x1954], R63 ;  /* 0x0019543f01007387 */ /* 0x0001e20000100800 */
[----:B------:R-:W-:-:S03]  /*18860*/  LEA.HI.X.SX32 R66, R66, R93, 0x1, P5 ;  /* 0x0000005d42427211 */ /* 0x000fc600028f0eff */
[----:B------:R-:W3:Y:S04]  /*18870*/  LDL.LU.64 R72, [R1+0x23e0] ;  /* 0x0023e00001487983 */ /* 0x000ee80000300a00 */
[----:B------:R-:W-:Y:S04]  /*18880*/  STL [R1+0x1988], R64 ;  /* 0x0019884001007387 */ /* 0x000fe80000100800 */
[----:B------:R-:W3:Y:S01]  /*18890*/  @P0 LDG.E.U16 R28, desc[UR6][R62.64] ;  /* 0x000000063e1c0981 */ /* 0x000ee2000c1e1500 */
[----:B------:R-:W-:-:S03]  /*188a0*/  PRMT R20, RZ, 0x7610, R20 ;  /* 0x00007610ff147816 */ /* 0x000fc60000000014 */
[----:B--2---:R1:W-:Y:S04]  /*188b0*/  STL [R1+0x1050], R22 ;  /* 0x0010501601007387 */ /* 0x0043e80000100800 */
[----:B------:R2:W-:Y:S04]  /*188c0*/  STL [R1+0x1984], R66 ;  /* 0x0019844201007387 */ /* 0x0005e80000100800 */
[----:B0-----:R-:W4:Y:S01]  /*188d0*/  LDL.LU.64 R62, [R1+0x23d8] ;  /* 0x0023d800013e7983 */ /* 0x001f220000300a00 */
[----:B-1----:R-:W-:-:S04]  /*188e0*/  LEA R22, P5, R67, R43, 0x1 ;  /* 0x0000002b43167211 */ /* 0x002fc800078a08ff */
[----:B------:R-:W-:Y:S01]  /*188f0*/  LEA.HI.X.SX32 R65, R67, R93, 0x1, P5 ;  /* 0x0000005d43417211 */ /* 0x000fe200028f0eff */
[----:B------:R-:W-:Y:S02]  /*18900*/  @P0 IMAD.MOV.U32 R67, RZ, RZ, R66 ;  /* 0x000000ffff430224 */ /* 0x000fe400078e0042 */
[----:B--2---:R-:W-:-:S05]  /*18910*/  @P0 IMAD.MOV.U32 R66, RZ, RZ, R64 ;  /* 0x000000ffff420224 */ /* 0x004fca00078e0040 */
[----:B------:R0:W2:Y:S02]  /*18920*/  @P0 LDG.E.U16 R33, desc[UR6][R66.64] ;  /* 0x0000000642210981 */ /* 0x0000a4000c1e1500 */
[----:B0-----:R-:W-:Y:S02]  /*18930*/  @P0 IMAD.MOV.U32 R66, RZ, RZ, R22 ;  /* 0x000000ffff420224 */ /* 0x001fe400078e0016 */
[----:B------:R-:W-:-:S05]  /*18940*/  @P0 IMAD.MOV.U32 R67, RZ, RZ, R65 ;  /* 0x000000ffff430224 */ /* 0x000fca00078e0041 */
[----:B------:R0:W4:Y:S04]  /*18950*/  @P0 LDG.E.U16 R20, desc[UR6][R66.64] ;  /* 0x0000000642140981 */ /* 0x000128000c1e1500 */
[----:B------:R-:W-:Y:S01]  /*18960*/  STL [R1+0x19b8], R22 ;  /* 0x0019b81601007387 */ /* 0x000fe20000100800 */
[----:B------:R-:W-:-:S03]  /*18970*/  PRMT R27, RZ, 0x7610, R27 ;  /* 0x00007610ff1b7816 */ /* 0x000fc6000000001b */
[----:B---3--:R1:W-:Y:S04]  /*18980*/  STL [R1+0x104c], R28 ;  /* 0x00104c1c01007387 */ /* 0x0083e80000100800 */
[----:B------:R-:W-:Y:S01]  /*18990*/  STL [R1+0x19b4], R65 ;  /* 0x0019b44101007387 */ /* 0x000fe20000100800 */
[----:B-1----:R-:W-:-:S05]  /*189a0*/  LEA R28, P5, R74, R43, 0x1 ;  /* 0x0000002b4a1c7211 */ /* 0x002fca00078a08ff */
[----:B------:R-:W-:Y:S01]  /*189b0*/  STL [R1+0x19e8], R28 ;  /* 0x0019e81c01007387 */ /* 0x000fe20000100800 */
[----:B0-----:R-:W-:Y:S01]  /*189c0*/  @P0 IMAD.MOV.U32 R66, RZ, RZ, R28 ;  /* 0x000000ffff420224 */ /* 0x001fe200078e001c */
[----:B------:R-:W-:Y:S02]  /*189d0*/  PRMT R23, RZ, 0x7610, R23 ;  /* 0x00007610ff177816 */ /* 0x000fe40000000017 */
[----:B------:R-:W-:Y:S02]  /*189e0*/  PRMT R73, RZ, 0x7610, R73 ;  /* 0x00007610ff497816 */ /* 0x000fe40000000049 */
[----:B------:R-:W-:Y:S01]  /*189f0*/  PRMT R21, RZ, 0x7610, R21 ;  /* 0x00007610ff157816 */ /* 0x000fe20000000015 */
[----:B--2---:R0:W-:Y:S02]  /*18a00*/  STL [R1+0x1048], R33 ;  /* 0x0010482101007387 */ /* 0x0041e40000100800 */
[----:B0-----:R-:W-:Y:S02]  /*18a10*/  LEA.HI.X.SX32 R33, R74, R93, 0x1, P5 ;  /* 0x0000005d4a217211 */ /* 0x001fe400028f0eff */
[----:B------:R-:W-:-:S03]  /*18a20*/  LEA R64, P5, R75, R43, 0x1 ;  /* 0x0000002b4b407211 */ /* 0x000fc600078a08ff */
[----:B------:R-:W-:Y:S01]  /*18a30*/  STL [R1+0x19e4], R33 ;  /* 0x0019e42101007387 */ /* 0x000fe20000100800 */
[----:B------:R-:W-:Y:S01]  /*18a40*/  @P0 IMAD.MOV.U32 R67, RZ, RZ, R33 ;  /* 0x000000ffff430224 */ /* 0x000fe200078e0021 */
[----:B------:R-:W-:Y:S02]  /*18a50*/  LEA.HI.X.SX32 R65, R75, R93, 0x1, P5 ;  /* 0x0000005d4b417211 */ /* 0x000fe400028f0eff */
[----:B------:R-:W-:Y:S04]  /*18a60*/  STL [R1+0x1a10], R64 ;  /* 0x001a104001007387 */ /* 0x000fe80000100800 */
[----:B------:R-:W2:Y:S04]  /*18a70*/  LDL.LU R22, [R1+0x14a8] ;  /* 0x0014a80001167983 */ /* 0x000ea80000300800 */
[----:B----4-:R0:W-:Y:S04]  /*18a80*/  STL [R1+0x1044], R20 ;  /* 0x0010441401007387 */ /* 0x0101e80000100800 */
[----:B------:R1:W3:Y:S04]  /*18a90*/  @P0 LDG.E.U16 R27, desc[UR6][R66.64] ;  /* 0x00000006421b0981 */ /* 0x0002e8000c1e1500 */
[----:B------:R-:W4:Y:S01]  /*18aa0*/  @P0 LDG.E.U16 R23, desc[UR6][R64.64] ;  /* 0x0000000640170981 */ /* 0x000f22000c1e1500 */
[----:B0-----:R-:W-:-:S04]  /*18ab0*/  LEA R20, P5, R76, R43, 0x1 ;  /* 0x0000002b4c147211 */ /* 0x001fc800078a08ff */
[----:B------:R-:W-:Y:S02]  /*18ac0*/  LEA.HI.X.SX32 R75, R76, R93, 0x1, P5 ;  /* 0x0000005d4c4b7211 */ /* 0x000fe400028f0eff */
[----:B-1----:R-:W-:Y:S01]  /*18ad0*/  LEA R66, P5, R77, R43, 0x1 ;  /* 0x0000002b4d427211 */ /* 0x002fe200078a08ff */
[----:B------:R-:W-:-:S03]  /*18ae0*/  @P0 IMAD.MOV.U32 R76, RZ, RZ, R20 ;  /* 0x000000ffff4c0224 */ /* 0x000fc600078e0014 */
[----:B------:R-:W-:Y:S01]  /*18af0*/  LEA.HI.X.SX32 R67, R77, R93, 0x1, P5 ;  /* 0x0000005d4d437211 */ /* 0x000fe200028f0eff */
[----:B------:R-:W-:-:S04]  /*18b00*/  @P0 IMAD.MOV.U32 R77, RZ, RZ, R75 ;  /* 0x000000ffff4d0224 */ /* 0x000fc800078e004b */
[----:B------:R-:W2:Y:S04]  /*18b10*/  @P0 LDG.E.U16 R21, desc[UR6][R66.64] ;  /* 0x0000000642150981 */ /* 0x000ea8000c1e1500 */
[----:B------:R-:W2:Y:S04]  /*18b20*/  @P0 LDG.E.U16 R73, desc[UR6][R76.64] ;  /* 0x000000064c490981 */ /* 0x000ea8000c1e1500 */
[----:B------:R-:W-:Y:S04]  /*18b30*/  STL [R1+0x1a0c], R65 ;  /* 0x001a0c4101007387 */ /* 0x000fe80000100800 */
[----:B------:R-:W2:Y:S04]  /*18b40*/  LDL.LU R28, [R1+0x14a4] ;  /* 0x0014a400011c7983 */ /* 0x000ea80000300800 */
[----:B------:R-:W-:Y:S01]  /*18b50*/  STL [R1+0x1a38], R20 ;  /* 0x001a381401007387 */ /* 0x000fe20000100800 */
[----:B------:R-:W-:-:S02]  /*18b60*/  PRMT R17, RZ, 0x7610, R17 ;  /* 0x00007610ff117816 */ /* 0x000fc40000000011 */
[----:B------:R-:W-:Y:S01]  /*18b70*/  PRMT R18, RZ, 0x7610, R18 ;  /* 0x00007610ff127816 */ /* 0x000fe20000000012 */
[----:B---3--:R0:W-:Y:S04]  /*18b80*/  STL [R1+0x1040], R27 ;  /* 0x0010401b01007387 */ /* 0x0081e80000100800 */
[----:B------:R-:W3:Y:S04]  /*18b90*/  LDL R33, [R1+0x1810] ;  /* 0x0018100001217983 */ /* 0x000ee80000100800 */
[----:B0-----:R-:W3:Y:S04]  /*18ba0*/  LDL R27, [R1+0x180c] ;  /* 0x00180c00011b7983 */ /* 0x001ee80000100800 */
[----:B------:R0:W-:Y:S04]  /*18bb0*/  STL [R1+0x1a34], R75 ;  /* 0x001a344b01007387 */ /* 0x0001e80000100800 */
[----:B------:R-:W3:Y:S04]  /*18bc0*/  LDL.LU.64 R64, [R1+0x23d0] ;  /* 0x0023d00001407983 */ /* 0x000ee80000300a00 */
[----:B------:R-:W-:Y:S04]  /*18bd0*/  STL [R1+0x1a60], R66 ;  /* 0x001a604201007387 */ /* 0x000fe80000100800 */
[----:B------:R-:W3:Y:S04]  /*18be0*/  LDL.LU R74, [R1+0x14a0] ;  /* 0x0014a000014a7983 */ /* 0x000ee80000300800 */
[----:B----4-:R1:W-:Y:S04]  /*18bf0*/  STL [R1+0x103c], R23 ;  /* 0x00103c1701007387 */ /* 0x0103e80000100800 */
[----:B------:R4:W-:Y:S04]  /*18c00*/  STL [R1+0x1a5c], R67 ;  /* 0x001a5c4301007387 */ /* 0x0009e80000100800 */
[----:B0-----:R-:W3:Y:S01]  /*18c10*/  LDL.LU R75, [R1+0x1498] ;  /* 0x00149800014b7983 */ /* 0x001ee20000300800 */
[----:B-1----:R-:W-:-:S04]  /*18c20*/  LEA R23, P5, R68, R43, 0x1 ;  /* 0x0000002b44177211 */ /* 0x002fc800078a08ff */
[----:B------:R-:W-:Y:S01]  /*18c30*/  LEA.HI.X.SX32 R68, R68, R93, 0x1, P5 ;  /* 0x0000005d44447211 */ /* 0x000fe200028f0eff */
[----:B------:R-:W-:Y:S01]  /*18c40*/  STL [R1+0x1a88], R23 ;  /* 0x001a881701007387 */ /* 0x000fe20000100800 */
[----:B------:R-:W-:-:S03]  /*18c50*/  LEA R20, P5, R69, R43, 0x1 ;  /* 0x0000002b45147211 */ /* 0x000fc600078a08ff */
[----:B--2---:R-:W-:Y:S04]  /*18c60*/  STL [R1+0x2334], R73 ;  /* 0x0023344901007387 */ /* 0x004fe80000100800 */
[----:B------:R-:W2:Y:S04]  /*18c70*/  LDL.LU R76, [R1+0x1494] ;  /* 0x00149400014c7983 */ /* 0x000ea80000300800 */
[----:B------:R-:W-:Y:S04]  /*18c80*/  STL [R1+0x1a84], R68 ;  /* 0x001a844401007387 */ /* 0x000fe80000100800 */
[----:B----4-:R-:W4:Y:S04]  /*18c90*/  LDL.LU.64 R66, [R1+0x23c8] ;  /* 0x0023c80001427983 */ /* 0x010f280000300a00 */
[----:B------:R-:W-:Y:S04]  /*18ca0*/  STL [R1+0x1ab0], R20 ;  /* 0x001ab01401007387 */ /* 0x000fe80000100800 */
[----:B------:R0:W-:Y:S02]  /*18cb0*/  STL [R1+0x1034], R21 ;  /* 0x0010341501007387 */ /* 0x0001e40000100800 */
[----:B0-----:R-:W-:Y:S01]  /*18cc0*/  LEA.HI.X.SX32 R21, R69, R93, 0x1, P5 ;  /* 0x0000005d45157211 */ /* 0x001fe200028f0eff */
[----:B------:R-:W-:-:S02]  /*18cd0*/  @P0 IMAD.MOV.U32 R69, RZ, RZ, R68 ;  /* 0x000000ffff450224 */ /* 0x000fc400078e0044 */
[----:B------:R-:W-:Y:S02]  /*18ce0*/  @P0 IMAD.MOV.U32 R68, RZ, RZ, R23 ;  /* 0x000000ffff440224 */ /* 0x000fe400078e0017 */
[----:B------:R0:W2:Y:S04]  /*18cf0*/  @P0 LDG.E.U16 R18, desc[UR6][R20.64] ;  /* 0x0000000614120981 */ /* 0x0000a8000c1e1500 */
[----:B------:R-:W2:Y:S01]  /*18d00*/  @P0 LDG.E.U16 R17, desc[UR6][R68.64] ;  /* 0x0000000644110981 */ /* 0x000ea2000c1e1500 */
[----:B------:R-:W-:-:S03]  /*18d10*/  PRMT R2, RZ, 0x7610, R2 ;  /* 0x00007610ff027816 */ /* 0x000fc60000000002 */
[----:B------:R-:W4:Y:S04]  /*18d20*/  LDL.LU.64 R68, [R1+0x23c0] ;  /* 0x0023c00001447983 */ /* 0x000f280000300a00 */
[----:B------:R-:W4:Y:S04]  /*18d30*/  LDL.LU R77, [R1+0x1490] ;  /* 0x00149000014d7983 */ /* 0x000f280000300800 */
[----:B------:R-:W-:Y:S01]  /*18d40*/  STL [R1+0x1aac], R21 ;  /* 0x001aac1501007387 */ /* 0x000fe20000100800 */
[----:B------:R-:W-:Y:S02]  /*18d50*/  PRMT R16, RZ, 0x7610, R16 ;  /* 0x00007610ff107816 */ /* 0x000fe40000000010 */
[----:B------:R-:W-:Y:S01]  /*18d60*/  PRMT R11, RZ, 0x7610, R11 ;  /* 0x00007610ff0b7816 */ /* 0x000fe2000000000b */
[----:B---3--:R-:W-:Y:S01]  /*18d70*/  @P0 IMAD.MOV.U32 R23, RZ, RZ, R27 ;  /* 0x000000ffff170224 */ /* 0x008fe200078e001b */
[----:B--2---:R1:W-:Y:S02]  /*18d80*/  STL [R1+0x1030], R17 ;  /* 0x0010301101007387 */ /* 0x0043e40000100800 */
[----:B-1----:R-:W-:-:S04]  /*18d90*/  LEA R17, P5, R22, R43, 0x1 ;  /* 0x0000002b16117211 */ /* 0x002fc800078a08ff */
[----:B0-----:R-:W-:Y:S01]  /*18da0*/  LEA.HI.X.SX32 R20, R22, R93, 0x1, P5 ;  /* 0x0000005d16147211 */ /* 0x001fe200028f0eff */
[----:B------:R-:W-:Y:S01]  /*18db0*/  @P0 IMAD.MOV.U32 R22, RZ, RZ, R33 ;  /* 0x000000ffff160224 */ /* 0x000fe200078e0021 */
[----:B------:R-:W-:Y:S04]  /*18dc0*/  STL [R1+0x1840], R17 ;  /* 0x0018401101007387 */ /* 0x000fe80000100800 */
[----:B------:R0:W2:Y:S04]  /*18dd0*/  @P0 LDG.E.U16 R2, desc[UR6][R22.64] ;  /* 0x0000000616020981 */ /* 0x0000a8000c1e1500 */
[----:B------:R1:W-:Y:S01]  /*18de0*/  STL [R1+0x102c], R18 ;  /* 0x00102c1201007387 */ /* 0x0003e20000100800 */
[----:B0-----:R-:W-:-:S02]  /*18df0*/  @P0 IMAD.MOV.U32 R22, RZ, RZ, R17 ;  /* 0x000000ffff160224 */ /* 0x001fc400078e0011 */
[----:B------:R-:W-:Y:S01]  /*18e00*/  @P0 IMAD.MOV.U32 R23, RZ, RZ, R20 ;  /* 0x000000ffff170224 */ /* 0x000fe200078e0014 */
[----:B-1----:R-:W-:-:S04]  /*18e10*/  LEA R18, P5, R28, R43, 0x1 ;  /* 0x0000002b1c127211 */ /* 0x002fc800078a08ff */
[----:B------:R0:W3:Y:S01]  /*18e20*/  @P0 LDG.E.U16 R16, desc[UR6][R22.64] ;  /* 0x0000000616100981 */ /* 0x0000e2000c1e1500 */
[----:B------:R-:W-:Y:S01]  /*18e30*/  LEA.HI.X.SX32 R21, R28, R93, 0x1, P5 ;  /* 0x0000005d1c157211 */ /* 0x000fe200028f0eff */
[----:B0-----:R-:W-:-:S04]  /*18e40*/  @P0 IMAD.MOV.U32 R22, RZ, RZ, R18 ;  /* 0x000000ffff160224 */ /* 0x001fc800078e0012 */
[----:B------:R-:W-:-:S05]  /*18e50*/  @P0 IMAD.MOV.U32 R23, RZ, RZ, R21 ;  /* 0x000000ffff170224 */ /* 0x000fca00078e0015 */
[----:B------:R-:W4:Y:S04]  /*18e60*/  @P0 LDG.E.U16 R11, desc[UR6][R22.64] ;  /* 0x00000006160b0981 */ /* 0x000f28000c1e1500 */
[----:B------:R0:W-:Y:S04]  /*18e70*/  STL [R1+0x183c], R20 ;  /* 0x00183c1401007387 */ /* 0x0001e80000100800 */
[----:B------:R-:W4:Y:S04]  /*18e80*/  LDL.LU R33, [R1+0x148c] ;  /* 0x00148c0001217983 */ /* 0x000f280000300800 */
[----:B------:R-:W-:Y:S01]  /*18e90*/  STL [R1+0x1870], R18 ;  /* 0x0018701201007387 */ /* 0x000fe20000100800 */
[----:B------:R-:W-:-:S02]  /*18ea0*/  PRMT R4, RZ, 0x7610, R4 ;  /* 0x00007610ff047816 */ /* 0x000fc40000000004 */
[----:B------:R-:W-:Y:S02]  /*18eb0*/  PRMT R5, RZ, 0x7610, R5 ;  /* 0x00007610ff057816 */ /* 0x000fe40000000005 */
[----:B------:R-:W-:Y:S01]  /*18ec0*/  PRMT R6, RZ, 0x7610, R6 ;  /* 0x00007610ff067816 */ /* 0x000fe20000000006 */
[----:B--2---:R1:W-:Y:S04]  /*18ed0*/  STL [R1+0x1028], R2 ;  /* 0x0010280201007387 */ /* 0x0043e80000100800 */
[----:B------:R-:W-:Y:S04]  /*18ee0*/  STL [R1+0x186c], R21 ;  /* 0x00186c1501007387 */ /* 0x000fe80000100800 */
[----:B0-----:R-:W2:Y:S01]  /*18ef0*/  LDL.LU R20, [R1+0x1488] ;  /* 0x0014880001147983 */ /* 0x001ea20000300800 */
[----:B-1----:R-:W-:-:S04]  /*18f00*/  LEA R2, P5, R74, R43, 0x1 ;  /* 0x0000002b4a027211 */ /* 0x002fc800078a08ff */
[----:B------:R-:W-:Y:S01]  /*18f10*/  LEA.HI.X.SX32 R17, R74, R93, 0x1, P5 ;  /* 0x0000005d4a117211 */ /* 0x000fe200028f0eff */
[----:B------:R-:W-:Y:S04]  /*18f20*/  STL [R1+0x18a0], R2 ;  /* 0x0018a00201007387 */ /* 0x000fe80000100800 */
[----:B---3--:R0:W-:Y:S01]  /*18f30*/  STL [R1+0x1024], R16 ;  /* 0x0010241001007387 */ /* 0x0081e20000100800 */
[----:B------:R-:W-:-:S03]  /*18f40*/  @P0 IMAD.MOV.U32 R74, RZ, RZ, R2 ;  /* 0x000000ffff4a0224 */ /* 0x000fc600078e0002 */
[----:B------:R-:W-:Y:S04]  /*18f50*/  STL [R1+0x189c], R17 ;  /* 0x00189c1101007387 */ /* 0x000fe80000100800 */
[----:B------:R-:W3:Y:S01]  /*18f60*/  LDL.LU R23, [R1+0x1484] ;  /* 0x0014840001177983 */ /* 0x000ee20000300800 */
[----:B0-----:R-:W-:-:S04]  /*18f70*/  LEA R16, P5, R75, R43, 0x1 ;  /* 0x0000002b4b107211 */ /* 0x001fc800078a08ff */
[----:B------:R-:W-:Y:S01]  /*18f80*/  LEA.HI.X.SX32 R18, R75, R93, 0x1, P5 ;  /* 0x0000005d4b127211 */ /* 0x000fe200028f0eff */
[----:B------:R-:W-:Y:S01]  /*18f90*/  @P0 IMAD.MOV.U32 R75, RZ, RZ, R17 ;  /* 0x000000ffff4b0224 */ /* 0x000fe200078e0011 */
[----:B------:R-:W-:Y:S04]  /*18fa0*/  STL [R1+0x18d0], R16 ;  /* 0x0018d01001007387 */ /* 0x000fe80000100800 */
[----:B----4-:R0:W-:Y:S04]  /*18fb0*/  STL [R1+0x1020], R11 ;  /* 0x0010200b01007387 */ /* 0x0101e80000100800 */
[----:B------:R1:W4:Y:S01]  /*18fc0*/  @P0 LDG.E.U16 R4, desc[UR6][R74.64] ;  /* 0x000000064a040981 */ /* 0x000322000c1e1500 */
[----:B0-----:R-:W-:Y:S01]  /*18fd0*/  LEA R11, P5, R76, R43, 0x1 ;  /* 0x0000002b4c0b7211 */ /* 0x001fe200078a08ff */
[----:B-1----:R-:W-:-:S02]  /*18fe0*/  @P0 IMAD.MOV.U32 R74, RZ, RZ, R16 ;  /* 0x000000ffff4a0224 */ /* 0x002fc400078e0010 */
[----:B------:R-:W-:Y:S01]  /*18ff0*/  @P0 IMAD.MOV.U32 R75, RZ, RZ, R18 ;  /* 0x000000ffff4b0224 */ /* 0x000fe200078e0012 */
[----:B------:R-:W-:Y:S02]  /*19000*/  LEA.HI.X.SX32 R17, R76, R93, 0x1, P5 ;  /* 0x0000005d4c117211 */ /* 0x000fe400028f0eff */
[C---:B------:R-:W-:Y:S02]  /*19010*/  LEA R2, P5, R77.reuse, R43, 0x1 ;  /* 0x0000002b4d027211 */ /* 0x040fe400078a08ff */
[----:B------:R-:W2:Y:S01]  /*19020*/  @P0 LDG.E.U16 R5, desc[UR6][R74.64] ;  /* 0x000000064a050981 */ /* 0x000ea2000c1e1500 */
[----:B------:R-:W-:Y:S01]  /*19030*/  @P0 IMAD.MOV.U32 R76, RZ, RZ, R11 ;  /* 0x000000ffff4c0224 */ /* 0x000fe200078e000b */
[----:B------:R-:W-:Y:S01]  /*19040*/  LEA.HI.X.SX32 R16, R77, R93, 0x1, P5 ;  /* 0x0000005d4d107211 */ /* 0x000fe200028f0eff */
[----:B------:R-:W-:-:S05]  /*19050*/  @P0 IMAD.MOV.U32 R77, RZ, RZ, R17 ;  /* 0x000000ffff4d0224 */ /* 0x000fca00078e0011 */
[----:B------:R-:W3:Y:S04]  /*19060*/  @P0 LDG.E.U16 R6, desc[UR6][R76.64] ;  /* 0x000000064c060981 */ /* 0x000ee8000c1e1500 */
[----:B------:R-:W-:Y:S04]  /*19070*/  STL [R1+0x18cc], R18 ;  /* 0x0018cc1201007387 */ /* 0x000fe80000100800 */
[----:B------:R-:W-:Y:S04]  /*19080*/  STL [R1+0x1900], R11 ;  /* 0x0019000b01007387 */ /* 0x000fe80000100800 */
[----:B------:R-:W3:Y:S01]  /*19090*/  LDL.LU R22, [R1+0x1480] ;  /* 0x0014800001167983 */ /* 0x000ee20000300800 */
[----:B------:R-:W-:-:S02]  /*190a0*/  PRMT R7, RZ, 0x7610, R7 ;  /* 0x00007610ff077816 */ /* 0x000fc40000000007 */
[----:B------:R-:W-:Y:S02]  /*190b0*/  PRMT R8, RZ, 0x7610, R8 ;  /* 0x00007610ff087816 */ /* 0x000fe40000000008 */
[----:B------:R-:W-:Y:S01]  /*190c0*/  PRMT R9, RZ, 0x7610, R9 ;  /* 0x00007610ff097816 */ /* 0x000fe20000000009 */
[----:B----4-:R0:W-:Y:S04]  /*190d0*/  STL [R1+0x231c], R4 ;  /* 0x00231c0401007387 */ /* 0x0101e80000100800 */
[----:B------:R-:W4:Y:S04]  /*190e0*/  LDL.LU.64 R74, [R1+0x23b8] ;  /* 0x0023b800014a7983 */ /* 0x000f280000300a00 */
[----:B------:R1:W-:Y:S01]  /*190f0*/  STL [R1+0x18fc], R17 ;  /* 0x0018fc1101007387 */ /* 0x0003e20000100800 */
[----:B0-----:R-:W-:-:S03]  /*19100*/  LEA R4, P5, R33, R43, 0x1 ;  /* 0x0000002b21047211 */ /* 0x001fc600078a08ff */
[----:B------:R-:W4:Y:S04]  /*19110*/  LDL.LU R27, [R1+0x147c] ;  /* 0x00147c00011b7983 */ /* 0x000f280000300800 */
[----:B------:R-:W-:Y:S01]  /*19120*/  STL [R1+0x1930], R2 ;  /* 0x0019300201007387 */ /* 0x000fe20000100800 */
[----:B-1----:R-:W-:-:S03]  /*19130*/  @P0 IMAD.MOV.U32 R17, RZ, RZ, R16 ;  /* 0x000000ffff110224 */ /* 0x002fc600078e0010 */
[----:B--2---:R0:W-:Y:S01]  /*19140*/  STL [R1+0x2320], R5 ;  /* 0x0023200501007387 */ /* 0x0041e20000100800 */
[----:B------:R-:W-:-:S03]  /*19150*/  LEA.HI.X.SX32 R11, R33, R93, 0x1, P5 ;  /* 0x0000005d210b7211 */ /* 0x000fc600028f0eff */
[----:B------:R-:W2:Y:S04]  /*19160*/  LDL.LU R28, [R1+0x1478] ;  /* 0x00147800011c7983 */ /* 0x000ea80000300800 */
[----:B------:R1:W-:Y:S01]  /*19170*/  STL [R1+0x192c], R16 ;  /* 0x00192c1001007387 */ /* 0x0003e20000100800 */
[----:B0-----:R-:W-:-:S03]  /*19180*/  LEA R5, P5, R20, R43, 0x1 ;  /* 0x0000002b14057211 */ /* 0x001fc600078a08ff */
[----:B------:R-:W2:Y:S01]  /*19190*/  LDL.LU.64 R76, [R1+0x23b0] ;  /* 0x0023b000014c7983 */ /* 0x000ea20000300a00 */
[----:B-1----:R-:W-:-:S03]  /*191a0*/  @P0 IMAD.MOV.U32 R16, RZ, RZ, R2 ;  /* 0x000000ffff100224 */ /* 0x002fc600078e0002 */
[----:B------:R-:W-:Y:S04]  /*191b0*/  STL [R1+0x1960], R4 ;  /* 0x0019600401007387 */ /* 0x000fe80000100800 */
[----:B------:R0:W2:Y:S04]  /*191c0*/  @P0 LDG.E.U16 R7, desc[UR6][R16.64] ;  /* 0x0000000610070981 */ /* 0x0000a8000c1e1500 */
[----:B---3--:R1:W-:Y:S04]  /*191d0*/  STL [R1+0x2324], R6 ;  /* 0x0023240601007387 */ /* 0x0083e80000100800 */
[----:B------:R-:W3:Y:S01]  /*191e0*/  LDL.LU R33, [R1+0x1474] ;  /* 0x0014740001217983 */ /* 0x000ee20000300800 */
[----:B0-----:R-:W-:-:S02]  /*191f0*/  @P0 IMAD.MOV.U32 R16, RZ, RZ, R4 ;  /* 0x000000ffff100224 */ /* 0x001fc400078e0004 */
[----:B------:R-:W-:Y:S01]  /*19200*/  @P0 IMAD.MOV.U32 R17, RZ, RZ, R11 ;  /* 0x000000ffff110224 */ /* 0x000fe200078e000b */
[----:B-1----:R-:W-:-:S04]  /*19210*/  LEA.HI.X.SX32 R6, R20, R93, 0x1, P5 ;  /* 0x0000005d14067211 */ /* 0x002fc800028f0eff */
[----:B------:R0:W3:Y:S02]  /*19220*/  @P0 LDG.E.U16 R8, desc[UR6][R16.64] ;  /* 0x0000000610080981 */ /* 0x0000e4000c1e1500 */
[----:B0-----:R-:W-:Y:S02]  /*19230*/  @P0 IMAD.MOV.U32 R16, RZ, RZ, R5 ;  /* 0x000000ffff100224 */ /* 0x001fe400078e0005 */
[----:B------:R-:W-:-:S05]  /*19240*/  @P0 IMAD.MOV.U32 R17, RZ, RZ, R6 ;  /* 0x000000ffff110224 */ /* 0x000fca00078e0006 */
[----:B------:R-:W4:Y:S01]  /*19250*/  @P0 LDG.E.U16 R9, desc[UR6][R16.64] ;  /* 0x0000000610090981 */ /* 0x000f22000c1e1500 */
[----:B------:R-:W-:-:S03]  /*19260*/  LEA R2, P5, R23, R43, 0x1 ;  /* 0x0000002b17027211 */ /* 0x000fc600078a08ff */
[----:B------:R-:W-:Y:S04]  /*19270*/  STL [R1+0x195c], R11 ;  /* 0x00195c0b01007387 */ /* 0x000fe80000100800 */
[----:B------:R-:W-:Y:S01]  /*19280*/  STL [R1+0x1990], R5 ;  /* 0x0019900501007387 */ /* 0x000fe20000100800 */
[----:B------:R-:W-:Y:S02]  /*19290*/  PRMT R10, RZ, 0x7610, R10 ;  /* 0x00007610ff0a7816 */ /* 0x000fe4000000000a */
[----:B------:R-:W-:Y:S01]  /*192a0*/  PRMT R49, RZ, 0x7610, R49 ;  /* 0x00007610ff317816 */ /* 0x000fe20000000031 */
[----:B--2---:R0:W-:Y:S04]  /*192b0*/  STL [R1+0x2328], R7 ;  /* 0x0023280701007387 */ /* 0x0041e80000100800 */
[----:B------:R1:W-:Y:S01]  /*192c0*/  STL [R1+0x198c], R6 ;  /* 0x00198c0601007387 */ /* 0x0003e20000100800 */
[----:B0-----:R-:W-:-:S03]  /*192d0*/  LEA.HI.X.SX32 R7, R23, R93, 0x1, P5 ;  /* 0x0000005d17077211 */ /* 0x001fc600028f0eff */
[----:B------:R-:W-:Y:S01]  /*192e0*/  STL [R1+0x19c0], R2 ;  /* 0x0019c00201007387 */ /* 0x000fe20000100800 */
[----:B------:R-:W-:-:S03]  /*192f0*/  LEA R4, P5, R22, R43, 0x1 ;  /* 0x0000002b16047211 */ /* 0x000fc600078a08ff */
[----:B---3--:R0:W-:Y:S01]  /*19300*/  STL [R1+0x232c], R8 ;  /* 0x00232c0801007387 */ /* 0x0081e20000100800 */
[----:B-1----:R-:W-:-:S03]  /*19310*/  LEA.HI.X.SX32 R6, R22, R93, 0x1, P5 ;  /* 0x0000005d16067211 */ /* 0x002fc600028f0eff */
[----:B------:R-:W-:Y:S01]  /*19320*/  STL [R1+0x19bc], R7 ;  /* 0x0019bc0701007387 */ /* 0x000fe20000100800 */
[----:B0-----:R-:W-:-:S03]  /*19330*/  @P0 IMAD.MOV.U32 R8, RZ, RZ, R2 ;  /* 0x000000ffff080224 */ /* 0x001fc600078e0002 */
[----:B----4-:R0:W-:Y:S02]  /*19340*/  STL [R1+0x2330], R9 ;  /* 0x0023300901007387 */ /* 0x0101e40000100800 */
[----:B0-----:R-:W-:-:S05]  /*19350*/  @P0 IMAD.MOV.U32 R9, RZ, RZ, R7 ;  /* 0x000000ffff090224 */ /* 0x001fca00078e0007 */
[----:B------:R0:W2:Y:S02]  /*19360*/  @P0 LDG.E.U16 R10, desc[UR6][R8.64] ;  /* 0x00000006080a0981 */ /* 0x0000a4000c1e1500 */
[----:B0-----:R-:W-:Y:S02]  /*19370*/  @P0 IMAD.MOV.U32 R8, RZ, RZ, R4 ;  /* 0x000000ffff080224 */ /* 0x001fe400078e0004 */
[----:B------:R-:W-:-:S05]  /*19380*/  @P0 IMAD.MOV.U32 R9, RZ, RZ, R6 ;  /* 0x000000ffff090224 */ /* 0x000fca00078e0006 */
[----:B------:R0:W3:Y:S01]  /*19390*/  @P0 LDG.E.U16 R49, desc[UR6][R8.64] ;  /* 0x0000000608310981 */ /* 0x0000e2000c1e1500 */
[----:B------:R-:W-:-:S04]  /*193a0*/  LEA R5, P5, R27, R43, 0x1 ;  /* 0x0000002b1b057211 */ /* 0x000fc800078a08ff */
[----:B------:R-:W-:Y:S02]  /*193b0*/  LEA.HI.X.SX32 R7, R27, R93, 0x1, P5 ;  /* 0x0000005d1b077211 */ /* 0x000fe400028f0eff */
[----:B------:R-:W-:Y:S01]  /*193c0*/  LEA R2, P5, R28, R43, 0x1 ;  /* 0x0000002b1c027211 */ /* 0x000fe200078a08ff */
[----:B------:R-:W-:Y:S01]  /*193d0*/  STL [R1+0x19f0], R4 ;  /* 0x0019f00401007387 */ /* 0x000fe20000100800 */
[----:B------:R-:W-:Y:S01]  /*193e0*/  PRMT R31, RZ, 0x7610, R31 ;  /* 0x00007610ff1f7816 */ /* 0x000fe2000000001f */
[----:B0-----:R-:W-:Y:S02]  /*193f0*/  @P0 IMAD.MOV.U32 R8, RZ, RZ, R5 ;  /* 0x000000ffff080224 */ /* 0x001fe400078e0005 */
[----:B------:R0:W-:Y:S01]  /*19400*/  STL [R1+0x19ec], R6 ;  /* 0x0019ec0601007387 */ /* 0x0001e20000100800 */
[----:B------:R-:W-:Y:S01]  /*19410*/  @P0 IMAD.MOV.U32 R9, RZ, RZ, R7 ;  /* 0x000000ffff090224 */ /* 0x000fe200078e0007 */
[----:B------:R-:W-:-:S04]  /*19420*/  PRMT R60, RZ, 0x7610, R60 ;  /* 0x00007610ff3c7816 */ /* 0x000fc8000000003c */
[----:B------:R1:W4:Y:S01]  /*19430*/  @P0 LDG.E.U16 R31, desc[UR6][R8.64] ;  /* 0x00000006081f0981 */ /* 0x000322000c1e1500 */
[----:B0-----:R-:W-:Y:S01]  /*19440*/  LEA.HI.X.SX32 R6, R28, R93, 0x1, P5 ;  /* 0x0000005d1c067211 */ /* 0x001fe200028f0eff */
[----:B-1----:R-:W-:-:S04]  /*19450*/  @P0 IMAD.MOV.U32 R8, RZ, RZ, R2 ;  /* 0x000000ffff080224 */ /* 0x002fc800078e0002 */
[----:B------:R-:W-:-:S05]  /*19460*/  @P0 IMAD.MOV.U32 R9, RZ, RZ, R6 ;  /* 0x000000ffff090224 */ /* 0x000fca00078e0006 */
[----:B------:R0:W4:Y:S01]  /*19470*/  @P0 LDG.E.U16 R60, desc[UR6][R8.64] ;  /* 0x00000006083c0981 */ /* 0x000122000c1e1500 */
[----:B------:R-:W-:-:S03]  /*19480*/  LEA R4, P5, R33, R43, 0x1 ;  /* 0x0000002b21047211 */ /* 0x000fc600078a08ff */
[----:B------:R-:W-:Y:S04]  /*19490*/  STL [R1+0x1a18], R5 ;  /* 0x001a180501007387 */ /* 0x000fe80000100800 */
[----:B--2---:R-:W-:Y:S04]  /*194a0*/  STL [R1+0x2338], R10 ;  /* 0x0023380a01007387 */ /* 0x004fe80000100800 */
[----:B------:R1:W-:Y:S04]  /*194b0*/  STL [R1+0x1a14], R7 ;  /* 0x001a140701007387 */ /* 0x0003e80000100800 */
[----:B------:R-:W2:Y:S04]  /*194c0*/  LDL.LU R18, [R1+0x14e0] ;  /* 0x0014e00001127983 */ /* 0x000ea80000300800 */
[----:B------:R-:W-:Y:S04]  /*194d0*/  STL [R1+0x1a40], R2 ;  /* 0x001a400201007387 */ /* 0x000fe80000100800 */
[----:B---3--:R-:W-:Y:S04]  /*194e0*/  STL [R1+0x233c], R49 ;  /* 0x00233c3101007387 */ /* 0x008fe80000100800 */
[----:B------:R3:W-:Y:S04]  /*194f0*/  STL [R1+0x1a3c], R6 ;  /* 0x001a3c0601007387 */ /* 0x0007e80000100800 */
[----:B------:R-:W2:Y:S04]  /*19500*/  LDL.LU R28, [R1+0x14dc] ;  /* 0x0014dc00011c7983 */ /* 0x000ea80000300800 */
[----:B------:R-:W-:Y:S04]  /*19510*/  STL [R1+0x1a68], R4 ;  /* 0x001a680401007387 */ /* 0x000fe80000100800 */
[----:B------:R-:W2:Y:S04]  /*19520*/  LDL R21, [R1+0x1814] ;  /* 0x0018140001157983 */ /* 0x000ea80000100800 */
[----:B------:R-:W2:Y:S01]  /*19530*/  LDL R20, [R1+0x1818] ;  /* 0x0018180001147983 */ /* 0x000ea20000100800 */
[----:B-1----:R-:W-:-:S02]  /*19540*/  LEA.HI.X.SX32 R7, R33, R93, 0x1, P5 ;  /* 0x0000005d21077211 */ /* 0x002fc400028f0eff */
[C---:B------:R-:W-:Y:S01]  /*19550*/  LEA R5, P5, R79.reuse, R43, 0x1 ;  /* 0x0000002b4f057211 */ /* 0x040fe200078a08ff */
[----:B----4-:R1:W-:Y:S01]  /*19560*/  STL [R1+0x2340], R31 ;  /* 0x0023401f01007387 */ /* 0x0103e20000100800 */
[----:B------:R-:W-:Y:S01]  /*19570*/  PRMT R51, RZ, 0x7610, R51 ;  /* 0x00007610ff337816 */ /* 0x000fe20000000033 */
[----:B0-----:R-:W-:Y:S01]  /*19580*/  @P0 IMAD.MOV.U32 R8, RZ, RZ, R4 ;  /* 0x000000ffff080224 */ /* 0x001fe200078e0004 */
[----:B---3--:R-:W-:Y:S01]  /*19590*/  LEA.HI.X.SX32 R6, R79, R93, 0x1, P5 ;  /* 0x0000005d4f067211 */ /* 0x008fe200028f0eff */
[----:B------:R0:W-:Y:S01]  /*195a0*/  STL [R1+0x1a64], R7 ;  /* 0x001a640701007387 */ /* 0x0001e20000100800 */
[----:B------:R-:W-:-:S03]  /*195b0*/  @P0 IMAD.MOV.U32 R9, RZ, RZ, R7 ;  /* 0x000000ffff090224 */ /* 0x000fc600078e0007 */
[----:B------:R-:W3:Y:S01]  /*195c0*/  LDL.LU R23, [R1+0x14d8] ;  /* 0x0014d80001177983 */ /* 0x000ee20000300800 */
[----:B------:R-:W-:Y:S01]  /*195d0*/  LEA R2, P5, R78, R43, 0x1 ;  /* 0x0000002b4e027211 */ /* 0x000fe200078a08ff */
[----:B-1----:R-:W1:Y:S02]  /*195e0*/  LDC R31, c[0x0][0x3b0] ;  /* 0x0000ec00ff1f7b82 */ /* 0x002e640000000800 */
[----:B------:R-:W-:Y:S01]  /*195f0*/  STL [R1+0x1a90], R5 ;  /* 0x001a900501007387 */ /* 0x000fe20000100800 */
[----:B------:R-:W-:-:S03]  /*19600*/  PRMT R52, RZ, 0x7610, R52 ;  /* 0x00007610ff347816 */ /* 0x000fc60000000034 */
[----:B------:R-:W-:Y:S01]  /*19610*/  STL [R1+0x2344], R60 ;  /* 0x0023443c01007387 */ /* 0x000fe20000100800 */
[----:B0-----:R-:W-:-:S03]  /*19620*/  @P0 IMAD.MOV.U32 R7, RZ, RZ, R6 ;  /* 0x000000ffff070224 */ /* 0x001fc600078e0006 */
[----:B------:R-:W4:Y:S01]  /*19630*/  LDL.LU R79, [R1+0x23a8] ;  /* 0x0023a800014f7983 */ /* 0x000f220000300800 */
[----:B------:R-:W-:-:S03]  /*19640*/  LEA.HI.X.SX32 R4, R78, R93, 0x1, P5 ;  /* 0x0000005d4e047211 */ /* 0x000fc600028f0eff */
[----:B------:R-:W3:Y:S04]  /*19650*/  LDL.LU R22, [R1+0x14d0] ;  /* 0x0014d00001167983 */ /* 0x000ee80000300800 */
[----:B------:R0:W-:Y:S04]  /*19660*/  STL [R1+0x1a8c], R6 ;  /* 0x001a8c0601007387 */ /* 0x0001e80000100800 */
[----:B------:R-:W3:Y:S01]  /*19670*/  @P0 LDG.E.U16 R51, desc[UR6][R8.64] ;  /* 0x0000000608330981 */ /* 0x000ee2000c1e1500 */
[----:B------:R-:W-:Y:S01]  /*19680*/  PRMT R67, RZ, 0x7610, R67 ;  /* 0x00007610ff437816 */ /* 0x000fe20000000043 */
[----:B0-----:R-:W-:Y:S01]  /*19690*/  @P0 IMAD.MOV.U32 R6, RZ, RZ, R5 ;  /* 0x000000ffff060224 */ /* 0x001fe200078e0005 */
[----:B------:R-:W-:-:S04]  /*196a0*/  PRMT R68, RZ, 0x7610, R68 ;  /* 0x00007610ff447816 */ /* 0x000fc80000000044 */
[----:B------:R0:W4:Y:S02]  /*196b0*/  @P0 LDG.E.U16 R52, desc[UR6][R6.64] ;  /* 0x0000000606340981 */ /* 0x000124000c1e1500 */
[----:B0-----:R-:W-:Y:S02]  /*196c0*/  @P0 IMAD.MOV.U32 R6, RZ, RZ, R2 ;  /* 0x000000ffff060224 */ /* 0x001fe400078e0002 */
[----:B------:R-:W-:-:S05]  /*196d0*/  @P0 IMAD.MOV.U32 R7, RZ, RZ, R4 ;  /* 0x000000ffff070224 */ /* 0x000fca00078e0004 */
[----:B------:R0:W4:Y:S01]  /*196e0*/  @P0 LDG.E.U16 R67, desc[UR6][R6.64] ;  /* 0x0000000606430981 */ /* 0x000122000c1e1500 */
[----:B--2---:R-:W-:Y:S02]  /*196f0*/  @P0 IMAD.MOV.U32 R9, RZ, RZ, R21 ;  /* 0x000000ffff090224 */ /* 0x004fe400078e0015 */
[----:B------:R-:W-:-:S05]  /*19700*/  @P0 IMAD.MOV.U32 R8, RZ, RZ, R20 ;  /* 0x000000ffff080224 */ /* 0x000fca00078e0014 */
[----:B------:R2:W4:Y:S01]  /*19710*/  @P0 LDG.E.U16 R68, desc[UR6][R8.64] ;  /* 0x0000000608440981 */ /* 0x000522000c1e1500 */
[----:B------:R-:W-:-:S03]  /*19720*/  LEA R5, P5, R18, R43, 0x1 ;  /* 0x0000002b12057211 */ /* 0x000fc600078a08ff */
[----:B------:R-:W-:Y:S01]  /*19730*/  STL [R1+0x1ab8], R2 ;  /* 0x001ab80201007387 */ /* 0x000fe20000100800 */
[----:B0-----:R-:W-:Y:S02]  /*19740*/  LEA.HI.X.SX32 R7, R18, R93, 0x1, P5 ;  /* 0x0000005d12077211 */ /* 0x001fe400028f0eff */
[----:B------:R-:W-:Y:S01]  /*19750*/  PRMT R91, RZ, 0x7610, R91 ;  /* 0x00007610ff5b7816 */ /* 0x000fe2000000005b */
[----:B--2---:R-:W-:Y:S02]  /*19760*/  @P0 IMAD.MOV.U32 R8, RZ, RZ, R5 ;  /* 0x000000ffff080224 */ /* 0x004fe400078e0005 */
[----:B------:R-:W-:Y:S01]  /*19770*/  @P0 IMAD.MOV.U32 R9, RZ, RZ, R7 ;  /* 0x000000ffff090224 */ /* 0x000fe200078e0007 */
[----:B------:R-:W-:-:S04]  /*19780*/  PRMT R90, RZ, 0x7610, R90 ;  /* 0x00007610ff5a7816 */ /* 0x000fc8000000005a */
[----:B------:R0:W2:Y:S04]  /*19790*/  @P0 LDG.E.U16 R91, desc[UR6][R8.64] ;  /* 0x00000006085b0981 */ /* 0x0000a8000c1e1500 */
[----:B---3--:R-:W-:Y:S04]  /*197a0*/  STL [R1+0x2348], R51 ;  /* 0x0023483301007387 */ /* 0x008fe80000100800 */
[----:B------:R-:W3:Y:S04]  /*197b0*/  LDL.LU R78, [R1+0x23a4] ;  /* 0x0023a400014e7983 */ /* 0x000ee80000300800 */
[----:B------:R-:W3:Y:S04]  /*197c0*/  LDL.LU R33, [R1+0x14cc] ;  /* 0x0014cc0001217983 */ /* 0x000ee80000300800 */
[----:B------:R0:W-:Y:S04]  /*197d0*/  STL [R1+0x1ab4], R4 ;  /* 0x001ab40401007387 */ /* 0x0001e80000100800 */
[----:B----4-:R-:W-:Y:S01]  /*197e0*/  STL [R1+0x234c], R52 ;  /* 0x00234c3401007387 */ /* 0x010fe20000100800 */
[----:B0-----:R-:W-:-:S03]  /*197f0*/  LEA R4, P5, R28, R43, 0x1 ;  /* 0x0000002b1c047211 */ /* 0x001fc600078a08ff */
[----:B------:R-:W-:Y:S01]  /*19800*/  STL [R1+0x1848], R5 ;  /* 0x0018480501007387 */ /* 0x000fe20000100800 */
[----:B------:R-:W-:-:S03]  /*19810*/  LEA.HI.X.SX32 R6, R28, R93, 0x1, P5 ;  /* 0x0000005d1c067211 */ /* 0x000fc600028f0eff */
[----:B------:R-:W4:Y:S01]  /*19820*/  LDL.LU R27, [R1+0x14c8] ;  /* 0x0014c800011b7983 */ /* 0x000f220000300800 */
[----:B------:R-:W-:Y:S01]  /*19830*/  LEA R2, P5, R23, R43, 0x1 ;  /* 0x0000002b17027211 */ /* 0x000fe200078a08ff */
[----:B------:R-:W-:Y:S02]  /*19840*/  @P0 IMAD.MOV.U32 R8, RZ, RZ, R4 ;  /* 0x000000ffff080224 */ /* 0x000fe400078e0004 */
[----:B------:R-:W-:Y:S01]  /*19850*/  STL [R1+0x2350], R67 ;  /* 0x0023504301007387 */ /* 0x000fe20000100800 */
[----:B------:R-:W-:-:S03]  /*19860*/  @P0 IMAD.MOV.U32 R9, RZ, RZ, R6 ;  /* 0x000000ffff090224 */ /* 0x000fc600078e0006 */
[----:B------:R0:W-:Y:S01]  /*19870*/  STL [R1+0x1844], R7 ;  /* 0x0018440701007387 */ /* 0x0001e20000100800 */
[----:B------:R-:W-:-:S03]  /*19880*/  PRMT R89, RZ, 0x7610, R89 ;  /* 0x00007610ff597816 */ /* 0x000fc60000000059 */
[----:B------:R1:W4:Y:S01]  /*19890*/  @P0 LDG.E.U16 R90, desc[UR6][R8.64] ;  /* 0x00000006085a0981 */ /* 0x000322000c1e1500 */
[----:B0-----:R-:W-:Y:S02]  /*198a0*/  LEA.HI.X.SX32 R7, R23, R93, 0x1, P5 ;  /* 0x0000005d17077211 */ /* 0x001fe400028f0eff */
[----:B------:R-:W-:Y:S01]  /*198b0*/  LEA R5, P5, R22, R43, 0x1 ;  /* 0x0000002b16057211 */ /* 0x000fe200078a08ff */
[----:B-1----:R-:W-:Y:S02]  /*198c0*/  @P0 IMAD.MOV.U32 R8, RZ, RZ, R2 ;  /* 0x000000ffff080224 */ /* 0x002fe400078e0002 */
[----:B------:R-:W-:Y:S01]  /*198d0*/  @P0 IMAD.MOV.U32 R9, RZ, RZ, R7 ;  /* 0x000000ffff090224 */ /* 0x000fe200078e0007 */
[----:B------:R-:W-:-:S04]  /*198e0*/  PRMT R88, RZ, 0x7610, R88 ;  /* 0x00007610ff587816 */ /* 0x000fc80000000058 */
[----:B------:R0:W4:Y:S02]  /*198f0*/  @P0 LDG.E.U16 R89, desc[UR6][R8.64] ;  /* 0x0000000608590981 */ /* 0x000124000c1e1500 */
[----:B0-----:R-:W-:Y:S02]  /*19900*/  @P0 IMAD.MOV.U32 R8, RZ, RZ, R5 ;  /* 0x000000ffff080224 */ /* 0x001fe400078e0005 */
[----:B------:R-:W-:Y:S04]  /*19910*/  STL [R1+0x2354], R68 ;  /* 0x0023544401007387 */ /* 0x000fe80000100800 */
[----:B------:R-:W-:Y:S04]  /*19920*/  STL [R1+0x1878], R4 ;  /* 0x0018780401007387 */ /* 0x000fe80000100800 */
[----:B------:R-:W4:Y:S04]  /*19930*/  LDL.LU R28, [R1+0x14c4] ;  /* 0x0014c400011c7983 */ /* 0x000f280000300800 */
[----:B------:R0:W-:Y:S02]  /*19940*/  STL [R1+0x1874], R6 ;  /* 0x0018740601007387 */ /* 0x0001e40000100800 */
[----:B0-----:R-:W-:-:S02]  /*19950*/  LEA.HI.X.SX32 R6, R22, R93, 0x1, P5 ;  /* 0x0000005d16067211 */ /* 0x001fc400028f0eff */
[----:B------:R-:W-:Y:S03]  /*19960*/  STL [R1+0x18a8], R2 ;  /* 0x0018a80201007387 */ /* 0x000fe60000100800 */
[----:B------:R-:W-:Y:S01]  /*19970*/  @P0 IMAD.MOV.U32 R9, RZ, RZ, R6 ;  /* 0x000000ffff090224 */ /* 0x000fe200078e0006 */
[----:B------:R-:W4:Y:S04]  /*19980*/  LDL.LU R20, [R1+0x14c0] ;  /* 0x0014c00001147983 */ /* 0x000f280000300800 */
[----:B------:R0:W4:Y:S04]  /*19990*/  @P0 LDG.E.U16 R88, desc[UR6][R8.64] ;  /* 0x0000000608580981 */ /* 0x000128000c1e1500 */
[----:B--2---:R-:W-:Y:S01]  /*199a0*/  STL [R1+0x2358], R91 ;  /* 0x0023585b01007387 */ /* 0x004fe20000100800 */
[----:B---3--:R-:W-:-:S03]  /*199b0*/  LEA R4, P5, R33, R43, 0x1 ;  /* 0x0000002b21047211 */ /* 0x008fc600078a08ff */
[----:B------:R1:W-:Y:S01]  /*199c0*/  STL [R1+0x18a4], R7 ;  /* 0x0018a40701007387 */ /* 0x0003e20000100800 */
[----:B------:R-:W-:Y:S01]  /*199d0*/  PRMT R87, RZ, 0x7610, R87 ;  /* 0x00007610ff577816 */ /* 0x000fe20000000057 */
[----:B0-----:R-:W-:Y:S02]  /*199e0*/  @P0 IMAD.MOV.U32 R8, RZ, RZ, R4 ;  /* 0x000000ffff080224 */ /* 0x001fe400078e0004 */
[----:B------:R-:W2:Y:S01]  /*199f0*/  LDL.LU R23, [R1+0x14bc] ;  /* 0x0014bc0001177983 */ /* 0x000ea20000300800 */
[----:B-1----:R-:W-:-:S03]  /*19a00*/  LEA.HI.X.SX32 R7, R33, R93, 0x1, P5 ;  /* 0x0000005d21077211 */ /* 0x002fc600028f0eff */
[----:B------:R-:W-:Y:S02]  /*19a10*/  STL [R1+0x18d8], R5 ;  /* 0x0018d80501007387 */ /* 0x000fe40000100800 */
[----:B------:R-:W-:Y:S01]  /*19a20*/  @P0 IMAD.MOV.U32 R9, RZ, RZ, R7 ;  /* 0x000000ffff090224 */ /* 0x000fe200078e0007 */
[----:B----4-:R-:W-:-:S04]  /*19a30*/  LEA R2, P5, R27, R43, 0x1 ;  /* 0x0000002b1b027211 */ /* 0x010fc800078a08ff */
[----:B------:R0:W3:Y:S01]  /*19a40*/  @P0 LDG.E.U16 R87, desc[UR6][R8.64] ;  /* 0x0000000608570981 */ /* 0x0000e2000c1e1500 */
[----:B------:R-:W-:-:S03]  /*19a50*/  PRMT R86, RZ, 0x7610, R86 ;  /* 0x00007610ff567816 */ /* 0x000fc60000000056 */
[----:B------:R-:W-:Y:S04]  /*19a60*/  STL [R1+0x235c], R90 ;  /* 0x00235c5a01007387 */ /* 0x000fe80000100800 */
[----:B------:R1:W-:Y:S01]  /*19a70*/  STL [R1+0x18d4], R6 ;  /* 0x0018d40601007387 */ /* 0x0003e20000100800 */
[----:B0-----:R-:W-:-:S03]  /*19a80*/  @P0 IMAD.MOV.U32 R8, RZ, RZ, R2 ;  /* 0x000000ffff080224 */ /* 0x001fc600078e0002 */
[----:B------:R-:W-:Y:S04]  /*19a90*/  STL [R1+0x1908], R4 ;  /* 0x0019080401007387 */ /* 0x000fe80000100800 */
[----:B------:R-:W4:Y:S01]  /*19aa0*/  LDL.LU R22, [R1+0x14b8] ;  /* 0x0014b80001167983 */ /* 0x000f220000300800 */
[----:B-1----:R-:W-:-:S03]  /*19ab0*/  LEA.HI.X.SX32 R6, R27, R93, 0x1, P5 ;  /* 0x0000005d1b067211 */ /* 0x002fc600028f0eff */
[----:B------:R-:W-:Y:S02]  /*19ac0*/  STL [R1+0x2360], R89 ;  /* 0x0023605901007387 */ /* 0x000fe40000100800 */
[----:B------:R-:W-:Y:S02]  /*19ad0*/  @P0 IMAD.MOV.U32 R9, RZ, RZ, R6 ;  /* 0x000000ffff090224 */ /* 0x000fe400078e0006 */
[----:B------:R0:W-:Y:S01]  /*19ae0*/  STL [R1+0x1904], R7 ;  /* 0x0019040701007387 */ /* 0x0001e20000100800 */
[----:B------:R-:W-:-:S03]  /*19af0*/  PRMT R85, RZ, 0x7610, R85 ;  /* 0x00007610ff557816 */ /* 0x000fc60000000055 */
[----:B------:R-:W4:Y:S04]  /*19b00*/  LDL.LU R33, [R1+0x14b4] ;  /* 0x0014b40001217983 */ /* 0x000f280000300800 */
[----:B------:R-:W-:Y:S04]  /*19b10*/  STL [R1+0x1938], R2 ;  /* 0x0019380201007387 */ /* 0x000fe80000100800 */
[----:B------:R1:W4:Y:S01]  /*19b20*/  @P0 LDG.E.U16 R86, desc[UR6][R8.64] ;  /* 0x0000000608560981 */ /* 0x000322000c1e1500 */
[----:B------:R-:W-:Y:S02]  /*19b30*/  PRMT R84, RZ, 0x7610, R84 ;  /* 0x00007610ff547816 */ /* 0x000fe40000000054 */
[----:B------:R-:W-:-:S04]  /*19b40*/  LEA R5, P5, R28, R43, 0x1 ;  /* 0x0000002b1c057211 */ /* 0x000fc800078a08ff */
[----:B0-----:R-:W-:Y:S01]  /*19b50*/  LEA.HI.X.SX32 R7, R28, R93, 0x1, P5 ;  /* 0x0000005d1c077211 */ /* 0x001fe200028f0eff */
[----:B-1----:R-:W-:-:S04]  /*19b60*/  @P0 IMAD.MOV.U32 R8, RZ, RZ, R5 ;  /* 0x000000ffff080224 */ /* 0x002fc800078e0005 */
[----:B------:R-:W-:-:S05]  /*19b70*/  @P0 IMAD.MOV.U32 R9, RZ, RZ, R7 ;  /* 0x000000ffff090224 */ /* 0x000fca00078e0007 */
[----:B------:R0:W4:Y:S01]  /*19b80*/  @P0 LDG.E.U16 R85, desc[UR6][R8.64] ;  /* 0x0000000608550981 */ /* 0x000122000c1e1500 */
[----:B------:R-:W-:-:S03]  /*19b90*/  LEA R4, P5, R20, R43, 0x1 ;  /* 0x0000002b14047211 */ /* 0x000fc600078a08ff */
[----:B------:R-:W-:Y:S04]  /*19ba0*/  STL [R1+0x2364], R88 ;  /* 0x0023645801007387 */ /* 0x000fe80000100800 */
[----:B------:R-:W4:Y:S04]  /*19bb0*/  LDL.LU R27, [R1+0x14b0] ;  /* 0x0014b000011b7983 */ /* 0x000f280000300800 */
[----:B------:R1:W-:Y:S01]  /*19bc0*/  STL [R1+0x1934], R6 ;  /* 0x0019340601007387 */ /* 0x0003e20000100800 */
[----:B0-----:R-:W-:Y:S01]  /*19bd0*/  @P0 IMAD.MOV.U32 R8, RZ, RZ, R4 ;  /* 0x000000ffff080224 */ /* 0x001fe200078e0004 */
[----:B-1----:R-:W-:-:S05]  /*19be0*/  LEA.HI.X.SX32 R6, R20, R93, 0x1, P5 ;  /* 0x0000005d14067211 */ /* 0x002fca00028f0eff */
[----:B------:R-:W-:-:S05]  /*19bf0*/  @P0 IMAD.MOV.U32 R9, RZ, RZ, R6 ;  /* 0x000000ffff090224 */ /* 0x000fca00078e0006 */
[----:B------:R0:W4:Y:S01]  /*19c00*/  @P0 LDG.E.U16 R84, desc[UR6][R8.64] ;  /* 0x0000000608540981 */ /* 0x000122000c1e1500 */
[----:B--2---:R-:W-:-:S03]  /*19c10*/  LEA R2, P5, R23, R43, 0x1 ;  /* 0x0000002b17027211 */ /* 0x004fc600078a08ff */
[----:B------:R-:W-:Y:S04]  /*19c20*/  STL [R1+0x1968], R5 ;  /* 0x0019680501007387 */ /* 0x000fe80000100800 */
[----:B---3--:R-:W-:Y:S04]  /*19c30*/  STL [R1+0x2368], R87 ;  /* 0x0023685701007387 */ /* 0x008fe80000100800 */
[----:B------:R-:W2:Y:S04]  /*19c40*/  LDL.LU R28, [R1+0x14ac] ;  /* 0x0014ac00011c7983 */ /* 0x000ea80000300800 */
[----:B------:R1:W-:Y:S01]  /*19c50*/  STL [R1+0x1964], R7 ;  /* 0x0019640701007387 */ /* 0x0003e20000100800 */
[----:B------:R-:W-:Y:S01]  /*19c60*/  PRMT R79, RZ, 0x7610, R79 ;  /* 0x00007610ff4f7816 */ /* 0x000fe2000000004f */
[----:B0-----:R-:W-:Y:S01]  /*19c70*/  @P0 IMAD.MOV.U32 R8, RZ, RZ, R2 ;  /* 0x000000ffff080224 */ /* 0x001fe200078e0002 */
[----:B-1----:R-:W-:Y:S01]  /*19c80*/  LEA.HI.X.SX32 R7, R23, R93, 0x1, P5 ;  /* 0x0000005d17077211 */ /* 0x002fe200028f0eff */
[----:B------:R-:W-:Y:S01]  /*19c90*/  STL [R1+0x1998], R4 ;  /* 0x0019980401007387 */ /* 0x000fe20000100800 */
[----:B----4-:R-:W-:-:S03]  /*19ca0*/  LEA R5, P5, R22, R43, 0x1 ;  /* 0x0000002b16057211 */ /* 0x010fc600078a08ff */
[----:B------:R-:W-:-:S05]  /*19cb0*/  @P0 IMAD.MOV.U32 R9, RZ, RZ, R7 ;  /* 0x000000ffff090224 */ /* 0x000fca00078e0007 */
[----:B------:R0:W3:Y:S01]  /*19cc0*/  @P0 LDG.E.U16 R79, desc[UR6][R8.64] ;  /* 0x00000006084f0981 */ /* 0x0000e2000c1e1500 */
[----:B------:R-:W-:-:S03]  /*19cd0*/  PRMT R78, RZ, 0x7610, R78 ;  /* 0x00007610ff4e7816 */ /* 0x000fc6000000004e */
[----:B------:R-:W-:Y:S04]  /*19ce0*/  STL [R1+0x236c], R86 ;  /* 0x00236c5601007387 */ /* 0x000fe80000100800 */
[----:B------:R1:W-:Y:S01]  /*19cf0*/  STL [R1+0x1994], R6 ;  /* 0x0019940601007387 */ /* 0x0003e20000100800 */
[----:B0-----:R-:W-:-:S03]  /*19d00*/  @P0 IMAD.MOV.U32 R8, RZ, RZ, R5 ;  /* 0x000000ffff080224 */ /* 0x001fc600078e0005 */
[----:B------:R-:W-:Y:S01]  /*19d10*/  STL [R1+0x19c8], R2 ;  /* 0x0019c80201007387 */ /* 0x000fe20000100800 */
[----:B-1----:R-:W-:Y:S02]  /*19d20*/  LEA.HI.X.SX32 R6, R22, R93, 0x1, P5 ;  /* 0x0000005d16067211 */ /* 0x002fe400028f0eff */
[----:B------:R-:W-:-:S03]  /*19d30*/  LEA R4, P5, R33, R43, 0x1 ;  /* 0x0000002b21047211 */ /* 0x000fc600078a08ff */
[----:B------:R-:W-:Y:S01]  /*19d40*/  @P0 IMAD.MOV.U32 R9, RZ, RZ, R6 ;  /* 0x000000ffff090224 */ /* 0x000fe200078e0006 */
[----:B------:R-:W-:-:S04]  /*19d50*/  PRMT R77, RZ, 0x7610, R77 ;  /* 0x00007610ff4d7816 */ /* 0x000fc8000000004d */
[----:B------:R0:W4:Y:S01]  /*19d60*/  @P0 LDG.E.U16 R78, desc[UR6][R8.64] ;  /* 0x00000006084e0981 */ /* 0x000122000c1e1500 */
[----:B------:R-:W-:Y:S01]  /*19d70*/  PRMT R76, RZ, 0x7610, R76 ;  /* 0x00007610ff4c7816 */ /* 0x000fe2000000004c */
[----:B0-----:R-:W-:Y:S02]  /*19d80*/  @P0 IMAD.MOV.U32 R8, RZ, RZ, R4 ;  /* 0x000000ffff080224 */ /* 0x001fe400078e0004 */
[----:B------:R-:W-:Y:S04]  /*19d90*/  STL [R1+0x2370], R85 ;  /* 0x0023705501007387 */ /* 0x000fe80000100800 */
[----:B------:R0:W-:Y:S02]  /*19da0*/  STL [R1+0x19c4], R7 ;  /* 0x0019c40701007387 */ /* 0x0001e40000100800 */
[----:B0-----:R-:W-:-:S02]  /*19db0*/  LEA.HI.X.SX32 R7, R33, R93, 0x1, P5 ;  /* 0x0000005d21077211 */ /* 0x001fc400028f0eff */
[----:B------:R-:W-:-:S03]  /*19dc0*/  LEA R2, P5, R27, R43, 0x1 ;  /* 0x0000002b1b027211 */ /* 0x000fc600078a08ff */
[----:B------:R-:W-:-:S05]  /*19dd0*/  @P0 IMAD.MOV.U32 R9, RZ, RZ, R7 ;  /* 0x000000ffff090224 */ /* 0x000fca00078e0007 */
[----:B------:R0:W4:Y:S04]  /*19de0*/  @P0 LDG.E.U16 R77, desc[UR6][R8.64] ;  /* 0x00000006084d0981 */ /* 0x000128000c1e1500 */
[----:B------:R-:W-:Y:S04]  /*19df0*/  STL [R1+0x2374], R84 ;  /* 0x0023745401007387 */ /* 0x000fe80000100800 */
[----:B------:R-:W-:Y:S04]  /*19e00*/  STL [R1+0x19f8], R5 ;  /* 0x0019f80501007387 */ /* 0x000fe80000100800 */
        /* <DEDUP_REMOVED lines=8> */
[----:B------:R1:W-:Y:S01]  /*19e90*/  STL [R1+0x1a1c], R7 ;  /* 0x001a1c0701007387 */ /* 0x0003e20000100800 */
[----:B------:R-:W-:Y:S01]  /*19ea0*/  PRMT R75, RZ, 0x7610, R75 ;  /* 0x00007610ff4b7816 */ /* 0x000fe2000000004b */
[----:B0-----:R-:W-:-:S02]  /*19eb0*/  @P0 IMAD.MOV.U32 R8, RZ, RZ, R5 ;  /* 0x000000ffff080224 */ /* 0x001fc400078e0005 */
[----:B------:R-:W2:Y:S01]  /*19ec0*/  LDL.LU R33, [R1+0x1510] ;  /* 0x0015100001217983 */ /* 0x000ea20000300800 */
[----:B-1----:R-:W-:-:S05]  /*19ed0*/  LEA.HI.X.SX32 R7, R28, R93, 0x1, P5 ;  /* 0x0000005d1c077211 */ /* 0x002fca00028f0eff */
[----:B------:R-:W-:Y:S01]  /*19ee0*/  @P0 IMAD.MOV.U32 R9, RZ, RZ, R7 ;  /* 0x000000ffff090224 */ /* 0x000fe200078e0007 */
[----:B------:R-:W-:Y:S04]  /*19ef0*/  STL [R1+0x1a48], R2 ;  /* 0x001a480201007387 */ /* 0x000fe80000100800 */
[----:B------:R-:W3:Y:S01]  /*19f00*/  @P0 LDG.E.U16 R75, desc[UR6][R8.64] ;  /* 0x00000006084b0981 */ /* 0x000ee2000c1e1500 */
[----:B------:R-:W-:-:S03]  /*19f10*/  LEA R4, P5, R71, R43, 0x1 ;  /* 0x0000002b47047211 */ /* 0x000fc600078a08ff */
[----:B----4-:R-:W-:Y:S04]  /*19f20*/  STL [R1+0x237c], R78 ;  /* 0x00237c4e01007387 */ /* 0x010fe80000100800 */
[----:B------:R0:W-:Y:S04]  /*19f30*/  STL [R1+0x1a44], R6 ;  /* 0x001a440601007387 */ /* 0x0001e80000100800 */
[----:B------:R-:W4:Y:S04]  /*19f40*/  LDL.LU R23, [R1+0x150c] ;  /* 0x00150c0001177983 */ /* 0x000f280000300800 */
[----:B------:R-:W-:Y:S04]  /*19f50*/  STL [R1+0x1a70], R5 ;  /* 0x001a700501007387 */ /* 0x000fe80000100800 */
[----:B------:R-:W4:Y:S01]  /*19f60*/  LDL R18, [R1+0x181c] ;  /* 0x00181c0001127983 */ /* 0x000f220000100800 */
[----:B0-----:R-:W-:-:S03]  /*19f70*/  LEA.HI.X.SX32 R6, R71, R93, 0x1, P5 ;  /* 0x0000005d47067211 */ /* 0x001fc600028f0eff */
[----:B------:R-:W4:Y:S01]  /*19f80*/  LDL R20, [R1+0x1820] ;  /* 0x0018200001147983 */ /* 0x000f220000100800 */
[----:B------:R-:W-:-:S03]  /*19f90*/  PRMT R74, RZ, 0x7610, R74 ;  /* 0x00007610ff4a7816 */ /* 0x000fc6000000004a */
[----:B------:R-:W-:Y:S04]  /*19fa0*/  STL [R1+0x2380], R77 ;  /* 0x0023804d01007387 */ /* 0x000fe80000100800 */
[----:B------:R-:W4:Y:S04]  /*19fb0*/  LDL.LU R22, [R1+0x1508] ;  /* 0x0015080001167983 */ /* 0x000f280000300800 */
[----:B------:R0:W-:Y:S04]  /*19fc0*/  STL [R1+0x1a6c], R7 ;  /* 0x001a6c0701007387 */ /* 0x0001e80000100800 */
[----:B------:R-:W-:Y:S01]  /*19fd0*/  STL [R1+0x1a98], R4 ;  /* 0x001a980401007387 */ /* 0x000fe20000100800 */
[----:B0-----:R-:W-:-:S03]  /*19fe0*/  @P0 IMAD.MOV.U32 R7, RZ, RZ, R6 ;  /* 0x000000ffff070224 */ /* 0x001fc600078e0006 */
[----:B------:R-:W-:Y:S04]  /*19ff0*/  STL [R1+0x2384], R76 ;  /* 0x0023844c01007387 */ /* 0x000fe80000100800 */
[----:B------:R-:W4:Y:S04]  /*1a000*/  LDL.LU R71, [R1+0x23a0] ;  /* 0x0023a00001477983 */ /* 0x000f280000300800 */
[----:B------:R-:W4:Y:S04]  /*1a010*/  LDL.LU R27, [R1+0x1504] ;  /* 0x00150400011b7983 */ /* 0x000f280000300800 */
[----:B------:R0:W-:Y:S01]  /*1a020*/  STL [R1+0x1a94], R6 ;  /* 0x001a940601007387 */ /* 0x0001e20000100800 */
[----:B------:R-:W-:-:S03]  /*1a030*/  LEA R2, P5, R70, R43, 0x1 ;  /* 0x0000002b46027211 */ /* 0x000fc600078a08ff */
[----:B------:R-:W4:Y:S01]  /*1a040*/  LDL.LU R28, [R1+0x1500] ;  /* 0x00150000011c7983 */ /* 0x000f220000300800 */
[----:B0-----:R-:W-:-:S05]  /*1a050*/  @P0 IMAD.MOV.U32 R6, RZ, RZ, R4 ;  /* 0x000000ffff060224 */ /* 0x001fca00078e0004 */
[----:B------:R0:W4:Y:S01]  /*1a060*/  @P0 LDG.E.U16 R74, desc[UR6][R6.64] ;  /* 0x00000006064a0981 */ /* 0x000122000c1e1500 */
[----:B------:R-:W-:-:S03]  /*1a070*/  LEA.HI.X.SX32 R5, R70, R93, 0x1, P5 ;  /* 0x0000005d46057211 */ /* 0x000fc600028f0eff */
[----:B------:R-:W-:Y:S04]  /*1a080*/  STL [R1+0x1ac0], R2 ;  /* 0x001ac00201007387 */ /* 0x000fe80000100800 */
[----:B---3--:R-:W-:Y:S04]  /*1a090*/  STL [R1+0x2388], R75 ;  /* 0x0023884b01007387 */ /* 0x008fe80000100800 */
[----:B------:R-:W3:Y:S01]  /*1a0a0*/  LDL.LU R70, [R1+0x239c] ;  /* 0x00239c0001467983 */ /* 0x000ee20000300800 */
[----:B------:R-:W-:Y:S01]  /*1a0b0*/  PRMT R72, RZ, 0x7610, R72 ;  /* 0x00007610ff487816 */ /* 0x000fe20000000048 */
[----:B0-----:R-:W-:Y:S01]  /*1a0c0*/  @P0 IMAD.MOV.U32 R6, RZ, RZ, R2 ;  /* 0x000000ffff060224 */ /* 0x001fe200078e0002 */
[C---:B--2---:R-:W-:Y:S01]  /*1a0d0*/  LEA R4, P5, R33.reuse, R43, 0x1 ;  /* 0x0000002b21047211 */ /* 0x044fe200078a08ff */
[----:B------:R-:W-:Y:S01]  /*1a0e0*/  @P0 IMAD.MOV.U32 R7, RZ, RZ, R5 ;  /* 0x000000ffff070224 */ /* 0x000fe200078e0005 */
[----:B------:R-:W2:Y:S04]  /*1a0f0*/  LDL.LU R21, [R1+0x14fc] ;  /* 0x0014fc0001157983 */ /* 0x000ea80000300800 */
[----:B------:R0:W-:Y:S04]  /*1a100*/  STL [R1+0x1abc], R5 ;  /* 0x001abc0501007387 */ /* 0x0001e80000100800 */
[----:B------:R1:W2:Y:S02]  /*1a110*/  @P0 LDG.E.U16 R72, desc[UR6][R6.64] ;  /* 0x0000000606480981 */ /* 0x0002a4000c1e1500 */
[----:B-1----:R-:W-:-:S02]  /*1a120*/  LEA.HI.X.SX32 R7, R33, R93, 0x1, P5 ;  /* 0x0000005d21077211 */ /* 0x002fc400028f0eff */
[----:B----4-:R-:W-:Y:S04]  /*1a130*/  STL [R1+0x238c], R74 ;  /* 0x00238c4a01007387 */ /* 0x010fe80000100800 */
[----:B------:R-:W-:Y:S04]  /*1a140*/  STL [R1+0x1850], R4 ;  /* 0x0018500401007387 */ /* 0x000fe80000100800 */
[----:B------:R-:W4:Y:S01]  /*1a150*/  LDL.LU R33, [R1+0x14f8] ;  /* 0x0014f80001217983 */ /* 0x000f220000300800 */
[----:B------:R-:W-:Y:S01]  /*1a160*/  PRMT R71, RZ, 0x7610, R71 ;  /* 0x00007610ff477816 */ /* 0x000fe20000000047 */
[----:B------:R-:W-:Y:S01]  /*1a170*/  @P0 IMAD.MOV.U32 R8, RZ, RZ, R20 ;  /* 0x000000ffff080224 */ /* 0x000fe200078e0014 */
[----:B0-----:R-:W-:Y:S01]  /*1a180*/  LEA R5, P5, R23, R43, 0x1 ;  /* 0x0000002b17057211 */ /* 0x001fe200078a08ff */
[----:B------:R-:W-:Y:S01]  /*1a190*/  @P0 IMAD.MOV.U32 R9, RZ, RZ, R18 ;  /* 0x000000ffff090224 */ /* 0x000fe200078e0012 */
[----:B------:R0:W-:Y:S01]  /*1a1a0*/  STL [R1+0x184c], R7 ;  /* 0x00184c0701007387 */ /* 0x0001e20000100800 */
[----:B---3--:R-:W-:-:S02]  /*1a1b0*/  PRMT R70, RZ, 0x7610, R70 ;  /* 0x00007610ff467816 */ /* 0x008fc40000000046 */
[----:B------:R-:W-:Y:S01]  /*1a1c0*/  LEA.HI.X.SX32 R6, R23, R93, 0x1, P5 ;  /* 0x0000005d17067211 */ /* 0x000fe200028f0eff */
[----:B------:R1:W3:Y:S01]  /*1a1d0*/  @P0 LDG.E.U16 R71, desc[UR6][R8.64] ;  /* 0x0000000608470981 */ /* 0x0002e2000c1e1500 */
[----:B------:R-:W-:-:S03]  /*1a1e0*/  LEA R2, P5, R22, R43, 0x1 ;  /* 0x0000002b16027211 */ /* 0x000fc600078a08ff */
[----:B------:R-:W-:Y:S04]  /*1a1f0*/  STL [R1+0x1880], R5 ;  /* 0x0018800501007387 */ /* 0x000fe80000100800 */
[----:B------:R-:W3:Y:S01]  /*1a200*/  LDL.LU R20, [R1+0x14f4] ;  /* 0x0014f40001147983 */ /* 0x000ee20000300800 */
[----:B-1----:R-:W-:Y:S02]  /*1a210*/  @P0 IMAD.MOV.U32 R8, RZ, RZ, R4 ;  /* 0x000000ffff080224 */ /* 0x002fe400078e0004 */
[----:B------:R-:W-:Y:S01]  /*1a220*/  @P0 IMAD.MOV.U32 R9, RZ, RZ, R7 ;  /* 0x000000ffff090224 */ /* 0x000fe200078e0007 */
[----:B------:R1:W-:Y:S01]  /*1a230*/  STL [R1+0x187c], R6 ;  /* 0x00187c0601007387 */ /* 0x0003e20000100800 */
[----:B0-----:R-:W-:Y:S02]  /*1a240*/  LEA.HI.X.SX32 R7, R22, R93, 0x1, P5 ;  /* 0x0000005d16077211 */ /* 0x001fe400028f0eff */
[----:B------:R-:W-:Y:S01]  /*1a250*/  PRMT R69, RZ, 0x7610, R69 ;  /* 0x00007610ff457816 */ /* 0x000fe20000000045 */
[----:B------:R0:W3:Y:S01]  /*1a260*/  @P0 LDG.E.U16 R70, desc[UR6][R8.64] ;  /* 0x0000000608460981 */ /* 0x0000e2000c1e1500 */
[----:B------:R-:W-:-:S03]  /*1a270*/  LEA R4, P5, R27, R43, 0x1 ;  /* 0x0000002b1b047211 */ /* 0x000fc600078a08ff */
[----:B------:R-:W-:Y:S04]  /*1a280*/  STL [R1+0x18b0], R2 ;  /* 0x0018b00201007387 */ /* 0x000fe80000100800 */
[----:B------:R-:W3:Y:S01]  /*1a290*/  LDL.LU R23, [R1+0x14f0] ;  /* 0x0014f00001177983 */ /* 0x000ee20000300800 */
[----:B0-----:R-:W-:Y:S02]  /*1a2a0*/  @P0 IMAD.MOV.U32 R8, RZ, RZ, R5 ;  /* 0x000000ffff080224 */ /* 0x001fe400078e0005 */
[----:B------:R-:W-:Y:S01]  /*1a2b0*/  @P0 IMAD.MOV.U32 R9, RZ, RZ, R6 ;  /* 0x000000ffff090224 */ /* 0x000fe200078e0006 */
[----:B-1----:R-:W-:Y:S01]  /*1a2c0*/  LEA.HI.X.SX32 R6, R27, R93, 0x1, P5 ;  /* 0x0000005d1b067211 */ /* 0x002fe200028f0eff */
[----:B------:R0:W-:Y:S01]  /*1a2d0*/  STL [R1+0x18ac], R7 ;  /* 0x0018ac0701007387 */ /* 0x0001e20000100800 */
[----:B------:R-:W-:-:S02]  /*1a2e0*/  LEA R5, P5, R28, R43, 0x1 ;  /* 0x0000002b1c057211 */ /* 0x000fc400078a08ff */
[----:B------:R-:W-:Y:S01]  /*1a2f0*/  PRMT R66, RZ, 0x7610, R66 ;  /* 0x00007610ff427816 */ /* 0x000fe20000000042 */
[----:B------:R1:W3:Y:S04]  /*1a300*/  @P0 LDG.E.U16 R69, desc[UR6][R8.64] ;  /* 0x0000000608450981 */ /* 0x0002e8000c1e1500 */
[----:B------:R-:W3:Y:S01]  /*1a310*/  LDL.LU R22, [R1+0x14ec] ;  /* 0x0014ec0001167983 */ /* 0x000ee20000300800 */
[----:B------:R-:W-:-:S03]  /*1a320*/  PRMT R65, RZ, 0x7610, R65 ;  /* 0x00007610ff417816 */ /* 0x000fc60000000041 */
[----:B------:R-:W-:Y:S01]  /*1a330*/  STL [R1+0x18e0], R4 ;  /* 0x0018e00401007387 */ /* 0x000fe20000100800 */
[----:B-1----:R-:W-:Y:S02]  /*1a340*/  @P0 IMAD.MOV.U32 R8, RZ, RZ, R2 ;  /* 0x000000ffff080224 */ /* 0x002fe400078e0002 */
[----:B------:R-:W-:Y:S01]  /*1a350*/  @P0 IMAD.MOV.U32 R9, RZ, RZ, R7 ;  /* 0x000000ffff090224 */ /* 0x000fe200078e0007 */
[----:B0-----:R-:W-:Y:S01]  /*1a360*/  LEA.HI.X.SX32 R7, R28, R93, 0x1, P5 ;  /* 0x0000005d1c077211 */ /* 0x001fe200028f0eff */
[----:B------:R0:W-:Y:S01]  /*1a370*/  STL [R1+0x18dc], R6 ;  /* 0x0018dc0601007387 */ /* 0x0001e20000100800 */
[----:B--2---:R-:W-:-:S03]  /*1a380*/  LEA R2, P5, R21, R43, 0x1 ;  /* 0x0000002b15027211 */ /* 0x004fc600078a08ff */
[----:B------:R-:W2:Y:S04]  /*1a390*/  LDL.LU R27, [R1+0x14e8] ;  /* 0x0014e800011b7983 */ /* 0x000ea80000300800 */
[----:B------:R1:W2:Y:S04]  /*1a3a0*/  @P0 LDG.E.U16 R66, desc[UR6][R8.64] ;  /* 0x0000000608420981 */ /* 0x0002a8000c1e1500 */
[----:B------:R-:W-:Y:S04]  /*1a3b0*/  STL [R1+0x1910], R5 ;  /* 0x0019100501007387 */ /* 0x000fe80000100800 */
[----:B------:R4:W-:Y:S01]  /*1a3c0*/  STL [R1+0x190c], R7 ;  /* 0x00190c0701007387 */ /* 0x0009e20000100800 */
[----:B-1----:R-:W-:-:S02]  /*1a3d0*/  @P0 IMAD.MOV.U32 R8, RZ, RZ, R4 ;  /* 0x000000ffff080224 */ /* 0x002fc400078e0004 */
[----:B------:R-:W-:Y:S01]  /*1a3e0*/  @P0 IMAD.MOV.U32 R9, RZ, RZ, R6 ;  /* 0x000000ffff090224 */ /* 0x000fe200078e0006 */
[----:B0-----:R-:W-:Y:S01]  /*1a3f0*/  LEA.HI.X.SX32 R6, R21, R93, 0x1, P5 ;  /* 0x0000005d15067211 */ /* 0x001fe200028f0eff */
[----:B------:R-:W2:Y:S04]  /*1a400*/  LDL.LU R28, [R1+0x14e4] ;  /* 0x0014e400011c7983 */ /* 0x000ea80000300800 */
[----:B------:R0:W2:Y:S04]  /*1a410*/  @P0 LDG.E.U16 R65, desc[UR6][R8.64] ;  /* 0x0000000608410981 */ /* 0x0000a8000c1e1500 */
[----:B------:R-:W-:Y:S04]  /*1a420*/  STL [R1+0x1940], R2 ;  /* 0x0019400201007387 */ /* 0x000fe80000100800 */
[----:B------:R1:W-:Y:S01]  /*1a430*/  STL [R1+0x193c], R6 ;  /* 0x00193c0601007387 */ /* 0x0003e20000100800 */
[----:B0-----:R-:W-:Y:S01]  /*1a440*/  @P0 IMAD.MOV.U32 R9, RZ, RZ, R7 ;  /* 0x000000ffff090224 */ /* 0x001fe200078e0007 */
[----:B----4-:R-:W-:-:S04]  /*1a450*/  LEA R4, P5, R33, R43, 0x1 ;  /* 0x0000002b21047211 */ /* 0x010fc800078a08ff */
[----:B------:R-:W-:Y:S01]  /*1a460*/  LEA.HI.X.SX32 R7, R33, R93, 0x1, P5 ;  /* 0x0000005d21077211 */ /* 0x000fe200028f0eff */
[----:B------:R-:W-:Y:S04]  /*1a470*/  STL [R1+0x1970], R4 ;  /* 0x0019700401007387 */ /* 0x000fe80000100800 */
[----:B------:R-:W4:Y:S01]  /*1a480*/  LDL.LU R33, [R1+0x149c] ;  /* 0x00149c0001217983 */ /* 0x000f220000300800 */
[----:B------:R-:W-:Y:S01]  /*1a490*/  PRMT R64, RZ, 0x7610, R64 ;  /* 0x00007610ff407816 */ /* 0x000fe20000000040 */
[----:B------:R-:W-:Y:S01]  /*1a4a0*/  @P0 IMAD.MOV.U32 R8, RZ, RZ, R5 ;  /* 0x000000ffff080224 */ /* 0x000fe200078e0005 */
[----:B------:R-:W-:-:S04]  /*1a4b0*/  PRMT R63, RZ, 0x7610, R63 ;  /* 0x00007610ff3f7816 */ /* 0x000fc8000000003f */
[----:B------:R0:W4:Y:S01]  /*1a4c0*/  @P0 LDG.E.U16 R64, desc[UR6][R8.64] ;  /* 0x0000000608400981 */ /* 0x000122000c1e1500 */
[C---:B---3--:R-:W-:Y:S02]  /*1a4d0*/  LEA R5, P5, R20.reuse, R43, 0x1 ;  /* 0x0000002b14057211 */ /* 0x048fe400078a08ff */
[----:B------:R-:W-:Y:S01]  /*1a4e0*/  PRMT R62, RZ, 0x7610, R62 ;  /* 0x00007610ff3e7816 */ /* 0x000fe2000000003e */
[----:B0-----:R-:W-:Y:S02]  /*1a4f0*/  @P0 IMAD.MOV.U32 R8, RZ, RZ, R2 ;  /* 0x000000ffff080224 */ /* 0x001fe400078e0002 */
[----:B------:R-:W-:Y:S01]  /*1a500*/  @P0 IMAD.MOV.U32 R9, RZ, RZ, R6 ;  /* 0x000000ffff090224 */ /* 0x000fe200078e0006 */
[----:B-1----:R-:W-:-:S04]  /*1a510*/  LEA.HI.X.SX32 R6, R20, R93, 0x1, P5 ;  /* 0x0000005d14067211 */ /* 0x002fc800028f0eff */
[----:B------:R0:W3:Y:S01]  /*1a520*/  @P0 LDG.E.U16 R63, desc[UR6][R8.64] ;  /* 0x00000006083f0981 */ /* 0x0000e2000c1e1500 */
[----:B------:R-:W-:-:S03]  /*1a530*/  LEA R2, P5, R23, R43, 0x1 ;  /* 0x0000002b17027211 */ /* 0x000fc600078a08ff */
[----:B------:R1:W-:Y:S01]  /*1a540*/  STL [R1+0x196c], R7 ;  /* 0x00196c0701007387 */ /* 0x0003e20000100800 */
[----:B------:R-:W-:Y:S01]  /*1a550*/  PRMT R61, RZ, 0x7610, R61 ;  /* 0x00007610ff3d7816 */ /* 0x000fe2000000003d */
[----:B0-----:R-:W-:Y:S02]  /*1a560*/  @P0 IMAD.MOV.U32 R8, RZ, RZ, R4 ;  /* 0x000000ffff080224 */ /* 0x001fe400078e0004 */
[----:B------:R-:W-:Y:S01]  /*1a570*/  @P0 IMAD.MOV.U32 R9, RZ, RZ, R7 ;  /* 0x000000ffff090224 */ /* 0x000fe200078e0007 */
[----:B-1----:R-:W-:Y:S02]  /*1a580*/  LEA.HI.X.SX32 R7, R23, R93, 0x1, P5 ;  /* 0x0000005d17077211 */ /* 0x002fe400028f0eff */
[----:B------:R-:W-:Y:S02]  /*1a590*/  LEA R4, P5, R22, R43, 0x1 ;  /* 0x0000002b16047211 */ /* 0x000fe400078a08ff */
[----:B------:R0:W3:Y:S04]  /*1a5a0*/  @P0 LDG.E.U16 R62, desc[UR6][R8.64] ;  /* 0x00000006083e0981 */ /* 0x0000e8000c1e1500 */
[----:B------:R-:W-:Y:S01]  /*1a5b0*/  STL [R1+0x19a0], R5 ;  /* 0x0019a00501007387 */ /* 0x000fe20000100800 */
[----:B------:R-:W-:-:S03]  /*1a5c0*/  PRMT R59, RZ, 0x7610, R59 ;  /* 0x00007610ff3b7816 */ /* 0x000fc6000000003b */
[----:B------:R1:W-:Y:S01]  /*1a5d0*/  STL [R1+0x199c], R6 ;  /* 0x00199c0601007387 */ /* 0x0003e20000100800 */
[----:B0-----:R-:W-:Y:S02]  /*1a5e0*/  @P0 IMAD.MOV.U32 R8, RZ, RZ, R5 ;  /* 0x000000ffff080224 */ /* 0x001fe400078e0005 */
[----:B------:R-:W-:Y:S01]  /*1a5f0*/  @P0 IMAD.MOV.U32 R9, RZ, RZ, R6 ;  /* 0x000000ffff090224 */ /* 0x000fe200078e0006 */
[----:B------:R-:W-:Y:S04]  /*1a600*/  STL [R1+0x19d0], R2 ;  /* 0x0019d00201007387 */ /* 0x000fe80000100800 */
[----:B------:R0:W3:Y:S01]  /*1a610*/  @P0 LDG.E.U16 R61, desc[UR6][R8.64] ;  /* 0x00000006083d0981 */ /* 0x0000e2000c1e1500 */
[----:B-1----:R-:W-:Y:S02]  /*1a620*/  LEA.HI.X.SX32 R6, R22, R93, 0x1, P5 ;  /* 0x0000005d16067211 */ /* 0x002fe400028f0eff */
[----:B--2---:R-:W-:Y:S01]  /*1a630*/  LEA R5, P5, R27, R43, 0x1 ;  /* 0x0000002b1b057211 */ /* 0x004fe200078a08ff */
[----:B------:R1:W-:Y:S04]  /*1a640*/  STL [R1+0x19cc], R7 ;  /* 0x0019cc0701007387 */ /* 0x0003e80000100800 */
[----:B------:R-:W-:Y:S01]  /*1a650*/  STL [R1+0x1a00], R4 ;  /* 0x001a000401007387 */ /* 0x000fe20000100800 */
[----:B0-----:R-:W-:-:S02]  /*1a660*/  @P0 IMAD.MOV.U32 R8, RZ, RZ, R2 ;  /* 0x000000ffff080224 */ /* 0x001fc400078e0002 */
[----:B------:R-:W-:Y:S01]  /*1a670*/  @P0 IMAD.MOV.U32 R9, RZ, RZ, R7 ;  /* 0x000000ffff090224 */ /* 0x000fe200078e0007 */
[----:B------:R0:W-:Y:S01]  /*1a680*/  STL [R1+0x19fc], R6 ;  /* 0x0019fc0601007387 */ /* 0x0001e20000100800 */
[----:B-1----:R-:W-:Y:S02]  /*1a690*/  LEA.HI.X.SX32 R7, R27, R93, 0x1, P5 ;  /* 0x0000005d1b077211 */ /* 0x002fe400028f0eff */
[----:B------:R-:W-:Y:S01]  /*1a6a0*/  LEA R2, P5, R28, R43, 0x1 ;  /* 0x0000002b1c027211 */ /* 0x000fe200078a08ff */
[----:B------:R-:W-:Y:S04]  /*1a6b0*/  STL [R1+0x1a28], R5 ;  /* 0x001a280501007387 */ /* 0x000fe80000100800 */
[----:B------:R-:W2:Y:S04]  /*1a6c0*/  LDL.LU R23, [R1+0x1540] ;  /* 0x0015400001177983 */ /* 0x000ea80000300800 */
[----:B------:R1:W3:Y:S01]  /*1a6d0*/  @P0 LDG.E.U16 R59, desc[UR6][R8.64] ;  /* 0x00000006083b0981 */ /* 0x0002e2000c1e1500 */
[----:B------:R-:W-:-:S03]  /*1a6e0*/  PRMT R58, RZ, 0x7610, R58 ;  /* 0x00007610ff3a7816 */ /* 0x000fc6000000003a */
[----:B------:R4:W-:Y:S04]  /*1a6f0*/  STL [R1+0x1a24], R7 ;  /* 0x001a240701007387 */ /* 0x0009e80000100800 */
[----:B------:R-:W3:Y:S01]  /*1a700*/  LDL.LU R27, [R1+0x153c] ;  /* 0x00153c00011b7983 */ /* 0x000ee20000300800 */
[----:B-1----:R-:W-:Y:S01]  /*1a710*/  @P0 IMAD.MOV.U32 R9, RZ, RZ, R6 ;  /* 0x000000ffff090224 */ /* 0x002fe200078e0006 */
[----:B0-----:R-:W-:Y:S01]  /*1a720*/  LEA.HI.X.SX32 R6, R28, R93, 0x1, P5 ;  /* 0x0000005d1c067211 */ /* 0x001fe200028f0eff */
[----:B------:R-:W-:Y:S01]  /*1a730*/  @P0 IMAD.MOV.U32 R8, RZ, RZ, R4 ;  /* 0x000000ffff080224 */ /* 0x000fe200078e0004 */
[----:B------:R-:W-:Y:S04]  /*1a740*/  STL [R1+0x1a50], R2 ;  /* 0x001a500201007387 */ /* 0x000fe80000100800 */
[----:B------:R-:W3:Y:S04]  /*1a750*/  LDL R21, [R1+0x1824] ;  /* 0x0018240001157983 */ /* 0x000ee80000100800 */
[----:B------:R-:W3:Y:S04]  /*1a760*/  LDL R22, [R1+0x1828] ;  /* 0x0018280001167983 */ /* 0x000ee80000100800 */
[----:B------:R0:W-:Y:S01]  /*1a770*/  STL [R1+0x1a4c], R6 ;  /* 0x001a4c0601007387 */ /* 0x0001e20000100800 */
[----:B------:R-:W-:-:S03]  /*1a780*/  PRMT R57, RZ, 0x7610, R57 ;  /* 0x00007610ff397816 */ /* 0x000fc60000000039 */
[----:B------:R1:W3:Y:S02]  /*1a790*/  @P0 LDG.E.U16 R58, desc[UR6][R8.64] ;  /* 0x00000006083a0981 */ /* 0x0002e4000c1e1500 */
[----:B-1----:R-:W-:Y:S02]  /*1a7a0*/  @P0 IMAD.MOV.U32 R9, RZ, RZ, R7 ;  /* 0x000000ffff090224 */ /* 0x002fe400078e0007 */
[----:B------:R-:W-:-:S05]  /*1a7b0*/  @P0 IMAD.MOV.U32 R8, RZ, RZ, R5 ;  /* 0x000000ffff080224 */ /* 0x000fca00078e0005 */
[----:B------:R1:W3:Y:S02]  /*1a7c0*/  @P0 LDG.E.U16 R57, desc[UR6][R8.64] ;  /* 0x0000000608390981 */ /* 0x0002e4000c1e1500 */
[----:B-1----:R-:W-:Y:S01]  /*1a7d0*/  @P0 IMAD.MOV.U32 R9, RZ, RZ, R6 ;  /* 0x000000ffff090224 */ /* 0x002fe200078e0006 */
[----:B----4-:R-:W-:-:S05]  /*1a7e0*/  LEA R4, P5, R33, R43, 0x1 ;  /* 0x0000002b21047211 */ /* 0x010fca00078a08ff */
[----:B------:R-:W-:Y:S04]  /*1a7f0*/  STL [R1+0x1a78], R4 ;  /* 0x001a780401007387 */ /* 0x000fe80000100800 */
[----:B------:R-:W4:Y:S01]  /*1a800*/  LDL.LU R28, [R1+0x1538] ;  /* 0x00153800011c7983 */ /* 0x000f220000300800 */
[----:B------:R-:W-:Y:S02]  /*1a810*/  LEA.HI.X.SX32 R7, R33, R93, 0x1, P5 ;  /* 0x0000005d21077211 */ /* 0x000fe400028f0eff */
[----:B------:R-:W-:-:S03]  /*1a820*/  LEA R5, P5, R81, R43, 0x1 ;  /* 0x0000002b51057211 */ /* 0x000fc600078a08ff */
[----:B------:R1:W-:Y:S01]  /*1a830*/  STL [R1+0x1a74], R7 ;  /* 0x001a740701007387 */ /* 0x0003e20000100800 */
[----:B0-----:R-:W-:-:S03]  /*1a840*/  LEA.HI.X.SX32 R6, R81, R93, 0x1, P5 ;  /* 0x0000005d51067211 */ /* 0x001fc600028f0eff */
[----:B------:R-:W4:Y:S04]  /*1a850*/  LDL.LU R33, [R1+0x1534] ;  /* 0x0015340001217983 */ /* 0x000f280000300800 */
[----:B------:R-:W-:Y:S04]  /*1a860*/  STL [R1+0x1aa0], R5 ;  /* 0x001aa00501007387 */ /* 0x000fe80000100800 */
[----:B------:R0:W-:Y:S04]  /*1a870*/  STL [R1+0x1a9c], R6 ;  /* 0x001a9c0601007387 */ /* 0x0001e80000100800 */
[----:B------:R-:W4:Y:S01]  /*1a880*/  LDL.LU R81, [R1+0x1530] ;  /* 0x0015300001517983 */ /* 0x000f220000300800 */
[----:B------:R-:W-:Y:S01]  /*1a890*/  PRMT R56, RZ, 0x7610, R56 ;  /* 0x00007610ff387816 */ /* 0x000fe20000000038 */
[----:B------:R-:W-:Y:S01]  /*1a8a0*/  @P0 IMAD.MOV.U32 R8, RZ, RZ, R2 ;  /* 0x000000ffff080224 */ /* 0x000fe200078e0002 */
[----:B------:R-:W-:-:S02]  /*1a8b0*/  LEA R2, P5, R92, R43, 0x1 ;  /* 0x0000002b5c027211 */ /* 0x000fc400078a08ff */
[----:B------:R-:W-:Y:S02]  /*1a8c0*/  PRMT R54, RZ, 0x7610, R54 ;  /* 0x00007610ff367816 */ /* 0x000fe40000000036 */
[----:B------:R0:W4:Y:S01]  /*1a8d0*/  @P0 LDG.E.U16 R56, desc[UR6][R8.64] ;  /* 0x0000000608380981 */ /* 0x000122000c1e1500 */
[----:B------:R-:W-:Y:S01]  /*1a8e0*/  PRMT R53, RZ, 0x7610, R53 ;  /* 0x00007610ff357816 */ /* 0x000fe20000000035 */
[----:B0-----:R-:W-:Y:S02]  /*1a8f0*/  @P0 IMAD.MOV.U32 R9, RZ, RZ, R7 ;  /* 0x000000ffff090224 */ /* 0x001fe400078e0007 */
[----:B-1----:R-:W-:Y:S02]  /*1a900*/  @P0 IMAD.MOV.U32 R7, RZ, RZ, R6 ;  /* 0x000000ffff070224 */ /* 0x002fe400078e0006 */
[----:B------:R-:W-:Y:S01]  /*1a910*/  @P0 IMAD.MOV.U32 R8, RZ, RZ, R4 ;  /* 0x000000ffff080224 */ /* 0x000fe200078e0004 */
[----:B------:R-:W-:Y:S01]  /*1a920*/  LEA.HI.X.SX32 R4, R92, R93, 0x1, P5 ;  /* 0x0000005d5c047211 */ /* 0x000fe200028f0eff */
[----:B------:R-:W-:Y:S01]  /*1a930*/  @P0 IMAD.MOV.U32 R6, RZ, RZ, R5 ;  /* 0x000000ffff060224 */ /* 0x000fe200078e0005 */
[----:B------:R-:W-:Y:S04]  /*1a940*/  STL [R1+0x1ac8], R2 ;  /* 0x001ac80201007387 */ /* 0x000fe80000100800 */
[----:B------:R0:W4:Y:S01]  /*1a950*/  @P0 LDG.E.U16 R54, desc[UR6][R6.64] ;  /* 0x0000000606360981 */ /* 0x000122000c1e1500 */
[----:B------:R-:W-:-:S03]  /*1a960*/  PRMT R55, RZ, 0x7610, R55 ;  /* 0x00007610ff377816 */ /* 0x000fc60000000037 */
[----:B------:R-:W4:Y:S04]  /*1a970*/  LDL.LU R92, [R1+0x2398] ;  /* 0x00239800015c7983 */ /* 0x000f280000300800 */
[----:B------:R-:W4:Y:S01]  /*1a980*/  LDL.LU R20, [R1+0x152c] ;  /* 0x00152c0001147983 */ /* 0x000f220000300800 */
[----:B0-----:R-:W-:Y:S02]  /*1a990*/  @P0 IMAD.MOV.U32 R6, RZ, RZ, R2 ;  /* 0x000000ffff060224 */ /* 0x001fe400078e0002 */
[----:B------:R-:W-:Y:S01]  /*1a9a0*/  @P0 IMAD.MOV.U32 R7, RZ, RZ, R4 ;  /* 0x000000ffff070224 */ /* 0x000fe200078e0004 */
[----:B------:R3:W-:Y:S04]  /*1a9b0*/  STL [R1+0x1ac4], R4 ;  /* 0x001ac40401007387 */ /* 0x0007e80000100800 */
[----:B------:R0:W4:Y:S01]  /*1a9c0*/  @P0 LDG.E.U16 R53, desc[UR6][R6.64] ;  /* 0x0000000606350981 */ /* 0x000122000c1e1500 */
[----:B--2---:R-:W-:-:S03]  /*1a9d0*/  LEA R5, P5, R23, R43, 0x1 ;  /* 0x0000002b17057211 */ /* 0x004fc600078a08ff */
[----:B------:R1:W2:Y:S01]  /*1a9e0*/  @P0 LDG.E.U16 R55, desc[UR6][R8.64] ;  /* 0x0000000608370981 */ /* 0x0002a2000c1e1500 */
[----:B------:R-:W-:-:S03]  /*1a9f0*/  PRMT R50, RZ, 0x7610, R50 ;  /* 0x00007610ff327816 */ /* 0x000fc60000000032 */
[----:B------:R-:W-:Y:S01]  /*1aa00*/  STL [R1+0x1858], R5 ;  /* 0x0018580501007387 */ /* 0x000fe20000100800 */
[----:B0-----:R-:W-:-:S03]  /*1aa10*/  LEA.HI.X.SX32 R7, R23, R93, 0x1, P5 ;  /* 0x0000005d17077211 */ /* 0x001fc600028f0eff */
[----:B------:R-:W2:Y:S01]  /*1aa20*/  LDL.LU R23, [R1+0x1528] ;  /* 0x0015280001177983 */ /* 0x000ea20000300800 */
[----:B---3--:R-:W-:-:S03]  /*1aa30*/  LEA R4, P5, R27, R43, 0x1 ;  /* 0x0000002b1b047211 */ /* 0x008fc600078a08ff */
[----:B------:R0:W-:Y:S01]  /*1aa40*/  STL [R1+0x1854], R7 ;  /* 0x0018540701007387 */ /* 0x0001e20000100800 */
[----:B------:R-:W-:-:S03]  /*1aa50*/  LEA.HI.X.SX32 R6, R27, R93, 0x1, P5 ;  /* 0x0000005d1b067211 */ /* 0x000fc600028f0eff */
[----:B------:R-:W-:Y:S01]  /*1aa60*/  STL [R1+0x1888], R4 ;  /* 0x0018880401007387 */ /* 0x000fe20000100800 */
[----:B-1----:R-:W-:Y:S02]  /*1aa70*/  @P0 IMAD.MOV.U32 R9, RZ, RZ, R21 ;  /* 0x000000ffff090224 */ /* 0x002fe400078e0015 */
[----:B------:R-:W-:Y:S02]  /*1aa80*/  @P0 IMAD.MOV.U32 R8, RZ, RZ, R22 ;  /* 0x000000ffff080224 */ /* 0x000fe400078e0016 */
[----:B------:R-:W3:Y:S04]  /*1aa90*/  LDL.LU R22, [R1+0x1524] ;  /* 0x0015240001167983 */ /* 0x000ee80000300800 */
[----:B------:R1:W3:Y:S01]  /*1aaa0*/  @P0 LDG.E.U16 R50, desc[UR6][R8.64] ;  /* 0x0000000608320981 */ /* 0x0002e2000c1e1500 */
[----:B------:R-:W-:-:S03]  /*1aab0*/  PRMT R48, RZ, 0x7610, R48 ;  /* 0x00007610ff307816 */ /* 0x000fc60000000030 */
[----:B------:R0:W-:Y:S01]  /*1aac0*/  STL [R1+0x1884], R6 ;  /* 0x0018840601007387 */ /* 0x0001e20000100800 */
[----:B-1----:R-:W-:Y:S02]  /*1aad0*/  @P0 IMAD.MOV.U32 R9, RZ, RZ, R7 ;  /* 0x000000ffff090224 */ /* 0x002fe400078e0007 */
[----:B------:R-:W-:Y:S01]  /*1aae0*/  @P0 IMAD.MOV.U32 R8, RZ, RZ, R5 ;  /* 0x000000ffff080224 */ /* 0x000fe200078e0005 */
[----:B------:R-:W-:-:S04]  /*1aaf0*/  PRMT R47, RZ, 0x7610, R47 ;  /* 0x00007610ff2f7816 */ /* 0x000fc8000000002f */
[----:B------:R1:W3:Y:S02]  /*1ab00*/  @P0 LDG.E.U16 R48, desc[UR6][R8.64] ;  /* 0x0000000608300981 */ /* 0x0002e4000c1e1500 */
[----:B-1----:R-:W-:Y:S02]  /*1ab10*/  @P0 IMAD.MOV.U32 R9, RZ, RZ, R6 ;  /* 0x000000ffff090224 */ /* 0x002fe400078e0006 */
[----:B------:R-:W-:-:S05]  /*1ab20*/  @P0 IMAD.MOV.U32 R8, RZ, RZ, R4 ;  /* 0x000000ffff080224 */ /* 0x000fca00078e0004 */
[----:B------:R1:W3:Y:S01]  /*1ab30*/  @P0 LDG.E.U16 R47, desc[UR6][R8.64] ;  /* 0x00000006082f0981 */ /* 0x0002e2000c1e1500 */
[----:B----4-:R-:W-:-:S04]  /*1ab40*/  LEA R2, P5, R28, R43, 0x1 ;  /* 0x0000002b1c027211 */ /* 0x010fc800078a08ff */
[----:B0-----:R-:W-:Y:S01]  /*1ab50*/  LEA.HI.X.SX32 R7, R28, R93, 0x1, P5 ;  /* 0x0000005d1c077211 */ /* 0x001fe200028f0eff */
[----:B------:R-:W-:Y:S04]  /*1ab60*/  STL [R1+0x18b8], R2 ;  /* 0x0018b80201007387 */ /* 0x000fe80000100800 */
[----:B------:R-:W4:Y:S01]  /*1ab70*/  LDL.LU R27, [R1+0x1520] ;  /* 0x00152000011b7983 */ /* 0x000f220000300800 */
[----:B------:R-:W-:-:S03]  /*1ab80*/  LEA R5, P5, R33, R43, 0x1 ;  /* 0x0000002b21057211 */ /* 0x000fc600078a08ff */
[----:B------:R0:W-:Y:S04]  /*1ab90*/  STL [R1+0x18b4], R7 ;  /* 0x0018b40701007387 */ /* 0x0001e80000100800 */
[----:B------:R-:W4:Y:S01]  /*1aba0*/  LDL.LU R28, [R1+0x151c] ;  /* 0x00151c00011c7983 */ /* 0x000f220000300800 */
[----:B------:R-:W-:-:S03]  /*1abb0*/  LEA.HI.X.SX32 R6, R33, R93, 0x1, P5 ;  /* 0x0000005d21067211 */ /* 0x000fc600028f0eff */
[----:B------:R-:W-:Y:S01]  /*1abc0*/  STL [R1+0x18e8], R5 ;  /* 0x0018e80501007387 */ /* 0x000fe20000100800 */
[----:B------:R-:W-:-:S03]  /*1abd0*/  LEA R4, P5, R81, R43, 0x1 ;  /* 0x0000002b51047211 */ /* 0x000fc600078a08ff */
[----:B------:R-:W4:Y:S01]  /*1abe0*/  LDL.LU R33, [R1+0x1518] ;  /* 0x0015180001217983 */ /* 0x000f220000300800 */
[----:B-1----:R-:W-:Y:S01]  /*1abf0*/  @P0 IMAD.MOV.U32 R9, RZ, RZ, R7 ;  /* 0x000000ffff090224 */ /* 0x002fe200078e0007 */
[----:B0-----:R-:W-:Y:S02]  /*1ac00*/  LEA.HI.X.SX32 R7, R81, R93, 0x1, P5 ;  /* 0x0000005d51077211 */ /* 0x001fe400028f0eff */
[----:B------:R0:W-:Y:S04]  /*1ac10*/  STL [R1+0x18e4], R6 ;  /* 0x0018e40601007387 */ /* 0x0001e80000100800 */
[----:B------:R-:W-:Y:S04]  /*1ac20*/  STL [R1+0x1918], R4 ;  /* 0x0019180401007387 */ /* 0x000fe80000100800 */
[----:B------:R-:W4:Y:S01]  /*1ac30*/  LDL.LU R81, [R1+0x1514] ;  /* 0x0015140001517983 */ /* 0x000f220000300800 */
[----:B------:R-:W-:Y:S01]  /*1ac40*/  PRMT R46, RZ, 0x7610, R46 ;  /* 0x00007610ff2e7816 */ /* 0x000fe2000000002e */
[----:B------:R-:W-:Y:S01]  /*1ac50*/  @P0 IMAD.MOV.U32 R8, RZ, RZ, R2 ;  /* 0x000000ffff080224 */ /* 0x000fe200078e0002 */
[----:B------:R-:W-:-:S04]  /*1ac60*/  PRMT R45, RZ, 0x7610, R45 ;  /* 0x00007610ff2d7816 */ /* 0x000fc8000000002d */
[----:B------:R1:W4:Y:S01]  /*1ac70*/  @P0 LDG.E.U16 R46, desc[UR6][R8.64] ;  /* 0x00000006082e0981 */ /* 0x000322000c1e1500 */
[----:B------:R-:W-:Y:S01]  /*1ac80*/  PRMT R44, RZ, 0x7610, R44 ;  /* 0x00007610ff2c7816 */ /* 0x000fe2000000002c */
[----:B-1----:R-:W-:Y:S02]  /*1ac90*/  @P0 IMAD.MOV.U32 R8, RZ, RZ, R5 ;  /* 0x000000ffff080224 */ /* 0x002fe400078e0005 */
[----:B------:R-:W-:Y:S01]  /*1aca0*/  @P0 IMAD.MOV.U32 R9, RZ, RZ, R6 ;  /* 0x000000ffff090224 */ /* 0x000fe200078e0006 */
[----:B------:R-:W-:-:S04]  /*1acb0*/  LEA R2, P5, R20, R43, 0x1 ;  /* 0x0000002b14027211 */ /* 0x000fc800078a08ff */
[----:B------:R1:W4:Y:S01]  /*1acc0*/  @P0 LDG.E.U16 R45, desc[UR6][R8.64] ;  /* 0x00000006082d0981 */ /* 0x000322000c1e1500 */
[----:B0-----:R-:W-:-:S03]  /*1acd0*/  LEA.HI.X.SX32 R6, R20, R93, 0x1, P5 ;  /* 0x0000005d14067211 */ /* 0x001fc600028f0eff */
[----:B------:R0:W-:Y:S01]  /*1ace0*/  STL [R1+0x1914], R7 ;  /* 0x0019140701007387 */ /* 0x0001e20000100800 */
[----:B------:R-:W-:Y:S01]  /*1acf0*/  PRMT R42, RZ, 0x7610, R42 ;  /* 0x00007610ff2a7816 */ /* 0x000fe2000000002a */
[----:B-1----:R-:W-:Y:S02]  /*1ad00*/  @P0 IMAD.MOV.U32 R8, RZ, RZ, R4 ;  /* 0x000000ffff080224 */ /* 0x002fe400078e0004 */
[----:B------:R-:W-:Y:S01]  /*1ad10*/  @P0 IMAD.MOV.U32 R9, RZ, RZ, R7 ;  /* 0x000000ffff090224 */ /* 0x000fe200078e0007 */
[----:B--2---:R-:W-:-:S04]  /*1ad20*/  LEA R5, P5, R23, R43, 0x1 ;  /* 0x0000002b17057211 */ /* 0x004fc800078a08ff */
[----:B------:R1:W2:Y:S01]  /*1ad30*/  @P0 LDG.E.U16 R44, desc[UR6][R8.64] ;  /* 0x00000006082c0981 */ /* 0x0002a2000c1e1500 */
[----:B0-----:R-:W-:-:S03]  /*1ad40*/  LEA.HI.X.SX32 R7, R23, R93, 0x1, P5 ;  /* 0x0000005d17077211 */ /* 0x001fc600028f0eff */
[----:B------:R-:W-:Y:S01]  /*1ad50*/  STL [R1+0x1948], R2 ;  /* 0x0019480201007387 */ /* 0x000fe20000100800 */
[----:B------:R-:W-:-:S03]  /*1ad60*/  PRMT R41, RZ, 0x7610, R41 ;  /* 0x00007610ff297816 */ /* 0x000fc60000000029 */
[----:B------:R0:W-:Y:S01]  /*1ad70*/  STL [R1+0x1944], R6 ;  /* 0x0019440601007387 */ /* 0x0001e20000100800 */
[----:B-1----:R-:W-:Y:S02]  /*1ad80*/  @P0 IMAD.MOV.U32 R8, RZ, RZ, R2 ;  /* 0x000000ffff080224 */ /* 0x002fe400078e0002 */
[----:B------:R-:W-:Y:S01]  /*1ad90*/  @P0 IMAD.MOV.U32 R9, RZ, RZ, R6 ;  /* 0x000000ffff090224 */ /* 0x000fe200078e0006 */
[----:B---3--:R-:W-:-:S04]  /*1ada0*/  LEA R4, P5, R22, R43, 0x1 ;  /* 0x0000002b16047211 */ /* 0x008fc800078a08ff */
[----:B------:R1:W3:Y:S01]  /*1adb0*/  @P0 LDG.E.U16 R42, desc[UR6][R8.64] ;  /* 0x00000006082a0981 */ /* 0x0002e2000c1e1500 */
[----:B0-----:R-:W-:-:S03]  /*1adc0*/  LEA.HI.X.SX32 R6, R22, R93, 0x1, P5 ;  /* 0x0000005d16067211 */ /* 0x001fc600028f0eff */
[----:B------:R-:W-:Y:S04]  /*1add0*/  STL [R1+0x1978], R5 ;  /* 0x0019780501007387 */ /* 0x000fe80000100800 */
[----:B------:R0:W-:Y:S01]  /*1ade0*/  STL [R1+0x1974], R7 ;  /* 0x0019740701007387 */ /* 0x0001e20000100800 */
[----:B-1----:R-:W-:Y:S02]  /*1adf0*/  @P0 IMAD.MOV.U32 R8, RZ, RZ, R5 ;  /* 0x000000ffff080224 */ /* 0x002fe400078e0005 */
[----:B------:R-:W-:Y:S01]  /*1ae00*/  @P0 IMAD.MOV.U32 R9, RZ, RZ, R7 ;  /* 0x000000ffff090224 */ /* 0x000fe200078e0007 */
[----:B------:R-:W-:Y:S01]  /*1ae10*/  STL [R1+0x19a8], R4 ;  /* 0x0019a80401007387 */ /* 0x000fe20000100800 */
[----:B------:R-:W-:-:S03]  /*1ae20*/  PRMT R40, RZ, 0x7610, R40 ;  /* 0x00007610ff287816 */ /* 0x000fc60000000028 */
[----:B------:R1:W2:Y:S04]  /*1ae30*/  @P0 LDG.E.U16 R41, desc[UR6][R8.64] ;  /* 0x0000000608290981 */ /* 0x0002a8000c1e1500 */
[----:B------:R0:W-:Y:S01]  /*1ae40*/  STL [R1+0x19a4], R6 ;  /* 0x0019a40601007387 */ /* 0x0001e20000100800 */
[----:B-1----:R-:W-:Y:S02]  /*1ae50*/  @P0 IMAD.MOV.U32 R9, RZ, RZ, R6 ;  /* 0x000000ffff090224 */ /* 0x002fe400078e0006 */
[----:B------:R-:W-:Y:S01]  /*1ae60*/  @P0 IMAD.MOV.U32 R8, RZ, RZ, R4 ;  /* 0x000000ffff080224 */ /* 0x000fe200078e0004 */
[----:B------:R-:W-:-:S04]  /*1ae70*/  PRMT R39, RZ, 0x7610, R39 ;  /* 0x00007610ff277816 */ /* 0x000fc80000000027 */
[----:B------:R1:W2:Y:S01]  /*1ae80*/  @P0 LDG.E.U16 R40, desc[UR6][R8.64] ;  /* 0x0000000608280981 */ /* 0x0002a2000c1e1500 */
[----:B------:R-:W-:Y:S02]  /*1ae90*/  PRMT R38, RZ, 0x7610, R38 ;  /* 0x00007610ff267816 */ /* 0x000fe40000000026 */
[----:B----4-:R-:W-:-:S04]  /*1aea0*/  LEA R2, P5, R27, R43, 0x1 ;  /* 0x0000002b1b027211 */ /* 0x010fc800078a08ff */
[----:B0-----:R-:W-:Y:S02]  /*1aeb0*/  LEA.HI.X.SX32 R7, R27, R93, 0x1, P5 ;  /* 0x0000005d1b077211 */ /* 0x001fe400028f0eff */
[C---:B------:R-:W-:Y:S01]  /*1aec0*/  LEA R5, P5, R28.reuse, R43, 0x1 ;  /* 0x0000002b1c057211 */ /* 0x040fe200078a08ff */
[----:B------:R-:W-:Y:S03]  /*1aed0*/  STL [R1+0x19d8], R2 ;  /* 0x0019d80201007387 */ /* 0x000fe60000100800 */
[----:B------:R-:W-:Y:S01]  /*1aee0*/  LEA.HI.X.SX32 R6, R28, R93, 0x1, P5 ;  /* 0x0000005d1c067211 */ /* 0x000fe200028f0eff */
[----:B------:R0:W-:Y:S01]  /*1aef0*/  STL [R1+0x19d4], R7 ;  /* 0x0019d40701007387 */ /* 0x0001e20000100800 */
[----:B------:R-:W-:-:S03]  /*1af00*/  LEA R4, P5, R33, R43, 0x1 ;  /* 0x0000002b21047211 */ /* 0x000fc600078a08ff */
[----:B------:R-:W-:Y:S01]  /*1af10*/  STL [R1+0x1a08], R5 ;  /* 0x001a080501007387 */ /* 0x000fe20000100800 */
[----:B-1----:R-:W-:Y:S02]  /*1af20*/  @P0 IMAD.MOV.U32 R8, RZ, RZ, R2 ;  /* 0x000000ffff080224 */ /* 0x002fe400078e0002 */
[----:B------:R-:W-:Y:S01]  /*1af30*/  @P0 IMAD.MOV.U32 R9, RZ, RZ, R7 ;  /* 0x000000ffff090224 */ /* 0x000fe200078e0007 */
[----:B------:R1:W-:Y:S01]  /*1af40*/  STL [R1+0x1a04], R6 ;  /* 0x001a040601007387 */ /* 0x0003e20000100800 */
[----:B0-----:R-:W-:-:S03]  /*1af50*/  LEA.HI.X.SX32 R7, R33, R93, 0x1, P5 ;  /* 0x0000005d21077211 */ /* 0x001fc600028f0eff */
[----:B------:R-:W-:Y:S01]  /*1af60*/  STL [R1+0x1a30], R4 ;  /* 0x001a300401007387 */ /* 0x000fe20000100800 */
[----:B------:R-:W-:-:S03]  /*1af70*/  LEA R2, P5, R81, R43, 0x1 ;  /* 0x0000002b51027211 */ /* 0x000fc600078a08ff */
[----:B------:R-:W4:Y:S04]  /*1af80*/  LDL.LU R27, [R1+0x1560] ;  /* 0x00156000011b7983 */ /* 0x000f280000300800 */
[----:B------:R0:W2:Y:S04]  /*1af90*/  @P0 LDG.E.U16 R39, desc[UR6][R8.64] ;  /* 0x0000000608270981 */ /* 0x0000a8000c1e1500 */
[----:B------:R1:W-:Y:S04]  /*1afa0*/  STL [R1+0x1a2c], R7 ;  /* 0x001a2c0701007387 */ /* 0x0003e80000100800 */
[----:B------:R-:W-:Y:S01]  /*1afb0*/  STL [R1+0x1a58], R2 ;  /* 0x001a580201007387 */ /* 0x000fe20000100800 */
[----:B0-----:R-:W-:Y:S01]  /*1afc0*/  @P0 IMAD.MOV.U32 R9, RZ, RZ, R6 ;  /* 0x000000ffff090224 */ /* 0x001fe200078e0006 */
[----:B-1----:R-:W-:Y:S01]  /*1afd0*/  LEA.HI.X.SX32 R6, R81, R93, 0x1, P5 ;  /* 0x0000005d51067211 */ /* 0x002fe200028f0eff */
[----:B------:R-:W-:Y:S01]  /*1afe0*/  @P0 IMAD.MOV.U32 R8, RZ, RZ, R5 ;  /* 0x000000ffff080224 */ /* 0x000fe200078e0005 */
[----:B------:R-:W2:Y:S01]  /*1aff0*/  LDL R81, [R1+0x1830] ;  /* 0x0018300001517983 */ /* 0x000ea20000100800 */
[----:B------:R-:W-:-:S03]  /*1b000*/  LEA R5, P5, R92, R43, 0x1 ;  /* 0x0000002b5c057211 */ /* 0x000fc600078a08ff */
[----:B------:R0:W3:Y:S04]  /*1b010*/  @P0 LDG.E.U16 R38, desc[UR6][R8.64] ;  /* 0x0000000608260981 */ /* 0x0000e8000c1e1500 */
[----:B------:R-:W3:Y:S04]  /*1b020*/  LDL R28, [R1+0x182c] ;  /* 0x00182c00011c7983 */ /* 0x000ee80000100800 */
[----:B------:R1:W-:Y:S01]  /*1b030*/  STL [R1+0x1a54], R6 ;  /* 0x001a540601007387 */ /* 0x0003e20000100800 */
[----:B0-----:R-:W-:Y:S01]  /*1b040*/  @P0 IMAD.MOV.U32 R9, RZ, RZ, R7 ;  /* 0x000000ffff090224 */ /* 0x001fe200078e0007 */
[----:B------:R-:W-:-:S02]  /*1b050*/  LEA.HI.X.SX32 R7, R92, R93, 0x1, P5 ;  /* 0x0000005d5c077211 */ /* 0x000fc400028f0eff */
[----:B------:R-:W-:Y:S04]  /*1b060*/  STL [R1+0x1a80], R5 ;  /* 0x001a800501007387 */ /* 0x000fe80000100800 */
[----:B------:R-:W3:Y:S01]  /*1b070*/  LDL.LU R92, [R1+0x2394] ;  /* 0x00239400015c7983 */ /* 0x000ee20000300800 */
[----:B------:R-:W-:Y:S01]  /*1b080*/  PRMT R37, RZ, 0x7610, R37 ;  /* 0x00007610ff257816 */ /* 0x000fe20000000025 */
[----:B------:R-:W-:Y:S01]  /*1b090*/  @P0 IMAD.MOV.U32 R8, RZ, RZ, R4 ;  /* 0x000000ffff080224 */ /* 0x000fe200078e0004 */
[----:B------:R-:W-:Y:S02]  /*1b0a0*/  LEA R4, P5, R80, R43, 0x1 ;  /* 0x0000002b50047211 */ /* 0x000fe400078a08ff */
[----:B------:R-:W-:Y:S02]  /*1b0b0*/  PRMT R35, RZ, 0x7610, R35 ;  /* 0x00007610ff237816 */ /* 0x000fe40000000023 */
[----:B------:R0:W3:Y:S04]  /*1b0c0*/  @P0 LDG.E.U16 R37, desc[UR6][R8.64] ;  /* 0x0000000608250981 */ /* 0x0000e8000c1e1500 */
[----:B------:R1:W-:Y:S01]  /*1b0d0*/  STL [R1+0x1a7c], R7 ;  /* 0x001a7c0701007387 */ /* 0x0003e20000100800 */
[----:B0-----:R-:W-:-:S02]  /*1b0e0*/  @P0 IMAD.MOV.U32 R8, RZ, RZ, R2 ;  /* 0x000000ffff080224 */ /* 0x001fc400078e0002 */
[----:B------:R-:W-:Y:S01]  /*1b0f0*/  @P0 IMAD.MOV.U32 R9, RZ, RZ, R6 ;  /* 0x000000ffff090224 */ /* 0x000fe200078e0006 */
[----:B-1----:R-:W-:Y:S01]  /*1b100*/  LEA.HI.X.SX32 R6, R80, R93, 0x1, P5 ;  /* 0x0000005d50067211 */ /* 0x002fe200028f0eff */
[----:B------:R-:W-:Y:S01]  /*1b110*/  STL [R1+0x1aa8], R4 ;  /* 0x001aa80401007387 */ /* 0x000fe20000100800 */
[----:B------:R-:W-:-:S03]  /*1b120*/  LEA R2, P5, R36, R43, 0x1 ;  /* 0x0000002b24027211 */ /* 0x000fc600078a08ff */
[----:B------:R0:W3:Y:S01]  /*1b130*/  @P0 LDG.E.U16 R35, desc[UR6][R8.64] ;  /* 0x0000000608230981 */ /* 0x0000e2000c1e1500 */
[----:B------:R-:W-:-:S03]  /*1b140*/  PRMT R32, RZ, 0x7610, R32 ;  /* 0x00007610ff207816 */ /* 0x000fc60000000020 */
[----:B------:R-:W3:Y:S04]  /*1b150*/  LDL.LU R33, [R1+0x1558] ;  /* 0x0015580001217983 */ /* 0x000ee80000300800 */
[----:B------:R-:W3:Y:S01]  /*1b160*/  LDL.LU R80, [R1+0x1554] ;  /* 0x0015540001507983 */ /* 0x000ee20000300800 */
[----:B0-----:R-:W-:-:S03]  /*1b170*/  @P0 IMAD.MOV.U32 R9, RZ, RZ, R7 ;  /* 0x000000ffff090224 */ /* 0x001fc600078e0007 */
[----:B------:R0:W-:Y:S01]  /*1b180*/  STL [R1+0x1aa4], R6 ;  /* 0x001aa40601007387 */ /* 0x0001e20000100800 */
[----:B------:R-:W-:Y:S02]  /*1b190*/  @P0 IMAD.MOV.U32 R7, RZ, RZ, R6 ;  /* 0x000000ffff070224 */ /* 0x000fe400078e0006 */
[----:B------:R-:W-:Y:S01]  /*1b1a0*/  @P0 IMAD.MOV.U32 R8, RZ, RZ, R5 ;  /* 0x000000ffff080224 */ /* 0x000fe200078e0005 */
[----:B------:R-:W-:Y:S01]  /*1b1b0*/  LEA.HI.X.SX32 R5, R36, R93, 0x1, P5 ;  /* 0x0000005d24057211 */ /* 0x000fe200028f0eff */
[----:B------:R-:W3:Y:S01]  /*1b1c0*/  LDL.LU R21, [R1+0xec8] ;  /* 0x000ec80001157983 */ /* 0x000ee20000300800 */
[----:B0-----:R-:W-:-:S03]  /*1b1d0*/  @P0 IMAD.MOV.U32 R6, RZ, RZ, R4 ;  /* 0x000000ffff060224 */ /* 0x001fc600078e0004 */
[----:B------:R-:W-:Y:S01]  /*1b1e0*/  STL [R1+0x1ad0], R2 ;  /* 0x001ad00201007387 */ /* 0x000fe20000100800 */
[----:B------:R-:W-:-:S03]  /*1b1f0*/  PRMT R30, RZ, 0x7610, R30 ;  /* 0x00007610ff1e7816 */ /* 0x000fc6000000001e */
[----:B------:R0:W3:Y:S04]  /*1b200*/  @P0 LDG.E.U16 R32, desc[UR6][R6.64] ;  /* 0x0000000606200981 */ /* 0x0000e8000c1e1500 */
[----:B------:R-:W3:Y:S04]  /*1b210*/  LDL.LU R23, [R1+0x1550] ;  /* 0x0015500001177983 */ /* 0x000ee80000300800 */
[----:B------:R-:W3:Y:S01]  /*1b220*/  LDL.LU R36, [R1+0xecc] ;  /* 0x000ecc0001247983 */ /* 0x000ee20000300800 */
[----:B0-----:R-:W-:Y:S02]  /*1b230*/  @P0 IMAD.MOV.U32 R6, RZ, RZ, R2 ;  /* 0x000000ffff060224 */ /* 0x001fe400078e0002 */
[----:B------:R-:W-:Y:S01]  /*1b240*/  @P0 IMAD.MOV.U32 R7, RZ, RZ, R5 ;  /* 0x000000ffff070224 */ /* 0x000fe200078e0005 */
[----:B------:R0:W-:Y:S04]  /*1b250*/  STL [R1+0x1acc], R5 ;  /* 0x001acc0501007387 */ /* 0x0001e80000100800 */
[----:B------:R2:W3:Y:S01]  /*1b260*/  @P0 LDG.E.U16 R30, desc[UR6][R6.64] ;  /* 0x00000006061e0981 */ /* 0x0004e2000c1e1500 */
[----:B------:R-:W-:-:S02]  /*1b270*/  PRMT R26, RZ, 0x7610, R26 ;  /* 0x00007610ff1a7816 */ /* 0x000fc4000000001a */
[----:B----4-:R-:W-:-:S04]  /*1b280*/  LEA R4, P5, R27, R43, 0x1 ;  /* 0x0000002b1b047211 */ /* 0x010fc800078a08ff */
[----:B0-----:R-:W-:Y:S01]  /*1b290*/  LEA.HI.X.SX32 R5, R27, R93, 0x1, P5 ;  /* 0x0000005d1b057211 */ /* 0x001fe200028f0eff */
[----:B------:R0:W-:Y:S04]  /*1b2a0*/  STL [R1+0x1860], R4 ;  /* 0x0018600401007387 */ /* 0x0001e80000100800 */
[----:B------:R0:W4:Y:S01]  /*1b2b0*/  @P0 LDG.E.U16 R26, desc[UR6][R4.64] ;  /* 0x00000006041a0981 */ /* 0x000122000c1e1500 */
[----:B--2---:R-:W-:-:S03]  /*1b2c0*/  @P0 IMAD.MOV.U32 R6, RZ, RZ, R81 ;  /* 0x000000ffff060224 */ /* 0x004fc600078e0051 */
[----:B------:R-:W2:Y:S04]  /*1b2d0*/  LDL R81, [R1+0x568] ;  /* 0x0005680001517983 */ /* 0x000ea80000100800 */
[----:B------:R1:W-:Y:S04]  /*1b2e0*/  STL [R1+0x185c], R5 ;  /* 0x00185c0501007387 */ /* 0x0003e80000100800 */
[----:B------:R-:W2:Y:S01]  /*1b2f0*/  LDL.LU R20, [R1+0xec0] ;  /* 0x000ec00001147983 */ /* 0x000ea20000300800 */
[----:B---3--:R-:W-:-:S04]  /*1b300*/  LEA R2, P5, R92, R43, 0x1 ;  /* 0x0000002b5c027211 */ /* 0x008fc800078a08ff */
[----:B0-----:R-:W-:Y:S01]  /*1b310*/  LEA.HI.X.SX32 R4, R92, R93, 0x1, P5 ;  /* 0x0000005d5c047211 */ /* 0x001fe200028f0eff */
[----:B------:R0:W-:Y:S04]  /*1b320*/  STL [R1+0x1890], R2 ;  /* 0x0018900201007387 */ /* 0x0001e80000100800 */
[----:B------:R-:W3:Y:S04]  /*1b330*/  LDL.LU R22, [R1+0x154c] ;  /* 0x00154c0001167983 */ /* 0x000ee80000300800 */
[----:B------:R-:W3:Y:S04]  /*1b340*/  LDL.LU R92, [R1+0x2390] ;  /* 0x00239000015c7983 */ /* 0x000ee80000300800 */
[----:B------:R-:W3:Y:S01]  /*1b350*/  LDL.LU R27, [R1+0x1548] ;  /* 0x00154800011b7983 */ /* 0x000ee20000300800 */
[----:B------:R-:W-:Y:S01]  /*1b360*/  PRMT R34, RZ, 0x7610, R34 ;  /* 0x00007610ff227816 */ /* 0x000fe20000000022 */
[----:B------:R-:W-:Y:S01]  /*1b370*/  @P0 IMAD.MOV.U32 R7, RZ, RZ, R28 ;  /* 0x000000ffff070224 */ /* 0x000fe200078e001c */
[----:B------:R-:W-:Y:S01]  /*1b380*/  PRMT R29, RZ, 0x7610, R29 ;  /* 0x00007610ff1d7816 */ /* 0x000fe2000000001d */
[----:B------:R-:W4:Y:S01]  /*1b390*/  LDL.LU R28, [R1+0xeac] ;  /* 0x000eac00011c7983 */ /* 0x000f220000300800 */
[----:B------:R-:W-:-:S03]  /*1b3a0*/  PRMT R12, RZ, 0x7610, R12 ;  /* 0x00007610ff0c7816 */ /* 0x000fc6000000000c */
[----:B------:R0:W4:Y:S04]  /*1b3b0*/  @P0 LDG.E.U16 R34, desc[UR6][R8.64] ;  /* 0x0000000608220981 */ /* 0x000128000c1e1500 */
[----:B------:R0:W4:Y:S01]  /*1b3c0*/  @P0 LDG.E.U16 R29, desc[UR6][R6.64] ;  /* 0x00000006061d0981 */ /* 0x000122000c1e1500 */
[C---:B-1----:R-:W-:Y:S01]  /*1b3d0*/  LEA R5, P5, R80.reuse, R43, 0x1 ;  /* 0x0000002b50057211 */ /* 0x042fe200078a08ff */
[----:B0-----:R-:W-:Y:S02]  /*1b3e0*/  @P0 IMAD.MOV.U32 R8, RZ, RZ, R2 ;  /* 0x000000ffff080224 */ /* 0x001fe400078e0002 */
[----:B------:R-:W-:Y:S01]  /*1b3f0*/  @P0 IMAD.MOV.U32 R9, RZ, RZ, R4 ;  /* 0x000000ffff090224 */ /* 0x000fe200078e0004 */
[----:B------:R0:W-:Y:S04]  /*1b400*/  STL [R1+0x188c], R4 ;  /* 0x00188c0401007387 */ /* 0x0001e80000100800 */
[----:B------:R1:W4:Y:S01]  /*1b410*/  @P0 LDG.E.U16 R12, desc[UR6][R8.64] ;  /* 0x00000006080c0981 */ /* 0x000322000c1e1500 */
[----:B------:R-:W-:-:S02]  /*1b420*/  LEA.HI.X.SX32 R6, R80, R93, 0x1, P5 ;  /* 0x0000005d50067211 */ /* 0x000fc400028f0eff */
[----:B------:R-:W-:Y:S02]  /*1b430*/  PRMT R13, RZ, 0x7610, R13 ;  /* 0x00007610ff0d7816 */ /* 0x000fe4000000000d */
[----:B------:R-:W-:Y:S01]  /*1b440*/  PRMT R24, RZ, 0x7610, R24 ;  /* 0x00007610ff187816 */ /* 0x000fe20000000018 */
[----:B--2---:R-:W-:Y:S01]  /*1b450*/  @!P4 IMAD.MOV R20, RZ, RZ, -R20 ;  /* 0x000000ffff14c224 */ /* 0x004fe200078e0a14 */
[----:B------:R-:W-:-:S04]  /*1b460*/  LEA R7, P4, R33, R43, 0x1 ;  /* 0x0000002b21077211 */ /* 0x000fc800078808ff */
[----:B-1----:R-:W-:Y:S01]  /*1b470*/  LEA.HI.X.SX32 R8, R33, R93, 0x1, P4 ;  /* 0x0000005d21087211 */ /* 0x002fe200020f0eff */
[----:B------:R-:W-:Y:S01]  /*1b480*/  STL [R1+0x18c0], R7 ;  /* 0x0018c00701007387 */ /* 0x000fe20000100800 */
[----:B------:R-:W-:-:S03]  /*1b490*/  LEA R2, P4, R23, R43, 0x1 ;  /* 0x0000002b17027211 */ /* 0x000fc600078808ff */
[----:B------:R-:W-:Y:S04]  /*1b4a0*/  STL [R1+0x18f0], R5 ;  /* 0x0018f00501007387 */ /* 0x000fe80000100800 */
[----:B------:R-:W2:Y:S01]  /*1b4b0*/  LDL.LU R18, [R1+0x1544] ;  /* 0x0015440001127983 */ /* 0x000ea20000300800 */
[----:B0-----:R-:W-:-:S03]  /*1b4c0*/  LEA.HI.X.SX32 R4, R23, R93, 0x1, P4 ;  /* 0x0000005d17047211 */ /* 0x001fc600020f0eff */
[----:B------:R0:W-:Y:S04]  /*1b4d0*/  STL [R1+0x18bc], R8 ;  /* 0x0018bc0801007387 */ /* 0x0001e80000100800 */
[----:B------:R-:W2:Y:S04]  /*1b4e0*/  LDL.LU R33, [R1+0xec4] ;  /* 0x000ec40001217983 */ /* 0x000ea80000300800 */
[----:B------:R-:W2:Y:S01]  /*1b4f0*/  LDL.LU R80, [R1+0xea8] ;  /* 0x000ea80001507983 */ /* 0x000ea20000300800 */
[----:B---3--:R-:W-:-:S03]  /*1b500*/  ISETP.GT.U32.AND P5, PT, R92, R21, PT ;  /* 0x000000155c00720c */ /* 0x008fc60003fa4070 */
[----:B------:R-:W-:Y:S04]  /*1b510*/  STL [R1+0x1920], R2 ;  /* 0x0019200201007387 */ /* 0x000fe80000100800 */
[----:B------:R1:W-:Y:S01]  /*1b520*/  STL [R1+0x18ec], R6 ;  /* 0x0018ec0601007387 */ /* 0x0003e20000100800 */
[----:B------:R-:W-:-:S03]  /*1b530*/  ISETP.GT.U32.AND P4, PT, R92, R36, PT ;  /* 0x000000245c00720c */ /* 0x000fc60003f84070 */
[----:B------:R3:W-:Y:S01]  /*1b540*/  STL [R1+0x191c], R4 ;  /* 0x00191c0401007387 */ /* 0x0007e20000100800 */
[----:B------:R-:W-:-:S03]  /*1b550*/  @P0 IMAD.MOV.U32 R9, RZ, RZ, R8 ;  /* 0x000000ffff090224 */ /* 0x000fc600078e0008 */
[----:B------:R-:W2:Y:S01]  /*1b560*/  LDL.LU R23, [R1+0x141c] ;  /* 0x00141c0001177983 */ /* 0x000ea20000300800 */
[----:B0-----:R-:W-:Y:S02]  /*1b570*/  @P0 IMAD.MOV.U32 R8, RZ, RZ, R7 ;  /* 0x000000ffff080224 */ /* 0x001fe400078e0007 */
[----:B------:R-:W-:Y:S02]  /*1b580*/  @P0 IMAD.MOV.U32 R7, RZ, RZ, R6 ;  /* 0x000000ffff070224 */ /* 0x000fe400078e0006 */
[----:B-1----:R-:W-:Y:S02]  /*1b590*/  @P0 IMAD.MOV.U32 R6, RZ, RZ, R5 ;  /* 0x000000ffff060224 */ /* 0x002fe400078e0005 */
[----:B------:R-:W-:Y:S02]  /*1b5a0*/  @P0 IMAD.MOV.U32 R5, RZ, RZ, R4 ;  /* 0x000000ffff050224 */ /* 0x000fe400078e0004 */
[----:B---3--:R-:W-:Y:S01]  /*1b5b0*/  @P0 IMAD.MOV.U32 R4, RZ, RZ, R2 ;  /* 0x000000ffff040224 */ /* 0x008fe200078e0002 */
[----:B------:R-:W3:Y:S01]  /*1b5c0*/  @P0 LDG.E.U16 R24, desc[UR6][R6.64] ;  /* 0x0000000606180981 */ /* 0x000ee2000c1e1500 */
[----:B------:R-:W-:-:S03]  /*1b5d0*/  @!P5 IMAD.IADD R21, R21, 0x1, -R92 ;  /* 0x000000011515d824 */ /* 0x000fc600078e0a5c */
[----:B------:R0:W3:Y:S01]  /*1b5e0*/  @P0 LDG.E.U16 R13, desc[UR6][R4.64] ;  /* 0x00000006040d0981 */ /* 0x0000e2000c1e1500 */
[----:B------:R-:W-:Y:S01]  /*1b5f0*/  @!P4 IMAD.IADD R36, R36, 0x1, -R92 ;  /* 0x000000012424c824 */ /* 0x000fe200078e0a5c */
[CC--:B------:R-:W-:Y:S02]  /*1b600*/  LEA R2, P4, R27.reuse, R43.reuse, 0x1 ;  /* 0x0000002b1b027211 */ /* 0x0c0fe400078808ff */
[C---:B0-----:R-:W-:Y:S02]  /*1b610*/  LEA R5, P5, R22.reuse, R43, 0x1 ;  /* 0x0000002b16057211 */ /* 0x041fe400078a08ff */
[-C--:B------:R-:W-:Y:S02]  /*1b620*/  LEA.HI.X.SX32 R6, R27, R93.reuse, 0x1, P4 ;  /* 0x0000005d1b067211 */ /* 0x080fe400020f0eff */
[----:B------:R-:W-:Y:S01]  /*1b630*/  LEA.HI.X.SX32 R7, R22, R93, 0x1, P5 ;  /* 0x0000005d16077211 */ /* 0x000fe200028f0eff */
[----:B------:R-:W-:Y:S04]  /*1b640*/  STL [R1+0x1950], R5 ;  /* 0x0019500501007387 */ /* 0x000fe80000100800 */
[----:B------:R-:W-:Y:S04]  /*1b650*/  STL [R1+0x1980], R2 ;  /* 0x0019800201007387 */ /* 0x000fe80000100800 */
[----:B------:R0:W-:Y:S04]  /*1b660*/  STL [R1+0x194c], R7 ;  /* 0x00194c0701007387 */ /* 0x0001e80000100800 */
[----:B------:R-:W3:Y:S04]  /*1b670*/  LDL R22, [R1+0x13d4] ;  /* 0x0013d40001167983 */ /* 0x000ee80000100800 */
[----:B------:R1:W-:Y:S04]  /*1b680*/  STL [R1+0x197c], R6 ;  /* 0x00197c0601007387 */ /* 0x0003e80000100800 */
[----:B------:R-:W3:Y:S01]  /*1b690*/  LDL.LU R27, [R1+0x1410] ;  /* 0x00141000011b7983 */ /* 0x000ee20000300800 */
[----:B------:R-:W-:Y:S01]  /*1b6a0*/  PRMT R25, RZ, 0x7610, R25 ;  /* 0x00007610ff197816 */ /* 0x000fe20000000019 */
[----:B------:R-:W-:Y:S01]  /*1b6b0*/  @P0 IMAD.MOV.U32 R11, RZ, RZ, R7 ;  /* 0x000000ffff0b0224 */ /* 0x000fe200078e0007 */
[----:B------:R-:W-:Y:S01]  /*1b6c0*/  PRMT R15, RZ, 0x7610, R15 ;  /* 0x00007610ff0f7816 */ /* 0x000fe2000000000f */
[----:B0-----:R-:W-:Y:S01]  /*1b6d0*/  @P0 IMAD.MOV.U32 R7, RZ, RZ, R6 ;  /* 0x000000ffff070224 */ /* 0x001fe200078e0006 */
[----:B----4-:R-:W-:Y:S01]  /*1b6e0*/  ISETP.GT.U32.AND P5, PT, R92, R28, PT ;  /* 0x0000001c5c00720c */ /* 0x010fe20003fa4070 */
[----:B-1----:R-:W-:Y:S01]  /*1b6f0*/  @P0 IMAD.MOV.U32 R6, RZ, RZ, R2 ;  /* 0x000000ffff060224 */ /* 0x002fe200078e0002 */
[----:B------:R0:W4:Y:S01]  /*1b700*/  @P0 LDG.E.U16 R25, desc[UR6][R8.64] ;  /* 0x0000000608190981 */ /* 0x000122000c1e1500 */
[----:B------:R-:W-:-:S03]  /*1b710*/  @P0 IMAD.MOV.U32 R10, RZ, RZ, R5 ;  /* 0x000000ffff0a0224 */ /* 0x000fc600078e0005 */
[----:B------:R1:W4:Y:S01]  /*1b720*/  @P0 LDG.E.U16 R15, desc[UR6][R6.64] ;  /* 0x00000006060f0981 */ /* 0x000322000c1e1500 */
[----:B0-----:R-:W-:-:S06]  /*1b730*/  VIADD R9, R81, 0x5f ;  /* 0x0000005f51097836 */ /* 0x001fcc0000000000 */
[----:B------:R-:W-:Y:S01]  /*1b740*/  @!P5 IMAD.IADD R28, R28, 0x1, -R92 ;  /* 0x000000011c1cd824 */ /* 0x000fe200078e0a5c */
[----:B------:R-:W-:Y:S02]  /*1b750*/  IABS R4, R9 ;  /* 0x0000000900047213 */ /* 0x000fe40000000000 */
[----:B------:R-:W-:Y:S01]  /*1b760*/  PRMT R14, RZ, 0x7610, R14 ;  /* 0x00007610ff0e7816 */ /* 0x000fe2000000000e */
[----:B------:R-:W-:Y:S01]  /*1b770*/  @!P3 IMAD.MOV R21, RZ, RZ, -R21 ;  /* 0x000000ffff15b224 */ /* 0x000fe200078e0a15 */
[----:B------:R-:W-:Y:S01]  /*1b780*/  ISETP.GT.U32.AND P3, PT, R92, R28, PT ;  /* 0x0000001c5c00720c */ /* 0x000fe20003f64070 */
[----:B------:R-:W-:Y:S01]  /*1b790*/  VIADD R60, R81, 0x67 ;  /* 0x00000067513c7836 */ /* 0x000fe20000000000 */
[----:B------:R-:W-:-:S06]  /*1b7a0*/  PRMT R19, RZ, 0x7610, R19 ;  /* 0x00007610ff137816 */ /* 0x000fcc0000000013 */
[----:B------:R-:W4:Y:S05]  /*1b7b0*/  @P0 LDG.E.U16 R19, desc[UR6][R10.64] ;  /* 0x000000060a130981 */ /* 0x000f2a000c1e1500 */
[----:B------:R-:W-:Y:S01]  /*1b7c0*/  @!P3 IMAD.IADD R28, R28, 0x1, -R92 ;  /* 0x000000011c1cb824 */ /* 0x000fe200078e0a5c */
[----:B--2---:R-:W-:-:S04]  /*1b7d0*/  LEA R5, P4, R18, R43, 0x1 ;  /* 0x0000002b12057211 */ /* 0x004fc800078808ff */
[----:B-1----:R-:W-:Y:S02]  /*1b7e0*/  LEA.HI.X.SX32 R6, R18, R93, 0x1, P4 ;  /* 0x0000005d12067211 */ /* 0x002fe400020f0eff */
[----:B------:R-:W-:Y:S01]  /*1b7f0*/  ISETP.GT.U32.AND P4, PT, R92, R33, PT ;  /* 0x000000215c00720c */ /* 0x000fe20003f84070 */
[----:B------:R-:W-:Y:S02]  /*1b800*/  STL [R1+0x19b0], R5 ;  /* 0x0019b00501007387 */ /* 0x000fe40000100800 */
[----:B------:R-:W-:Y:S02]  /*1b810*/  @P0 IMAD.MOV.U32 R7, RZ, RZ, R6 ;  /* 0x000000ffff070224 */ /* 0x000fe400078e0006 */
[----:B------:R-:W-:Y:S01]  /*1b820*/  IMAD.HI.U32 R2, R80, R4, RZ ;  /* 0x0000000450027227 */ /* 0x000fe200078e00ff */
[----:B------:R0:W-:Y:S03]  /*1b830*/  STL [R1+0x19ac], R6 ;  /* 0x0019ac0601007387 */ /* 0x0001e60000100800 */
[----:B------:R-:W-:Y:S01]  /*1b840*/  IMAD.MOV R2, RZ, RZ, -R2 ;  /* 0x000000ffff027224 */ /* 0x000fe200078e0a02 */
[----:B------:R-:W2:Y:S03]  /*1b850*/  LDL.LU R17, [R1+0x11f0] ;  /* 0x0011f00001117983 */ /* 0x000ea60000300800 */
[----:B------:R-:W-:Y:S01]  /*1b860*/  @!P4 IMAD.IADD R33, R33, 0x1, -R92 ;  /* 0x000000012121c824 */ /* 0x000fe200078e0a5c */
[----:B------:R-:W2:Y:S01]  /*1b870*/  LDL.LU R49, [R1+0x13b0] ;  /* 0x0013b00001317983 */ /* 0x000ea20000300800 */
[----:B0-----:R-:W-:Y:S01]  /*1b880*/  @P0 IMAD.MOV.U32 R6, RZ, RZ, R5 ;  /* 0x000000ffff060224 */ /* 0x001fe200078e0005 */
[----:B------:R-:W-:-:S04]  /*1b890*/  ISETP.GE.AND P5, PT, R23, RZ, PT ;  /* 0x000000ff1700720c */ /* 0x000fc80003fa6270 */
[----:B------:R0:W4:Y:S01]  /*1b8a0*/  @P0 LDG.E.U16 R14, desc[UR6][R6.64] ;  /* 0x00000006060e0981 */ /* 0x000122000c1e1500 */
[----:B------:R-:W-:-:S03]  /*1b8b0*/  ISETP.GT.U32.AND P4, PT, R92, R33, PT ;  /* 0x000000215c00720c */ /* 0x000fc60003f84070 */
[----:B------:R-:W4:Y:S01]  /*1b8c0*/  LDL.LU R10, [R1+0x13ac] ;  /* 0x0013ac00010a7983 */ /* 0x000f220000300800 */
[----:B0-----:R-:W-:-:S04]  /*1b8d0*/  IMAD R6, R92, R2, R4 ;  /* 0x000000025c067224 */ /* 0x001fc800078e0204 */
[----:B------:R-:W-:Y:S01]  /*1b8e0*/  @!P5 IMAD.MOV R36, RZ, RZ, -R36 ;  /* 0x000000ffff24d224 */ /* 0x000fe200078e0a24 */
[----:B------:R-:W-:Y:S01]  /*1b8f0*/  ISETP.GT.U32.AND P5, PT, R92, R6, PT ;  /* 0x000000065c00720c */ /* 0x000fe20003fa4070 */
[----:B------:R-:W-:-:S03]  /*1b900*/  VIADD R5, R81, 0x65 ;  /* 0x0000006551057836 */ /* 0x000fc60000000000 */
[----:B------:R-:W-:Y:S02]  /*1b910*/  @!P4 IMAD.IADD R33, R33, 0x1, -R92 ;  /* 0x000000012121c824 */ /* 0x000fe400078e0a5c */
[----:B------:R-:W-:-:S07]  /*1b920*/  IABS R2, R5 ;  /* 0x0000000500027213 */ /* 0x000fce0000000000 */
[----:B------:R-:W-:Y:S02]  /*1b930*/  @!P5 IMAD.IADD R6, R6, 0x1, -R92 ;  /* 0x000000010606d824 */ /* 0x000fe400078e0a5c */
[----:B------:R-:W-:-:S03]  /*1b940*/  IMAD.MOV.U32 R7, RZ, RZ, R2 ;  /* 0x000000ffff077224 */ /* 0x000fc600078e0002 */
[----:B------:R-:W-:Y:S01]  /*1b950*/  ISETP.GT.U32.AND P5, PT, R92, R6, PT ;  /* 0x000000065c00720c */ /* 0x000fe20003fa4070 */
[----:B------:R-:W-:Y:S01]  /*1b960*/  VIADD R4, R81, 0x66 ;  /* 0x0000006651047836 */ /* 0x000fe20000000000 */
[----:B---3--:R-:W-:Y:S01]  /*1b970*/  ISETP.GE.AND P4, PT, R27, RZ, PT ;  /* 0x000000ff1b00720c */ /* 0x008fe20003f86270 */
[----:B------:R-:W-:Y:S02]  /*1b980*/  IMAD.MOV.U32 R27, RZ, RZ, R33 ;  /* 0x000000ffff1b7224 */ /* 0x000fe400078e0021 */
[----:B------:R-:W-:Y:S01]  /*1b990*/  IMAD.HI.U32 R2, R80, R7, RZ ;  /* 0x0000000750027227 */ /* 0x000fe200078e00ff */
[----:B------:R-:W-:-:S03]  /*1b9a0*/  IABS R8, R4 ;  /* 0x0000000400087213 */ /* 0x000fc60000000000 */
[----:B------:R-:W-:-:S06]  /*1b9b0*/  IMAD.MOV R2, RZ, RZ, -R2 ;  /* 0x000000ffff027224 */ /* 0x000fcc00078e0a02 */
[----:B------:R-:W-:Y:S01]  /*1b9c0*/  @!P4 IMAD.MOV R27, RZ, RZ, -R27 ;  /* 0x000000ffff1bc224 */ /* 0x000fe200078e0a1b */
[----:B------:R-:W-:Y:S01]  /*1b9d0*/  ISETP.GE.AND P4, PT, R9, RZ, PT ;  /* 0x000000ff0900720c */ /* 0x000fe20003f86270 */
[----:B------:R-:W-:Y:S02]  /*1b9e0*/  @!P5 IMAD.IADD R6, R6, 0x1, -R92 ;  /* 0x000000010606d824 */ /* 0x000fe400078e0a5c */
[----:B------:R-:W-:Y:S02]  /*1b9f0*/  IMAD R2, R92, R2, R7 ;  /* 0x000000025c027224 */ /* 0x000fe400078e0207 */
[----:B------:R-:W-:-:S04]  /*1ba00*/  IMAD.HI.U32 R7, R80, R8, RZ ;  /* 0x0000000850077227 */ /* 0x000fc800078e00ff */
[----:B------:R-:W-:Y:S02]  /*1ba10*/  IMAD.MOV.U32 R33, RZ, RZ, R6 ;  /* 0x000000ffff217224 */ /* 0x000fe400078e0006 */
[----:B------:R-:W-:Y:S02]  /*1ba20*/  IMAD.MOV R7, RZ, RZ, -R7 ;  /* 0x000000ffff077224 */ /* 0x000fe400078e0a07 */
[----:B------:R-:W-:Y:S01]  /*1ba30*/  @!P4 IMAD.MOV R33, RZ, RZ, -R33 ;  /* 0x000000ffff21c224 */ /* 0x000fe200078e0a21 */
[----:B------:R-:W-:Y:S02]  /*1ba40*/  ISETP.GE.AND P4, PT, R5, RZ, PT ;  /* 0x000000ff0500720c */ /* 0x000fe40003f86270 */
[----:B------:R-:W-:Y:S01]  /*1ba50*/  ISETP.GE.AND P3, PT, R22, RZ, PT ;  /* 0x000000ff1600720c */ /* 0x000fe20003f66270 */
[----:B------:R-:W-:Y:S01]  /*1ba60*/  IMAD.MOV.U32 R22, RZ, RZ, R28 ;  /* 0x000000ffff167224 */ /* 0x000fe200078e001c */
[----:B------:R-:W-:Y:S01]  /*1ba70*/  IABS R5, R60 ;  /* 0x0000003c00057213 */ /* 0x000fe20000000000 */
[----:B------:R-:W-:-:S02]  /*1ba80*/  IMAD R28, R92, R7, R8 ;  /* 0x000000075c1c7224 */ /* 0x000fc400078e0208 */
[----:B------:R-:W3:Y:S02]  /*1ba90*/  LDL.LU R7, [R1+0x13a8] ;  /* 0x0013a80001077983 */ /* 0x000ee40000300800 */
[----:B------:R-:W-:Y:S02]  /*1baa0*/  IMAD.MOV.U32 R18, RZ, RZ, R5 ;  /* 0x000000ffff127224 */ /* 0x000fe400078e0005 */
[----:B------:R-:W3:Y:S04]  /*1bab0*/  LDL.LU R6, [R1+0x1394] ;  /* 0x0013940001067983 */ /* 0x000ee80000300800 */
[----:B------:R-:W3:Y:S04]  /*1bac0*/  LDL.LU R5, [R1+0x1390] ;  /* 0x0013900001057983 */ /* 0x000ee80000300800 */
[----:B------:R-:W3:Y:S01]  /*1bad0*/  LDL.LU R73, [R1+0x138c] ;  /* 0x00138c0001497983 */ /* 0x000ee20000300800 */
[----:B------:R-:W-:Y:S01]  /*1bae0*/  @!P3 IMAD.MOV R22, RZ, RZ, -R22 ;  /* 0x000000ffff16b224 */ /* 0x000fe200078e0a16 */
[----:B------:R-:W-:-:S13]  /*1baf0*/  ISETP.GT.U32.AND P3, PT, R92, R2, PT ;  /* 0x000000025c00720c */ /* 0x000fda0003f64070 */
[----:B------:R-:W-:-:S05]  /*1bb00*/  @!P3 IMAD.IADD R2, R2, 0x1, -R92 ;  /* 0x000000010202b824 */ /* 0x000fca00078e0a5c */
[----:B------:R-:W-:Y:S01]  /*1bb10*/  ISETP.GT.U32.AND P3, PT, R92, R2, PT ;  /* 0x000000025c00720c */ /* 0x000fe20003f64070 */
[C---:B------:R-:W-:Y:S02]  /*1bb20*/  VIADD R11, R81.reuse, 0x6e ;  /* 0x0000006e510b7836 */ /* 0x040fe40000000000 */
[----:B------:R-:W-:-:S03]  /*1bb30*/  VIADD R52, R81, 0x6d ;  /* 0x0000006d51347836 */ /* 0x000fc60000000000 */
[----:B------:R-:W-:Y:S02]  /*1bb40*/  IABS R8, R11 ;  /* 0x0000000b00087213 */ /* 0x000fe40000000000 */
[----:B------:R-:W-:-:S05]  /*1bb50*/  IABS R9, R52 ;  /* 0x0000003400097213 */ /* 0x000fca0000000000 */
[----:B------:R-:W-:Y:S01]  /*1bb60*/  @!P3 IMAD.IADD R2, R2, 0x1, -R92 ;  /* 0x000000010202b824 */ /* 0x000fe200078e0a5c */
[----:B------:R-:W-:Y:S02]  /*1bb70*/  ISETP.GE.AND P3, PT, R4, RZ, PT ;  /* 0x000000ff0400720c */ /* 0x000fe40003f66270 */
[----:B------:R-:W3:Y:S01]  /*1bb80*/  LDL.LU R4, [R1+0x1388] ;  /* 0x0013880001047983 */ /* 0x000ee20000300800 */
[----:B------:R-:W-:Y:S02]  /*1bb90*/  IMAD.MOV.U32 R51, RZ, RZ, R8 ;  /* 0x000000ffff337224 */ /* 0x000fe400078e0008 */
[----:B------:R-:W-:Y:S01]  /*1bba0*/  IMAD.HI.U32 R16, R80, R18, RZ ;  /* 0x0000001250107227 */ /* 0x000fe200078e00ff */
[----:B------:R-:W-:-:S03]  /*1bbb0*/  LOP3.LUT R85, R0, 0x60, RZ, 0x3c, !PT ;  /* 0x0000006000557812 */ /* 0x000fc600078e3cff */
[----:B------:R-:W-:-:S04]  /*1bbc0*/  IMAD.HI.U32 R8, R80, R9, RZ ;  /* 0x0000000950087227 */ /* 0x000fc800078e00ff */
[----:B------:R-:W-:Y:S02]  /*1bbd0*/  IMAD.MOV R16, RZ, RZ, -R16 ;  /* 0x000000ffff107224 */ /* 0x000fe400078e0a10 */
[----:B------:R-:W-:Y:S02]  /*1bbe0*/  IMAD.MOV R8, RZ, RZ, -R8 ;  /* 0x000000ffff087224 */ /* 0x000fe400078e0a08 */
[C---:B------:R-:W-:Y:S02]  /*1bbf0*/  IMAD R18, R92.reuse, R16, R18 ;  /* 0x000000105c127224 */ /* 0x040fe400078e0212 */
[C---:B------:R-:W-:Y:S02]  /*1bc00*/  IMAD R16, R92.reuse, R8, R9 ;  /* 0x000000085c107224 */ /* 0x040fe400078e0209 */
[----:B------:R-:W3:Y:S04]  /*1bc10*/  LDL.LU R9, [R1+0x1374] ;  /* 0x0013740001097983 */ /* 0x000ee80000300800 */
[----:B------:R-:W3:Y:S04]  /*1bc20*/  LDL.LU R8, [R1+0x1370] ;  /* 0x0013700001087983 */ /* 0x000ee80000300800 */
[----:B--2---:R-:W-:Y:S04]  /*1bc30*/  STS.U16 [R85+UR76+0x9300], R49 ;  /* 0x0093003155007988 */ /* 0x004fe8000800044c */
[----:B----4-:R-:W-:Y:S04]  /*1bc40*/  STS.U16 [R85+UR76+0x11300], R10 ;  /* 0x0113000a55007988 */ /* 0x010fe8000800044c */
[----:B---3--:R0:W-:Y:S04]  /*1bc50*/  STS.U16 [R85+UR76+0x19300], R7 ;  /* 0x0193000755007988 */ /* 0x0081e8000800044c */
[----:B------:R1:W-:Y:S04]  /*1bc60*/  STS.U16 [R85+UR76+0x1700], R6 ;  /* 0x0017000655007988 */ /* 0x0003e8000800044c */
[----:B------:R-:W-:Y:S04]  /*1bc70*/  STS.U16 [R85+UR76+0x9700], R5 ;  /* 0x0097000555007988 */ /* 0x000fe8000800044c */
[----:B0-----:R-:W2:Y:S04]  /*1bc80*/  LDL.LU R7, [R1+0x136c] ;  /* 0x00136c0001077983 */ /* 0x001ea80000300800 */
[----:B-1----:R-:W3:Y:S04]  /*1bc90*/  LDL.LU R6, [R1+0x1368] ;  /* 0x0013680001067983 */ /* 0x002ee80000300800 */
[----:B------:R-:W4:Y:S04]  /*1bca0*/  LDL.LU R76, [R1+0x1334] ;  /* 0x00133400014c7983 */ /* 0x000f280000300800 */
[----:B------:R0:W-:Y:S04]  /*1bcb0*/  STS.U16 [R85+UR76+0x11700], R73 ;  /* 0x0117004955007988 */ /* 0x0001e8000800044c */
[----:B------:R-:W4:Y:S04]  /*1bcc0*/  LDL.LU R77, [R1+0x1330] ;  /* 0x00133000014d7983 */ /* 0x000f280000300800 */
[----:B0-----:R-:W4:Y:S01]  /*1bcd0*/  LDL.LU R73, [R1+0x132c] ;  /* 0x00132c0001497983 */ /* 0x001f220000300800 */
[----:B------:R-:W-:Y:S01]  /*1bce0*/  ISETP.GT.U32.AND P5, PT, R92, R28, PT ;  /* 0x0000001c5c00720c */ /* 0x000fe20003fa4070 */
[----:B------:R-:W-:-:S02]  /*1bcf0*/  IMAD.MOV.U32 R23, RZ, RZ, R2 ;  /* 0x000000ffff177224 */ /* 0x000fc400078e0002 */
[----:B------:R-:W4:Y:S10]  /*1bd00*/  LDL.LU R78, [R1+0x1328] ;  /* 0x00132800014e7983 */ /* 0x000f340000300800 */
[----:B------:R-:W-:Y:S01]  /*1bd10*/  @!P5 IMAD.IADD R28, R28, 0x1, -R92 ;  /* 0x000000011c1cd824 */ /* 0x000fe200078e0a5c */
[----:B------:R-:W4:Y:S04]  /*1bd20*/  LDL.LU R79, [R1+0x1324] ;  /* 0x00132400014f7983 */ /* 0x000f280000300800 */
[----:B------:R-:W-:Y:S01]  /*1bd30*/  ISETP.GT.U32.AND P5, PT, R92, R28, PT ;  /* 0x0000001c5c00720c */ /* 0x000fe20003fa4070 */
[----:B------:R-:W4:Y:S01]  /*1bd40*/  LDL.LU R84, [R1+0x1320] ;  /* 0x0013200001547983 */ /* 0x000f220000300800 */
[----:B------:R-:W-:-:S03]  /*1bd50*/  IMAD.HI.U32 R2, R80, R51, RZ ;  /* 0x0000003350027227 */ /* 0x000fc600078e00ff */
[----:B------:R-:W4:Y:S01]  /*1bd60*/  LDL.LU R86, [R1+0x131c] ;  /* 0x00131c0001567983 */ /* 0x000f220000300800 */
[----:B------:R-:W-:-:S03]  /*1bd70*/  IMAD.MOV R2, RZ, RZ, -R2 ;  /* 0x000000ffff027224 */ /* 0x000fc600078e0a02 */
[----:B------:R-:W4:Y:S04]  /*1bd80*/  LDL.LU R87, [R1+0x1318] ;  /* 0x0013180001577983 */ /* 0x000f280000300800 */
[----:B------:R-:W4:Y:S01]  /*1bd90*/  LDL.LU R88, [R1+0x1304] ;  /* 0x0013040001587983 */ /* 0x000f220000300800 */
[----:B------:R-:W-:-:S03]  /*1bda0*/  @!P5 IMAD.IADD R28, R28, 0x1, -R92 ;  /* 0x000000011c1cd824 */ /* 0x000fc600078e0a5c */
[----:B------:R-:W4:Y:S01]  /*1bdb0*/  LDL.LU R89, [R1+0x1300] ;  /* 0x0013000001597983 */ /* 0x000f220000300800 */
[----:B------:R-:W-:-:S03]  /*1bdc0*/  ISETP.GE.AND P5, PT, R52, RZ, PT ;  /* 0x000000ff3400720c */ /* 0x000fc60003fa6270 */
[----:B------:R-:W4:Y:S01]  /*1bdd0*/  LDL.LU R90, [R1+0x12fc] ;  /* 0x0012fc00015a7983 */ /* 0x000f220000300800 */
[----:B------:R-:W-:-:S03]  /*1bde0*/  IMAD R2, R92, R2, R51 ;  /* 0x000000025c027224 */ /* 0x000fc600078e0233 */
[----:B------:R-:W4:Y:S04]  /*1bdf0*/  LDL.LU R91, [R1+0x12f8] ;  /* 0x0012f800015b7983 */ /* 0x000f280000300800 */
[----:B------:R-:W4:Y:S04]  /*1be00*/  LDL.LU R68, [R1+0x129c] ;  /* 0x00129c0001447983 */ /* 0x000f280000300800 */
[----:B------:R-:W4:Y:S04]  /*1be10*/  LDL.LU R67, [R1+0x1298] ;  /* 0x0012980001437983 */ /* 0x000f280000300800 */
[----:B------:R-:W4:Y:S04]  /*1be20*/  LDL.LU R52, [R1+0x1294] ;  /* 0x0012940001347983 */ /* 0x000f280000300800 */
[----:B------:R-:W4:Y:S04]  /*1be30*/  LDL.LU R51, [R1+0x1290] ;  /* 0x0012900001337983 */ /* 0x000f280000300800 */
[----:B------:R0:W-:Y:S04]  /*1be40*/  STS.U16 [R85+UR76+0x19700], R4 ;  /* 0x0197000455007988 */ /* 0x0001e8000800044c */
[----:B------:R-:W4:Y:S04]  /*1be50*/  LDL.LU R5, [R1+0x128c] ;  /* 0x00128c0001057983 */ /* 0x000f280000300800 */
[----:B0-----:R-:W4:Y:S01]  /*1be60*/  LDL.LU R4, [R1+0x1288] ;  /* 0x0012880001047983 */ /* 0x001f220000300800 */
[----:B------:R-:W-:Y:S01]  /*1be70*/  SEL R17, R83, R17, !P1 ;  /* 0x0000001153117207 */ /* 0x000fe20004800000 */
[----:B------:R-:W-:Y:S01]  /*1be80*/  @!P4 IMAD.MOV R23, RZ, RZ, -R23 ;  /* 0x000000ffff17c224 */ /* 0x000fe200078e0a17 */
[----:B------:R-:W-:Y:S01]  /*1be90*/  ISETP.GE.AND P4, PT, R60, RZ, PT ;  /* 0x000000ff3c00720c */ /* 0x000fe20003f86270 */
[----:B------:R0:W-:Y:S02]  /*1bea0*/  STS.U16 [R85+UR76+0x1b00], R9 ;  /* 0x001b000955007988 */ /* 0x0001e4000800044c */
[----:B------:R-:W-:-:S02]  /*1beb0*/  IMAD R17, R17, R31, RZ ;  /* 0x0000001f11117224 */ /* 0x000fc400078e02ff */
[----:B------:R-:W4:Y:S04]  /*1bec0*/  LDL.LU R60, [R1+0x1284] ;  /* 0x00128400013c7983 */ /* 0x000f280000300800 */
[----:B------:R-:W4:Y:S04]  /*1bed0*/  LDL.LU R31, [R1+0x1280] ;  /* 0x00128000011f7983 */ /* 0x000f280000300800 */
[----:B------:R1:W-:Y:S04]  /*1bee0*/  STS.U16 [R85+UR76+0x9b00], R8 ;  /* 0x009b000855007988 */ /* 0x0003e8000800044c */
[----:B------:R-:W4:Y:S04]  /*1bef0*/  LDL.LU R49, [R1+0x125c] ;  /* 0x00125c0001317983 */ /* 0x000f280000300800 */
[----:B------:R-:W4:Y:S04]  /*1bf00*/  LDL.LU R10, [R1+0x1258] ;  /* 0x00125800010a7983 */ /* 0x000f280000300800 */
[----:B0-----:R-:W4:Y:S04]  /*1bf10*/  LDL.LU R9, [R1+0x1254] ;  /* 0x0012540001097983 */ /* 0x001f280000300800 */
[----:B-1----:R-:W4:Y:S04]  /*1bf20*/  LDL.LU R8, [R1+0x1250] ;  /* 0x0012500001087983 */ /* 0x002f280000300800 */
[----:B--2---:R0:W-:Y:S04]  /*1bf30*/  STS.U16 [R85+UR76+0x11b00], R7 ;  /* 0x011b000755007988 */ /* 0x0041e8000800044c */
[----:B---3--:R1:W-:Y:S04]  /*1bf40*/  STS.U16 [R85+UR76+0x19b00], R6 ;  /* 0x019b000655007988 */ /* 0x0083e8000800044c */
[----:B----4-:R-:W-:Y:S04]  /*1bf50*/  STS.U16 [R85+UR76+0x1f00], R76 ;  /* 0x001f004c55007988 */ /* 0x010fe8000800044c */
[----:B0-----:R-:W2:Y:S04]  /*1bf60*/  LDL.LU R7, [R1+0x123c] ;  /* 0x00123c0001077983 */ /* 0x001ea80000300800 */
[----:B------:R-:W-:Y:S04]  /*1bf70*/  STS.U16 [R85+UR76+0x9f00], R77 ;  /* 0x009f004d55007988 */ /* 0x000fe8000800044c */
[----:B-1----:R-:W3:Y:S04]  /*1bf80*/  LDL.LU R6, [R1+0x1238] ;  /* 0x0012380001067983 */ /* 0x002ee80000300800 */
[----:B------:R0:W-:Y:S04]  /*1bf90*/  STS.U16 [R85+UR76+0x11f00], R73 ;  /* 0x011f004955007988 */ /* 0x0001e8000800044c */
[----:B0-----:R-:W4:Y:S04]  /*1bfa0*/  LDL.LU R73, [R1+0x1234] ;  /* 0x0012340001497983 */ /* 0x001f280000300800 */
        /* <DEDUP_REMOVED lines=16> */
[----:B-1----:R-:W4:Y:S04]  /*1c0b0*/  LDL.LU R4, [R1+0x122c] ;  /* 0x00122c0001047983 */ /* 0x002f280000300800 */
[----:B------:R-:W4:Y:S04]  /*1c0c0*/  LDL.LU R76, [R1+0x1228] ;  /* 0x00122800014c7983 */ /* 0x000f280000300800 */
        /* <DEDUP_REMOVED lines=9> */
[----:B------:R0:W-:Y:S04]  /*1c160*/  STS.U16 [R85+UR76+0x12f00], R60 ;  /* 0x012f003c55007988 */ /* 0x0001e8000800044c */
[----:B------:R-:W4:Y:S04]  /*1c170*/  LDL.LU R91, [R1+0x13fc] ;  /* 0x0013fc00015b7983 */ /* 0x000f280000300800 */
[----:B------:R1:W-:Y:S04]  /*1c180*/  STS.U16 [R85+UR76+0x1af00], R31 ;  /* 0x01af001f55007988 */ /* 0x0003e8000800044c */
[----:B------:R-:W4:Y:S04]  /*1c190*/  LDL.LU R68, [R1+0x13f8] ;  /* 0x0013f80001447983 */ /* 0x000f280000300800 */
[----:B------:R0:W-:Y:S04]  /*1c1a0*/  STS.U16 [R85+UR76+0x3300], R49 ;  /* 0x0033003155007988 */ /* 0x0001e8000800044c */
[----:B------:R-:W4:Y:S04]  /*1c1b0*/  LDL.LU R67, [R1+0x13f4] ;  /* 0x0013f40001437983 */ /* 0x000f280000300800 */
[----:B------:R-:W-:Y:S04]  /*1c1c0*/  STS.U16 [R85+UR76+0xb300], R10 ;  /* 0x00b3000a55007988 */ /* 0x000fe8000800044c */
[----:B------:R-:W4:Y:S04]  /*1c1d0*/  LDL.LU R52, [R1+0x13f0] ;  /* 0x0013f00001347983 */ /* 0x000f280000300800 */
[----:B------:R-:W-:Y:S04]  /*1c1e0*/  STS.U16 [R85+UR76+0x13300], R9 ;  /* 0x0133000955007988 */ /* 0x000fe8000800044c */
[----:B------:R-:W4:Y:S04]  /*1c1f0*/  LDL.LU R51, [R1+0x13d0] ;  /* 0x0013d00001337983 */ /* 0x000f280000300800 */
[----:B------:R-:W-:Y:S04]  /*1c200*/  STS.U16 [R85+UR76+0x1b300], R8 ;  /* 0x01b3000855007988 */ /* 0x000fe8000800044c */
[----:B0-----:R-:W4:Y:S04]  /*1c210*/  LDL.LU R60, [R1+0x13cc] ;  /* 0x0013cc00013c7983 */ /* 0x001f280000300800 */
[----:B-1----:R-:W4:Y:S04]  /*1c220*/  LDL.LU R31, [R1+0x13c8] ;  /* 0x0013c800011f7983 */ /* 0x002f280000300800 */
[----:B------:R-:W4:Y:S04]  /*1c230*/  LDL.LU R49, [R1+0x13c4] ;  /* 0x0013c40001317983 */ /* 0x000f280000300800 */
[----:B--2---:R-:W-:Y:S04]  /*1c240*/  STS.U16 [R85+UR76+0x3700], R7 ;  /* 0x0037000755007988 */ /* 0x004fe8000800044c */
[----:B---3--:R0:W-:Y:S04]  /*1c250*/  STS.U16 [R85+UR76+0xb700], R6 ;  /* 0x00b7000655007988 */ /* 0x0081e8000800044c */
[----:B0-----:R-:W2:Y:S04]  /*1c260*/  LDL.LU R6, [R1+0x13c0] ;  /* 0x0013c00001067983 */ /* 0x001ea80000300800 */
[----:B----4-:R0:W-:Y:S04]  /*1c270*/  STS.U16 [R85+UR76+0x13700], R73 ;  /* 0x0137004955007988 */ /* 0x0101e8000800044c */
[----:B0-----:R-:W3:Y:S04]  /*1c280*/  LDL.LU R73, [R1+0x13bc] ;  /* 0x0013bc0001497983 */ /* 0x001ee80000300800 */
[----:B------:R-:W4:Y:S04]  /*1c290*/  LDL.LU R10, [R1+0x13b8] ;  /* 0x0013b800010a7983 */ /* 0x000f280000300800 */
[----:B------:R-:W4:Y:S04]  /*1c2a0*/  LDL.LU R9, [R1+0x13b4] ;  /* 0x0013b40001097983 */ /* 0x000f280000300800 */
[----:B------:R-:W4:Y:S04]  /*1c2b0*/  LDL.LU R8, [R1+0x13a4] ;  /* 0x0013a40001087983 */ /* 0x000f280000300800 */
[----:B------:R-:W4:Y:S04]  /*1c2c0*/  LDL.LU R7, [R1+0x13a0] ;  /* 0x0013a00001077983 */ /* 0x000f280000300800 */
[----:B------:R0:W-:Y:S04]  /*1c2d0*/  STS.U16 [R85+UR76+0x1b700], R5 ;  /* 0x01b7000555007988 */ /* 0x0001e8000800044c */
[----:B------:R1:W-:Y:S04]  /*1c2e0*/  STS.U16 [R85+UR76+0x3b00], R4 ;  /* 0x003b000455007988 */ /* 0x0003e8000800044c */
[----:B0-----:R-:W4:Y:S04]  /*1c2f0*/  LDL.LU R5, [R1+0x139c] ;  /* 0x00139c0001057983 */ /* 0x001f280000300800 */
[----:B------:R-:W-:Y:S04]  /*1c300*/  STS.U16 [R85+UR76+0xbb00], R76 ;  /* 0x00bb004c55007988 */ /* 0x000fe8000800044c */
[----:B-1----:R-:W4:Y:S04]  /*1c310*/  LDL.LU R4, [R1+0x1398] ;  /* 0x0013980001047983 */ /* 0x002f280000300800 */
[----:B------:R-:W-:Y:S04]  /*1c320*/  STS.U16 [R85+UR76+0x13b00], R77 ;  /* 0x013b004d55007988 */ /* 0x000fe8000800044c */
[----:B------:R0:W-:Y:S04]  /*1c330*/  STS.U16 [R85+UR76+0x1bb00], R82 ;  /* 0x01bb005255007988 */ /* 0x0001e8000800044c */
[----:B------:R-:W-:Y:S04]  /*1c340*/  STS.U16 [R85+UR76+0x3f00], R78 ;  /* 0x003f004e55007988 */ /* 0x000fe8000800044c */
[----:B------:R-:W-:Y:S01]  /*1c350*/  STS.U16 [R85+UR76+0xbf00], R79 ;  /* 0x00bf004f55007988 */ /* 0x000fe2000800044c */
[----:B0-----:R-:W-:-:S03]  /*1c360*/  LOP3.LUT R82, R0, 0x70, RZ, 0x3c, !PT ;  /* 0x0000007000527812 */ /* 0x001fc600078e3cff */
        /* <DEDUP_REMOVED lines=14> */
[----:B--2---:R0:W-:Y:S04]  /*1c450*/  STS.U16 [R82+UR76+0xf80], R6 ;  /* 0x000f800652007988 */ /* 0x0041e8000800044c */
[----:B0-----:R-:W2:Y:S04]  /*1c460*/  LDL.LU R6, [R1+0x1384] ;  /* 0x0013840001067983 */ /* 0x001ea80000300800 */
[----:B---3--:R0:W-:Y:S04]  /*1c470*/  STS.U16 [R82+UR76+0x8f80], R73 ;  /* 0x008f804952007988 */ /* 0x0081e8000800044c */
[----:B0-----:R-:W3:Y:S04]  /*1c480*/  LDL.LU R73, [R1+0x1380] ;  /* 0x0013800001497983 */ /* 0x001ee80000300800 */
        /* <DEDUP_REMOVED lines=16> */
[----:B----4-:R-:W-:Y:S04]  /*1c590*/  STS.U16 [R82+UR76+0x10f80], R10 ;  /* 0x010f800a52007988 */ /* 0x010fe8000800044c */
        /* <DEDUP_REMOVED lines=11> */
[----:B-1----:R-:W4:Y:S04]  /*1c650*/  LDL.LU R4, [R1+0x12ac] ;  /* 0x0012ac0001047983 */ /* 0x002f280000300800 */
[----:B------:R-:W4:Y:S04]  /*1c660*/  LDL.LU R10, [R1+0x12a8] ;  /* 0x0012a800010a7983 */ /* 0x000f280000300800 */
[----:B------:R-:W4:Y:S04]  /*1c670*/  LDL.LU R9, [R1+0x12a4] ;  /* 0x0012a40001097983 */ /* 0x000f280000300800 */
[----:B------:R-:W4:Y:S04]  /*1c680*/  LDL.LU R8, [R1+0x12a0] ;  /* 0x0012a00001087983 */ /* 0x000f280000300800 */
[----:B------:R-:W4:Y:S04]  /*1c690*/  LDL.LU R7, [R1+0x1270] ;  /* 0x0012700001077983 */ /* 0x000f280000300800 */
[----:B--2---:R0:W-:Y:S04]  /*1c6a0*/  STS.U16 [R82+UR76+0x1780], R6 ;  /* 0x0017800652007988 */ /* 0x0041e8000800044c */
[----:B0-----:R-:W2:Y:S04]  /*1c6b0*/  LDL.LU R6, [R1+0x126c] ;  /* 0x00126c0001067983 */ /* 0x001ea80000300800 */
[----:B---3--:R0:W-:Y:S04]  /*1c6c0*/  STS.U16 [R82+UR76+0x9780], R73 ;  /* 0x0097804952007988 */ /* 0x0081e8000800044c */
[----:B0-----:R-:W3:Y:S04]  /*1c6d0*/  LDL.LU R73, [R1+0x1268] ;  /* 0x0012680001497983 */ /* 0x001ee80000300800 */
        /* <DEDUP_REMOVED lines=16> */
[----:B----4-:R-:W-:Y:S04]  /*1c7e0*/  STS.U16 [R82+UR76+0x12780], R52 ;  /* 0x0127803452007988 */ /* 0x010fe8000800044c */
        /* <DEDUP_REMOVED lines=31> */
[----:B------:R-:W4:Y:S04]  /*1c9e0*/  LDL.LU R31, [R1+0x1048] ;  /* 0x00104800011f7983 */ /* 0x000f280000300800 */
[----:B------:R-:W4:Y:S04]  /*1c9f0*/  LDL.LU R49, [R1+0x1044] ;  /* 0x0010440001317983 */ /* 0x000f280000300800 */
[----:B0-----:R-:W4:Y:S04]  /*1ca00*/  LDL.LU R10, [R1+0x1040] ;  /* 0x00104000010a7983 */ /* 0x001f280000300800 */
[----:B--2---:R-:W-:Y:S04]  /*1ca10*/  STS.U16 [R82+UR76+0xb380], R6 ;  /* 0x00b3800652007988 */ /* 0x004fe8000800044c */
[----:B---3--:R0:W-:Y:S04]  /*1ca20*/  STS.U16 [R82+UR76+0x13380], R73 ;  /* 0x0133804952007988 */ /* 0x0081e8000800044c */
[----:B0-----:R-:W2:Y:S04]  /*1ca30*/  LDL.LU R73, [R1+0x103c] ;  /* 0x00103c0001497983 */ /* 0x001ea80000300800 */
[----:B------:R-:W3:Y:S04]  /*1ca40*/  LDL.LU R9, [R1+0x1034] ;  /* 0x0010340001097983 */ /* 0x000ee80000300800 */
[----:B------:R-:W3:Y:S04]  /*1ca50*/  LDL.LU R8, [R1+0x1030] ;  /* 0x0010300001087983 */ /* 0x000ee80000300800 */
[----:B------:R-:W3:Y:S04]  /*1ca60*/  LDL.LU R7, [R1+0x102c] ;  /* 0x00102c0001077983 */ /* 0x000ee80000300800 */
[----:B------:R-:W3:Y:S04]  /*1ca70*/  LDL.LU R6, [R1+0x1028] ;  /* 0x0010280001067983 */ /* 0x000ee80000300800 */
        /* <DEDUP_REMOVED lines=50> */
[----:B---3--:R0:W-:Y:S04]  /*1cda0*/  STS.U16 [R0+UR76+0x43400], R9 ;  /* 0x0434000900007988 */ /* 0x0081e8000800044c */
[----:B------:R1:W-:Y:S04]  /*1cdb0*/  STS.U16 [R0+UR76+0x43800], R8 ;  /* 0x0438000800007988 */ /* 0x0003e8000800044c */
[----:B------:R3:W-:Y:S04]  /*1cdc0*/  STS.U16 [R0+UR76+0x43c00], R7 ;  /* 0x043c000700007988 */ /* 0x0007e8000800044c */
[----:B0-----:R-:W4:Y:S04]  /*1cdd0*/  LDL.LU R9, [R1+0x2330] ;  /* 0x0023300001097983 */ /* 0x001f280000300800 */
[----:B-1----:R-:W4:Y:S04]  /*1cde0*/  LDL.LU R8, [R1+0x232c] ;  /* 0x00232c0001087983 */ /* 0x002f280000300800 */
[----:B---3--:R-:W3:Y:S04]  /*1cdf0*/  LDL.LU R7, [R1+0x2328] ;  /* 0x0023280001077983 */ /* 0x008ee80000300800 */
[----:B--2---:R0:W-:Y:S02]  /*1ce00*/  STS.U16 [R0+UR76+0x43000], R73 ;  /* 0x0430004900007988 */ /* 0x0041e4000800044c */
[----:B0-----:R-:W-:-:S05]  /*1ce10*/  LOP3.LUT R73, R0, 0x10, RZ, 0x3c, !PT ;  /* 0x0000001000497812 */ /* 0x001fca00078e3cff */
[----:B------:R0:W-:Y:S04]  /*1ce20*/  STS.U16 [R73+UR76+0x40080], R6 ;  /* 0x0400800649007988 */ /* 0x0001e8000800044c */
[----:B----4-:R1:W-:Y:S04]  /*1ce30*/  STS.U16 [R73+UR76+0x40480], R5 ;  /* 0x0404800549007988 */ /* 0x0103e8000800044c */
[----:B------:R2:W-:Y:S04]  /*1ce40*/  STS.U16 [R73+UR76+0x40880], R4 ;  /* 0x0408800449007988 */ /* 0x0005e8000800044c */
[----:B0-----:R-:W4:Y:S04]  /*1ce50*/  LDL.LU R6, [R1+0x2324] ;  /* 0x0023240001067983 */ /* 0x001f280000300800 */
[----:B-1----:R-:W3:Y:S04]  /*1ce60*/  LDL.LU R5, [R1+0x2320] ;  /* 0x0023200001057983 */ /* 0x002ee80000300800 */
[----:B--2---:R-:W2:Y:S04]  /*1ce70*/  LDL.LU R4, [R1+0x231c] ;  /* 0x00231c0001047983 */ /* 0x004ea80000300800 */
[----:B--2---:R0:W-:Y:S04]  /*1ce80*/  STS.U16 [R73+UR76+0x40c80], R4 ;  /* 0x040c800449007988 */ /* 0x0041e8000800044c */
[----:B---3--:R1:W-:Y:S04]  /*1ce90*/  STS.U16 [R73+UR76+0x41080], R5 ;  /* 0x0410800549007988 */ /* 0x0083e8000800044c */
[----:B----4-:R2:W-:Y:S04]  /*1cea0*/  STS.U16 [R73+UR76+0x41480], R6 ;  /* 0x0414800649007988 */ /* 0x0105e8000800044c */
[----:B0-----:R-:W5:Y:S04]  /*1ceb0*/  LDL.LU R4, [R1+0x2318] ;  /* 0x0023180001047983 */ /* 0x001f680000300800 */
[----:B-1----:R-:W5:Y:S04]  /*1cec0*/  LDL.LU R5, [R1+0x2314] ;  /* 0x0023140001057983 */ /* 0x002f680000300800 */
[----:B--2---:R-:W5:Y:S04]  /*1ced0*/  LDL.LU R6, [R1+0x2310] ;  /* 0x0023100001067983 */ /* 0x004f680000300800 */
[----:B------:R0:W-:Y:S04]  /*1cee0*/  STS.U16 [R73+UR76+0x41880], R7 ;  /* 0x0418800749007988 */ /* 0x0001e8000800044c */
[----:B------:R1:W-:Y:S04]  /*1cef0*/  STS.U16 [R73+UR76+0x41c80], R8 ;  /* 0x041c800849007988 */ /* 0x0003e8000800044c */
[----:B------:R2:W-:Y:S04]  /*1cf00*/  STS.U16 [R73+UR76+0x42080], R9 ;  /* 0x0420800949007988 */ /* 0x0005e8000800044c */
[----:B0-----:R-:W5:Y:S04]  /*1cf10*/  LDL.LU R7, [R1+0x230c] ;  /* 0x00230c0001077983 */ /* 0x001f680000300800 */
[----:B-1----:R-:W5:Y:S04]  /*1cf20*/  LDL.LU R8, [R1+0x2308] ;  /* 0x0023080001087983 */ /* 0x002f680000300800 */
[----:B--2---:R-:W5:Y:S04]  /*1cf30*/  LDL.LU R9, [R1+0x2304] ;  /* 0x0023040001097983 */ /* 0x004f680000300800 */
[----:B------:R0:W-:Y:S04]  /*1cf40*/  STS.U16 [R73+UR76+0x42480], R10 ;  /* 0x0424800a49007988 */ /* 0x0001e8000800044c */
[----:B------:R1:W-:Y:S04]  /*1cf50*/  STS.U16 [R73+UR76+0x42880], R49 ;  /* 0x0428803149007988 */ /* 0x0003e8000800044c */
[----:B------:R2:W-:Y:S04]  /*1cf60*/  STS.U16 [R73+UR76+0x42c80], R31 ;  /* 0x042c801f49007988 */ /* 0x0005e8000800044c */
[----:B0-----:R-:W5:Y:S04]  /*1cf70*/  LDL.LU R10, [R1+0x2300] ;  /* 0x00230000010a7983 */ /* 0x001f680000300800 */
[----:B-1----:R-:W3:Y:S04]  /*1cf80*/  LDL.LU R49, [R1+0x22fc] ;  /* 0x0022fc0001317983 */ /* 0x002ee80000300800 */
[----:B--2---:R-:W2:Y:S04]  /*1cf90*/  LDL.LU R31, [R1+0x22f8] ;  /* 0x0022f800011f7983 */ /* 0x004ea80000300800 */
[----:B------:R0:W-:Y:S04]  /*1cfa0*/  STS.U16 [R73+UR76+0x43080], R60 ;  /* 0x0430803c49007988 */ /* 0x0001e8000800044c */
[----:B------:R1:W-:Y:S04]  /*1cfb0*/  STS.U16 [R73+UR76+0x43480], R51 ;  /* 0x0434803349007988 */ /* 0x0003e8000800044c */
[----:B------:R4:W-:Y:S04]  /*1cfc0*/  STS.U16 [R73+UR76+0x43880], R52 ;  /* 0x0438803449007988 */ /* 0x0009e8000800044c */
[----:B0-----:R-:W2:Y:S04]  /*1cfd0*/  LDL.LU R60, [R1+0x22f4] ;  /* 0x0022f400013c7983 */ /* 0x001ea80000300800 */
[----:B-1----:R-:W2:Y:S04]  /*1cfe0*/  LDL.LU R51, [R1+0x22f0] ;  /* 0x0022f00001337983 */ /* 0x002ea80000300800 */
[----:B----4-:R-:W4:Y:S04]  /*1cff0*/  LDL.LU R52, [R1+0x22ec] ;  /* 0x0022ec0001347983 */ /* 0x010f280000300800 */
[----:B------:R0:W-:Y:S04]  /*1d000*/  STS.U16 [R73+UR76+0x43c80], R67 ;  /* 0x043c804349007988 */ /* 0x0001e8000800044c */
[----:B0-----:R-:W2:Y:S04]  /*1d010*/  LDL.LU R73, [R1+0x22e8] ;  /* 0x0022e80001497983 */ /* 0x001ea80000300800 */
[----:B------:R-:W3:Y:S01]  /*1d020*/  LDL.LU R67, [R1+0x22e4] ;  /* 0x0022e40001437983 */ /* 0x000ee20000300800 */
[----:B------:R-:W-:Y:S01]  /*1d030*/  @!P3 IMAD.MOV R28, RZ, RZ, -R28 ;  /* 0x000000ffff1cb224 */ /* 0x000fe200078e0a1c */
[----:B------:R-:W-:-:S13]  /*1d040*/  ISETP.GT.U32.AND P3, PT, R92, R18, PT ;  /* 0x000000125c00720c */ /* 0x000fda0003f64070 */
[----:B------:R-:W-:-:S05]  /*1d050*/  @!P3 IMAD.IADD R18, R18, 0x1, -R92 ;  /* 0x000000011212b824 */ /* 0x000fca00078e0a5c */
[----:B------:R-:W-:Y:S01]  /*1d060*/  ISETP.GT.U32.AND P3, PT, R92, R18, PT ;  /* 0x000000125c00720c */ /* 0x000fe20003f64070 */
[----:B--2---:R0:W-:Y:S04]  /*1d070*/  STS.U16 [R73+UR76+0x40100], R68 ;  /* 0x0401004449007988 */ /* 0x0041e8000800044c */
[----:B0-----:R-:W2:Y:S04]  /*1d080*/  LDL.LU R68, [R1+0x22e0] ;  /* 0x0022e00001447983 */ /* 0x001ea80000300800 */
        /* <DEDUP_REMOVED lines=22> */
[----:B------:R-:W-:Y:S01]  /*1d1f0*/  STS.U16 [R60+UR76+0x41d80], R62 ;  /* 0x041d803e3c007988 */ /* 0x000fe2000800044c */
[--C-:B------:R-:W-:Y:S01]  /*1d200*/  @!P3 IMAD.IADD R18, R18, 0x1, -R92.reuse ;  /* 0x000000011212b824 */ /* 0x100fe200078e0a5c */
[----:B0-----:R-:W0:Y:S02]  /*1d210*/  LDC R64, c[0x0][0x3b0] ;  /* 0x0000ec00ff407b82 */ /* 0x001e240000000800 */
[----:B------:R-:W-:Y:S04]  /*1d220*/  STS.U16 [R60+UR76+0x42180], R61 ;  /* 0x0421803d3c007988 */ /* 0x000fe8000800044c */
[----:B------:R3:W-:Y:S02]  /*1d230*/  STS.U16 [R60+UR76+0x42580], R59 ;  /* 0x0425803b3c007988 */ /* 0x0007e4000800044c */
[----:B-1----:R-:W1:Y:S02]  /*1d240*/  LDC R63, c[0x0][0x3b0] ;  /* 0x0000ec00ff3f7b82 */ /* 0x002e640000000800 */
[----:B------:R-:W-:Y:S04]  /*1d250*/  STS.U16 [R60+UR76+0x42980], R58 ;  /* 0x0429803a3c007988 */ /* 0x000fe8000800044c */
[----:B------:R4:W-:Y:S01]  /*1d260*/  STS.U16 [R60+UR76+0x42d80], R57 ;  /* 0x042d80393c007988 */ /* 0x0009e2000800044c */
[----:B------:R-:W-:Y:S01]  /*1d270*/  ISETP.GT.U32.AND P3, PT, R92, R16, PT ;  /* 0x000000105c00720c */ /* 0x000fe20003f64070 */
[----:B---3--:R-:W3:Y:S02]  /*1d280*/  LDC R59, c[0x0][0x3b0] ;  /* 0x0000ec00ff3b7b82 */ /* 0x008ee40000000800 */
[----:B------:R-:W-:Y:S04]  /*1d290*/  STS.U16 [R60+UR76+0x43180], R56 ;  /* 0x043180383c007988 */ /* 0x000fe8000800044c */
[----:B------:R4:W-:Y:S02]  /*1d2a0*/  STS.U16 [R60+UR76+0x43580], R55 ;  /* 0x043580373c007988 */ /* 0x0009e4000800044c */
[----:B----4-:R-:W4:Y:S02]  /*1d2b0*/  LDC R57, c[0x0][0x3b0] ;  /* 0x0000ec00ff397b82 */ /* 0x010f240000000800 */
[----:B------:R-:W-:Y:S04]  /*1d2c0*/  STS.U16 [R60+UR76+0x43980], R54 ;  /* 0x043980363c007988 */ /* 0x000fe8000800044c */
[----:B------:R0:W-:Y:S01]  /*1d2d0*/  STS.U16 [R60+UR76+0x43d80], R53 ;  /* 0x043d80353c007988 */ /* 0x0001e2000800044c */
[----:B------:R-:W-:Y:S01]  /*1d2e0*/  @!P3 IMAD.IADD R16, R16, 0x1, -R92 ;  /* 0x000000011010b824 */ /* 0x000fe200078e0a5c */
[----:B------:R-:W1:Y:S02]  /*1d2f0*/  LDC R55, c[0x0][0x3b0] ;  /* 0x0000ec00ff377b82 */ /* 0x000e640000000800 */
[----:B------:R0:W-:Y:S04]  /*1d300*/  STS.U16 [R31+UR76+0x40200], R50 ;  /* 0x040200321f007988 */ /* 0x0001e8000800044c */
[----:B------:R-:W-:Y:S02]  /*1d310*/  STS.U16 [R31+UR76+0x40600], R48 ;  /* 0x040600301f007988 */ /* 0x000fe4000800044c */
[----:B0-----:R-:W0:Y:S02]  /*1d320*/  LDC R53, c[0x0][0x3b0] ;  /* 0x0000ec00ff357b82 */ /* 0x001e240000000800 */
[----:B------:R-:W-:Y:S04]  /*1d330*/  STS.U16 [R31+UR76+0x40a00], R47 ;  /* 0x040a002f1f007988 */ /* 0x000fe8000800044c */
[----:B------:R-:W-:Y:S02]  /*1d340*/  STS.U16 [R31+UR76+0x40e00], R46 ;  /* 0x040e002e1f007988 */ /* 0x000fe4000800044c */
[----:B------:R-:W0:Y:S02]  /*1d350*/  LDC R54, c[0x0][0x3b0] ;  /* 0x0000ec00ff367b82 */ /* 0x000e240000000800 */
        /* <DEDUP_REMOVED lines=19> */
[----:B------:R-:W-:Y:S04]  /*1d490*/  STS.U16 [R49+UR76+0x40680], R26 ;  /* 0x0406801a31007988 */ /* 0x000fe8000800044c */
[----:B------:R1:W-:Y:S04]  /*1d4a0*/  STS.U16 [R49+UR76+0x40a80], R12 ;  /* 0x040a800c31007988 */ /* 0x0003e8000800044c */
[----:B------:R-:W-:Y:S01]  /*1d4b0*/  STS.U16 [R49+UR76+0x40e80], R25 ;  /* 0x040e801931007988 */ /* 0x000fe2000800044c */
[----:B-1----:R-:W-:-:S03]  /*1d4c0*/  VIADD R12, R81, 0x6f ;  /* 0x0000006f510c7836 */ /* 0x002fc60000000000 */
[----:B------:R-:W-:Y:S04]  /*1d4d0*/  STS.U16 [R49+UR76+0x41280], R24 ;  /* 0x0412801831007988 */ /* 0x000fe8000800044c */
[----:B------:R1:W-:Y:S01]  /*1d4e0*/  STS.U16 [R49+UR76+0x41680], R13 ;  /* 0x0416800d31007988 */ /* 0x0003e2000800044c */
[----:B------:R-:W-:-:S03]  /*1d4f0*/  IMAD.MOV.U32 R35, RZ, RZ, R18 ;  /* 0x000000ffff237224 */ /* 0x000fc600078e0012 */
[----:B------:R-:W-:Y:S01]  /*1d500*/  STS.U16 [R49+UR76+0x41a80], R19 ;  /* 0x041a801331007988 */ /* 0x000fe2000800044c */
[----:B-1----:R-:W-:-:S03]  /*1d510*/  IABS R13, R12 ;  /* 0x0000000c000d7213 */ /* 0x002fc60000000000 */
[----:B------:R1:W-:Y:S01]  /*1d520*/  STS.U16 [R49+UR76+0x41e80], R15 ;  /* 0x041e800f31007988 */ /* 0x0003e2000800044c */
[----:B------:R-:W-:Y:S01]  /*1d530*/  @!P4 IMAD.MOV R35, RZ, RZ, -R35 ;  /* 0x000000ffff23c224 */ /* 0x000fe200078e0a23 */
[----:B------:R-:W-:Y:S02]  /*1d540*/  ISETP.GT.U32.AND P4, PT, R92, R16, PT ;  /* 0x000000105c00720c */ /* 0x000fe40003f84070 */
[----:B------:R0:W-:Y:S01]  /*1d550*/  STS.U16 [R49+UR76+0x42280], R14 ;  /* 0x0422800e31007988 */ /* 0x0001e2000800044c */
[----:B-1----:R-:W-:Y:S01]  /*1d560*/  IMAD.MOV.U32 R15, RZ, RZ, R13 ;  /* 0x000000ffff0f7224 */ /* 0x002fe200078e000d */
[----:B------:R-:W-:-:S03]  /*1d570*/  LEA R13, P3, R17, R43, 0x1 ;  /* 0x0000002b110d7211 */ /* 0x000fc600078608ff */
[----:B0-----:R-:W-:Y:S01]  /*1d580*/  IMAD.HI.U32 R14, R80, R15, RZ ;  /* 0x0000000f500e7227 */ /* 0x001fe200078e00ff */
[----:B------:R-:W-:Y:S02]  /*1d590*/  LEA.HI.X.SX32 R17, R17, R93, 0x1, P3 ;  /* 0x0000005d11117211 */ /* 0x000fe400018f0eff */
[----:B------:R-:W-:Y:S01]  /*1d5a0*/  ISETP.GT.U32.AND P3, PT, R92, R2, PT ;  /* 0x000000025c00720c */ /* 0x000fe20003f64070 */
[----:B------:R0:W-:Y:S01]  /*1d5b0*/  STL [R1+0x19e0], R13 ;  /* 0x0019e00d01007387 */ /* 0x0001e20000100800 */
[----:B------:R-:W-:-:S03]  /*1d5c0*/  IMAD.MOV R14, RZ, RZ, -R14 ;  /* 0x000000ffff0e7224 */ /* 0x000fc600078e0a0e */
[----:B------:R1:W-:Y:S01]  /*1d5d0*/  STL [R1+0x19dc], R17 ;  /* 0x0019dc1101007387 */ /* 0x0003e20000100800 */
[----:B------:R-:W-:-:S03]  /*1d5e0*/  VIADD R19, R81, 0x75 ;  /* 0x0000007551137836 */ /* 0x000fc60000000000 */
[----:B------:R-:W3:Y:S01]  /*1d5f0*/  LDL.LU R48, [R1+0x11f4] ;  /* 0x0011f40001307983 */ /* 0x000ee20000300800 */
[----:B------:R-:W-:-:S03]  /*1d600*/  IMAD R29, R92, R14, R15 ;  /* 0x0000000e5c1d7224 */ /* 0x000fc600078e020f */
[----:B------:R-:W3:Y:S01]  /*1d610*/  LDL.LU R42, [R1+0x12f4] ;  /* 0x0012f400012a7983 */ /* 0x000ee20000300800 */
[----:B------:R-:W-:-:S03]  /*1d620*/  @P0 IMAD.MOV.U32 R24, RZ, RZ, R13 ;  /* 0x000000ffff180224 */ /* 0x000fc600078e000d */
[----:B------:R-:W4:Y:S01]  /*1d630*/  LDL.LU R47, [R1+0x12f0] ;  /* 0x0012f000012f7983 */ /* 0x000f220000300800 */
[----:B0-----:R-:W-:-:S03]  /*1d640*/  IABS R13, R19 ;  /* 0x00000013000d7213 */ /* 0x001fc60000000000 */
[----:B------:R-:W4:Y:S01]  /*1d650*/  LDL.LU R46, [R1+0x12ec] ;  /* 0x0012ec00012e7983 */ /* 0x000f220000300800 */
[----:B------:R-:W-:-:S03]  /*1d660*/  @!P4 IMAD.IADD R16, R16, 0x1, -R92 ;  /* 0x000000011010c824 */ /* 0x000fc600078e0a5c */
[----:B------:R-:W4:Y:S01]  /*1d670*/  LDL.LU R45, [R1+0x12e8] ;  /* 0x0012e800012d7983 */ /* 0x000f220000300800 */
[----:B------:R-:W-:-:S03]  /*1d680*/  ISETP.GT.U32.AND P4, PT, R92, R29, PT ;  /* 0x0000001d5c00720c */ /* 0x000fc60003f84070 */
[----:B------:R-:W4:Y:S01]  /*1d690*/  LDL.LU R44, [R1+0x12e4] ;  /* 0x0012e400012c7983 */ /* 0x000f220000300800 */
[----:B------:R-:W-:-:S03]  /*1d6a0*/  @!P3 IMAD.IADD R2, R2, 0x1, -R92 ;  /* 0x000000010202b824 */ /* 0x000fc600078e0a5c */
[----:B------:R-:W4:Y:S01]  /*1d6b0*/  LDL.LU R65, [R1+0x12e0] ;  /* 0x0012e00001417983 */ /* 0x000f220000300800 */
[----:B------:R-:W-:-:S03]  /*1d6c0*/  VIADD R18, R81, 0x76 ;  /* 0x0000007651127836 */ /* 0x000fc60000000000 */
[----:B------:R-:W4:Y:S01]  /*1d6d0*/  LDL.LU R66, [R1+0x12dc] ;  /* 0x0012dc0001427983 */ /* 0x000f220000300800 */
[----:B------:R-:W-:-:S03]  /*1d6e0*/  IMAD.MOV.U32 R14, RZ, RZ, R13 ;  /* 0x000000ffff0e7224 */ /* 0x000fc600078e000d */
[----:B------:R-:W4:Y:S01]  /*1d6f0*/  LDL.LU R69, [R1+0x12d8] ;  /* 0x0012d80001457983 */ /* 0x000f220000300800 */
[----:B------:R-:W-:-:S03]  /*1d700*/  @P0 IMAD.MOV.U32 R25, RZ, RZ, R17 ;  /* 0x000000ffff190224 */ /* 0x000fc600078e0011 */
[----:B------:R-:W4:Y:S04]  /*1d710*/  LDL.LU R71, [R1+0x12d4] ;  /* 0x0012d40001477983 */ /* 0x000f280000300800 */
[----:B------:R-:W4:Y:S01]  /*1d720*/  LDL.LU R70, [R1+0x12d0] ;  /* 0x0012d00001467983 */ /* 0x000f220000300800 */
[----:B------:R-:W-:-:S03]  /*1d730*/  ISETP.GT.U32.AND P3, PT, R92, R2, PT ;  /* 0x000000025c00720c */ /* 0x000fc60003f64070 */
[----:B------:R-:W4:Y:S01]  /*1d740*/  LDL.LU R73, [R1+0x12cc] ;  /* 0x0012cc0001497983 */ /* 0x000f220000300800 */
[----:B--2---:R-:W-:-:S03]  /*1d750*/  PRMT R68, RZ, 0x7610, R68 ;  /* 0x00007610ff447816 */ /* 0x004fc60000000044 */
[----:B------:R-:W2:Y:S01]  /*1d760*/  LDL.LU R72, [R1+0x12c8] ;  /* 0x0012c80001487983 */ /* 0x000ea20000300800 */
[----:B------:R-:W-:Y:S01]  /*1d770*/  IABS R15, R18 ;  /* 0x00000012000f7213 */ /* 0x000fe20000000000 */
[----:B------:R-:W-:Y:S02]  /*1d780*/  IMAD.HI.U32 R13, R80, R14, RZ ;  /* 0x0000000e500d7227 */ /* 0x000fe400078e00ff */
[----:B------:R-:W2:Y:S02]  /*1d790*/  LDL.LU R75, [R1+0x12c4] ;  /* 0x0012c400014b7983 */ /* 0x000ea40000300800 */
[----:B------:R-:W-:Y:S02]  /*1d7a0*/  IMAD.MOV R13, RZ, RZ, -R13 ;  /* 0x000000ffff0d7224 */ /* 0x000fe400078e0a0d */
[----:B------:R0:W2:Y:S01]  /*1d7b0*/  @P0 LDG.E.U16 R68, desc[UR6][R24.64] ;  /* 0x0000000618440981 */ /* 0x0000a2000c1e1500 */
[----:B------:R-:W-:Y:S02]  /*1d7c0*/  @!P4 IMAD.IADD R29, R29, 0x1, -R92 ;  /* 0x000000011d1dc824 */ /* 0x000fe400078e0a5c */
[----:B-1----:R-:W-:Y:S01]  /*1d7d0*/  IMAD R17, R92, R13, R14 ;  /* 0x0000000d5c117224 */ /* 0x002fe200078e020e */
[----:B------:R-:W2:Y:S01]  /*1d7e0*/  LDL.LU R74, [R1+0x12c0] ;  /* 0x0012c000014a7983 */ /* 0x000ea20000300800 */
[----:B0-----:R-:W-:-:S02]  /*1d7f0*/  IMAD.MOV.U32 R24, RZ, RZ, R16 ;  /* 0x000000ffff187224 */ /* 0x001fc400078e0010 */
[----:B------:R-:W-:Y:S01]  /*1d800*/  IMAD.MOV.U32 R25, RZ, RZ, R15 ;  /* 0x000000ffff197224 */ /* 0x000fe200078e000f */
[----:B------:R-:W-:Y:S01]  /*1d810*/  ISETP.GT.U32.AND P4, PT, R92, R29, PT ;  /* 0x0000001d5c00720c */ /* 0x000fe20003f84070 */
[----:B------:R-:W-:Y:S01]  /*1d820*/  @!P5 IMAD.MOV R24, RZ, RZ, -R24 ;  /* 0x000000ffff18d224 */ /* 0x000fe200078e0a18 */
[----:B------:R-:W-:Y:S01]  /*1d830*/  ISETP.GE.AND P5, PT, R11, RZ, PT ;  /* 0x000000ff0b00720c */ /* 0x000fe20003fa6270 */
[----:B------:R-:W-:Y:S01]  /*1d840*/  VIADD R15, R81, 0x77 ;  /* 0x00000077510f7836 */ /* 0x000fe20000000000 */
[----:B------:R-:W2:Y:S01]  /*1d850*/  LDL.LU R77, [R1+0x127c] ;  /* 0x00127c00014d7983 */ /* 0x000ea20000300800 */
[----:B------:R-:W-:-:S04]  /*1d860*/  IMAD.HI.U32 R11, R80, R25, RZ ;  /* 0x00000019500b7227 */ /* 0x000fc800078e00ff */
[C---:B------:R-:W-:Y:S01]  /*1d870*/  VIADD R14, R81.reuse, 0x7d ;  /* 0x0000007d510e7836 */ /* 0x040fe20000000000 */
[----:B------:R-:W-:Y:S01]  /*1d880*/  IABS R26, R15 ;  /* 0x0000000f001a7213 */ /* 0x000fe20000000000 */
[----:B------:R-:W-:Y:S01]  /*1d890*/  @!P3 IMAD.IADD R2, R2, 0x1, -R92 ;  /* 0x000000010202b824 */ /* 0x000fe200078e0a5c */
[----:B------:R-:W2:Y:S01]  /*1d8a0*/  LDL.LU R76, [R1+0x1278] ;  /* 0x00127800014c7983 */ /* 0x000ea20000300800 */
[----:B------:R-:W-:Y:S02]  /*1d8b0*/  VIADD R13, R81, 0x7e ;  /* 0x0000007e510d7836 */ /* 0x000fe40000000000 */
[----:B------:R-:W-:Y:S01]  /*1d8c0*/  IMAD.MOV R16, RZ, RZ, -R11 ;  /* 0x000000ffff107224 */ /* 0x000fe200078e0a0b */
[----:B------:R-:W-:Y:S01]  /*1d8d0*/  IABS R11, R14 ;  /* 0x0000000e000b7213 */ /* 0x000fe20000000000 */
[----:B------:R-:W-:Y:S01]  /*1d8e0*/  IMAD.MOV.U32 R40, RZ, RZ, R2 ;  /* 0x000000ffff287224 */ /* 0x000fe200078e0002 */
[----:B------:R-:W-:Y:S01]  /*1d8f0*/  IABS R2, R13 ;  /* 0x0000000d00027213 */ /* 0x000fe20000000000 */
[----:B------:R-:W-:Y:S01]  /*1d900*/  IMAD.MOV.U32 R30, RZ, RZ, R26 ;  /* 0x000000ffff1e7224 */ /* 0x000fe200078e001a */
[----:B------:R-:W2:Y:S01]  /*1d910*/  LDL.LU R79, [R1+0x1274] ;  /* 0x00127400014f7983 */ /* 0x000ea20000300800 */
[----:B------:R-:W-:-:S02]  /*1d920*/  IMAD.MOV.U32 R26, RZ, RZ, R11 ;  /* 0x000000ffff1a7224 */ /* 0x000fc400078e000b */
[----:B------:R-:W-:Y:S01]  /*1d930*/  IMAD R16, R92, R16, R25 ;  /* 0x000000105c107224 */ /* 0x000fe200078e0219 */
[----:B------:R-:W2:Y:S01]  /*1d940*/  LDL.LU R78, [R1+0x1260] ;  /* 0x00126000014e7983 */ /* 0x000ea20000300800 */
[----:B------:R-:W-:-:S03]  /*1d950*/  IMAD.HI.U32 R11, R80, R30, RZ ;  /* 0x0000001e500b7227 */ /* 0x000fc600078e00ff */
[----:B------:R-:W2:Y:S01]  /*1d960*/  LDL.LU R81, [R1+0x11fc] ;  /* 0x0011fc0001517983 */ /* 0x000ea20000300800 */
[----:B------:R-:W-:Y:S02]  /*1d970*/  IMAD.MOV.U32 R25, RZ, RZ, R2 ;  /* 0x000000ffff197224 */ /* 0x000fe400078e0002 */
[----:B------:R-:W-:-:S04]  /*1d980*/  IMAD.HI.U32 R2, R80, R26, RZ ;  /* 0x0000001a50027227 */ /* 0x000fc800078e00ff */
[----:B------:R-:W-:Y:S01]  /*1d990*/  @!P4 IMAD.IADD R29, R29, 0x1, -R92 ;  /* 0x000000011d1dc824 */ /* 0x000fe200078e0a5c */
[----:B------:R-:W-:Y:S01]  /*1d9a0*/  ISETP.GE.AND P4, PT, R12, RZ, PT ;  /* 0x000000ff0c00720c */ /* 0x000fe20003f86270 */
[----:B------:R-:W-:Y:S02]  /*1d9b0*/  IMAD.MOV R12, RZ, RZ, -R11 ;  /* 0x000000ffff0c7224 */ /* 0x000fe400078e0a0b */
[----:B------:R-:W-:Y:S02]  /*1d9c0*/  IMAD.MOV R11, RZ, RZ, -R2 ;  /* 0x000000ffff0b7224 */ /* 0x000fe400078e0a02 */
[----:B------:R-:W-:Y:S02]  /*1d9d0*/  IMAD.HI.U32 R2, R80, R25, RZ ;  /* 0x0000001950027227 */ /* 0x000fe400078e00ff */
[----:B------:R-:W2:Y:S01]  /*1d9e0*/  LDL.LU R80, [R1+0x11f8] ;  /* 0x0011f80001507983 */ /* 0x000ea20000300800 */
[C---:B------:R-:W-:Y:S01]  /*1d9f0*/  ISETP.GT.U32.AND P3, PT, R92.reuse, R17, PT ;  /* 0x000000115c00720c */ /* 0x040fe20003f64070 */
[----:B------:R-:W-:Y:S01]  /*1da00*/  @!P5 IMAD.MOV R40, RZ, RZ, -R40 ;  /* 0x000000ffff28d224 */ /* 0x000fe200078e0a28 */
[----:B------:R-:W-:-:S11]  /*1da10*/  ISETP.GT.U32.AND P5, PT, R92, R16, PT ;  /* 0x000000105c00720c */ /* 0x000fd60003fa4070 */
[----:B------:R-:W-:-:S05]  /*1da20*/  @!P3 IMAD.IADD R17, R17, 0x1, -R92 ;  /* 0x000000011111b824 */ /* 0x000fca00078e0a5c */
[----:B------:R-:W-:Y:S01]  /*1da30*/  ISETP.GT.U32.AND P3, PT, R92, R17, PT ;  /* 0x000000115c00720c */ /* 0x000fe20003f64070 */
[----:B------:R-:W-:Y:S02]  /*1da40*/  @!P5 IMAD.IADD R16, R16, 0x1, -R92 ;  /* 0x000000011010d824 */ /* 0x000fe400078e0a5c */
[C---:B------:R-:W-:Y:S02]  /*1da50*/  IMAD R12, R92.reuse, R12, R30 ;  /* 0x0000000c5c0c7224 */ /* 0x040fe400078e021e */
[----:B------:R-:W-:Y:S01]  /*1da60*/  IMAD.MOV.U32 R37, RZ, RZ, R29 ;  /* 0x000000ffff257224 */ /* 0x000fe200078e001d */
[C---:B------:R-:W-:Y:S01]  /*1da70*/  ISETP.GT.U32.AND P5, PT, R92.reuse, R16, PT ;  /* 0x000000105c00720c */ /* 0x040fe20003fa4070 */
[C---:B------:R-:W-:Y:S01]  /*1da80*/  IMAD R11, R92.reuse, R11, R26 ;  /* 0x0000000b5c0b7224 */ /* 0x040fe200078e021a */
[----:B------:R-:W0:Y:S01]  /*1da90*/  LDC R30, c[0x0][0x3b0] ;  /* 0x0000ec00ff1e7b82 */ /* 0x000e220000000800 */
[----:B------:R-:W-:Y:S01]  /*1daa0*/  @!P4 IMAD.MOV R37, RZ, RZ, -R37 ;  /* 0x000000ffff25c224 */ /* 0x000fe200078e0a25 */
[----:B------:R-:W-:Y:S01]  /*1dab0*/  ISETP.GT.U32.AND P4, PT, R92, R12, PT ;  /* 0x0000000c5c00720c */ /* 0x000fe20003f84070 */
[----:B------:R-:W-:-:S02]  /*1dac0*/  IMAD.MOV R2, RZ, RZ, -R2 ;  /* 0x000000ffff027224 */ /* 0x000fc400078e0a02 */
[----:B------:R-:W-:Y:S01]  /*1dad0*/  @!P3 IMAD.IADD R17, R17, 0x1, -R92 ;  /* 0x000000011111b824 */ /* 0x000fe200078e0a5c */
[C---:B------:R-:W-:Y:S01]  /*1dae0*/  ISETP.GT.U32.AND P3, PT, R92.reuse, R11, PT ;  /* 0x0000000b5c00720c */ /* 0x040fe20003f64070 */
[----:B------:R-:W-:-:S04]  /*1daf0*/  IMAD R2, R92, R2, R25 ;  /* 0x000000025c027224 */ /* 0x000fc800078e0219 */
[----:B------:R-:W-:Y:S01]  /*1db00*/  @!P5 IMAD.IADD R16, R16, 0x1, -R92 ;  /* 0x000000011010d824 */ /* 0x000fe200078e0a5c */
[----:B------:R-:W-:-:S03]  /*1db10*/  ISETP.GT.U32.AND P5, PT, R92, R2, PT ;  /* 0x000000025c00720c */ /* 0x000fc60003fa4070 */
[----:B------:R-:W-:Y:S01]  /*1db20*/  @!P4 IMAD.IADD R12, R12, 0x1, -R92 ;  /* 0x000000010c0cc824 */ /* 0x000fe200078e0a5c */
[----:B------:R-:W-:-:S03]  /*1db30*/  ISETP.GE.AND P4, PT, R19, RZ, PT ;  /* 0x000000ff1300720c */ /* 0x000fc60003f86270 */
[----:B------:R-:W-:Y:S01]  /*1db40*/  @!P3 IMAD.IADD R11, R11, 0x1, -R92 ;  /* 0x000000010b0bb824 */ /* 0x000fe200078e0a5c */
[----:B------:R-:W-:Y:S01]  /*1db50*/  ISETP.GE.AND P3, PT, R18, RZ, PT ;  /* 0x000000ff1200720c */ /* 0x000fe20003f66270 */
[----:B------:R-:W-:Y:S02]  /*1db60*/  IMAD.MOV.U32 R25, RZ, RZ, R17 ;  /* 0x000000ffff197224 */ /* 0x000fe400078e0011 */
[----:B------:R-:W-:Y:S02]  /*1db70*/  IMAD.MOV.U32 R29, RZ, RZ, R16 ;  /* 0x000000ffff1d7224 */ /* 0x000fe400078e0010 */
[----:B------:R-:W-:-:S04]  /*1db80*/  @!P5 IMAD.IADD R2, R2, 0x1, -R92 ;  /* 0x000000010202d824 */ /* 0x000fc800078e0a5c */
[----:B------:R-:W-:Y:S01]  /*1db90*/  @!P4 IMAD.MOV R25, RZ, RZ, -R25 ;  /* 0x000000ffff19c224 */ /* 0x000fe200078e0a19 */
[----:B------:R-:W-:-:S03]  /*1dba0*/  ISETP.GT.U32.AND P4, PT, R92, R12, PT ;  /* 0x0000000c5c00720c */ /* 0x000fc60003f84070 */
[----:B------:R-:W-:Y:S01]  /*1dbb0*/  @!P3 IMAD.MOV R29, RZ, RZ, -R29 ;  /* 0x000000ffff1db224 */ /* 0x000fe200078e0a1d */
[C---:B------:R-:W-:Y:S02]  /*1dbc0*/  ISETP.GT.U32.AND P3, PT, R92.reuse, R2, PT ;  /* 0x000000025c00720c */ /* 0x040fe40003f64070 */
[----:B------:R-:W-:-:S07]  /*1dbd0*/  ISETP.GT.U32.AND P5, PT, R92, R11, PT ;  /* 0x0000000b5c00720c */ /* 0x000fce0003fa4070 */
[----:B------:R-:W-:-:S04]  /*1dbe0*/  @!P4 IMAD.IADD R12, R12, 0x1, -R92 ;  /* 0x000000010c0cc824 */ /* 0x000fc800078e0a5c */
[----:B------:R-:W-:Y:S01]  /*1dbf0*/  @!P3 IMAD.IADD R2, R2, 0x1, -R92 ;  /* 0x000000010202b824 */ /* 0x000fe200078e0a5c */
[----:B------:R-:W-:Y:S01]  /*1dc00*/  ISETP.GE.AND P3, PT, R13, RZ, PT ;  /* 0x000000ff0d00720c */ /* 0x000fe20003f66270 */
[----:B------:R-:W-:Y:S02]  /*1dc10*/  IMAD.MOV.U32 R39, RZ, RZ, R12 ;  /* 0x000000ffff277224 */ /* 0x000fe400078e000c */
[----:B------:R-:W-:Y:S01]  /*1dc20*/  @!P5 IMAD.IADD R11, R11, 0x1, -R92 ;  /* 0x000000010b0bd824 */ /* 0x000fe200078e0a5c */
[----:B------:R-:W-:Y:S01]  /*1dc30*/  ISETP.GE.AND P5, PT, R14, RZ, PT ;  /* 0x000000ff0e00720c */ /* 0x000fe20003fa6270 */
[----:B------:R-:W-:Y:S01]  /*1dc40*/  IMAD.MOV.U32 R92, RZ, RZ, R2 ;  /* 0x000000ffff5c7224 */ /* 0x000fe200078e0002 */
[----:B------:R-:W-:Y:S01]  /*1dc50*/  ISETP.GE.AND P4, PT, R15, RZ, PT ;  /* 0x000000ff0f00720c */ /* 0x000fe20003f86270 */
[----:B------:R-:W-:Y:S01]  /*1dc60*/  IMAD.MOV.U32 R26, RZ, RZ, R11 ;  /* 0x000000ffff1a7224 */ /* 0x000fe200078e000b */
[----:B------:R-:W-:-:S09]  /*1dc70*/  SEL R21, R83, R21, !P1 ;  /* 0x0000001553157207 */ /* 0x000fd20004800000 */
[----:B------:R-:W-:Y:S02]  /*1dc80*/  @!P5 IMAD.MOV R26, RZ, RZ, -R26 ;  /* 0x000000ffff1ad224 */ /* 0x000fe400078e0a1a */
[----:B------:R-:W-:-:S03]  /*1dc90*/  @!P4 IMAD.MOV R39, RZ, RZ, -R39 ;  /* 0x000000ffff27c224 */ /* 0x000fc600078e0a27 */
[C---:B------:R-:W-:Y:S01]  /*1dca0*/  SEL R26, R83.reuse, R26, !P1 ;  /* 0x0000001a531a7207 */ /* 0x040fe20004800000 */
[----:B------:R-:W-:Y:S01]  /*1dcb0*/  @!P3 IMAD.MOV R92, RZ, RZ, -R92 ;  /* 0x000000ffff5cb224 */ /* 0x000fe200078e0a5c */
[C---:B------:R-:W-:Y:S02]  /*1dcc0*/  SEL R39, R83.reuse, R39, !P1 ;  /* 0x0000002753277207 */ /* 0x040fe40004800000 */
        /* <DEDUP_REMOVED lines=14> */
[C---:B---3--:R-:W-:Y:S02]  /*1ddb0*/  SEL R11, R83.reuse, R42, !P1 ;  /* 0x0000002a530b7207 */ /* 0x048fe40004800000 */
[----:B----4-:R-:W-:-:S03]  /*1ddc0*/  SEL R47, R83, R47, !P1 ;  /* 0x0000002f532f7207 */ /* 0x010fc60004800000 */
[----:B------:R-:W-:Y:S01]  /*1ddd0*/  IMAD R11, R11, R64, RZ ;  /* 0x000000400b0b7224 */ /* 0x000fe200078e02ff */
[C---:B------:R-:W-:Y:S01]  /*1dde0*/  SEL R48, R83.reuse, R48, !P1 ;  /* 0x0000003053307207 */ /* 0x040fe20004800000 */
[----:B------:R-:W1:Y:S01]  /*1ddf0*/  LDC R64, c[0x0][0x3b0] ;  /* 0x0000ec00ff407b82 */ /* 0x000e620000000800 */
[C---:B------:R-:W-:Y:S02]  /*1de00*/  SEL R46, R83.reuse, R46, !P1 ;  /* 0x0000002e532e7207 */ /* 0x040fe40004800000 */
[----:B------:R-:W-:-:S05]  /*1de10*/  SEL R38, R83, R69, !P1 ;  /* 0x0000004553267207 */ /* 0x000fca0004800000 */
[----:B------:R-:W3:Y:S01]  /*1de20*/  LDC R69, c[0x0][0x3b0] ;  /* 0x0000ec00ff457b82 */ /* 0x000ee20000000800 */
[C---:B------:R-:W-:Y:S02]  /*1de30*/  SEL R34, R83.reuse, R71, !P1 ;  /* 0x0000004753227207 */ /* 0x040fe40004800000 */
[----:B------:R-:W-:-:S05]  /*1de40*/  SEL R2, R83, R70, !P1 ;  /* 0x0000004653027207 */ /* 0x000fca0004800000 */
[----:B------:R-:W4:Y:S01]  /*1de50*/  LDC R70, c[0x0][0x3b0] ;  /* 0x0000ec00ff467b82 */ /* 0x000f220000000800 */
[C---:B------:R-:W-:Y:S02]  /*1de60*/  SEL R12, R83.reuse, R73, !P1 ;  /* 0x00000049530c7207 */ /* 0x040fe40004800000 */
[----:B--2---:R-:W-:-:S03]  /*1de70*/  SEL R13, R83, R72, !P1 ;  /* 0x00000048530d7207 */ /* 0x004fc60004800000 */
[----:B------:R-:W-:Y:S02]  /*1de80*/  IMAD R12, R12, R54, RZ ;  /* 0x000000360c0c7224 */ /* 0x000fe400078e02ff */
[----:B------:R-:W2:Y:S01]  /*1de90*/  LDC R71, c[0x0][0x3b0] ;  /* 0x0000ec00ff477b82 */ /* 0x000ea20000000800 */
[----:B------:R-:W-:-:S07]  /*1dea0*/  IMAD R13, R13, R53, RZ ;  /* 0x000000350d0d7224 */ /* 0x000fce00078e02ff */
[----:B------:R-:W0:Y:S01]  /*1deb0*/  LDC R53, c[0x0][0x3b0] ;  /* 0x0000ec00ff357b82 */ /* 0x000e220000000800 */
[----:B------:R-:W-:-:S07]  /*1dec0*/  IMAD R2, R2, R55, RZ ;  /* 0x0000003702027224 */ /* 0x000fce00078e02ff */
[----:B------:R-:W0:Y:S01]  /*1ded0*/  LDC R54, c[0x0][0x3b0] ;  /* 0x0000ec00ff367b82 */ /* 0x000e220000000800 */
[----:B------:R-:W-:Y:S01]  /*1dee0*/  IMAD R34, R34, R56, RZ ;  /* 0x0000003822227224 */ /* 0x000fe200078e02ff */
[----:B------:R-:W-:-:S06]  /*1def0*/  SEL R41, R83, R66, !P1 ;  /* 0x0000004253297207 */ /* 0x000fcc0004800000 */
[----:B------:R-:W1:Y:S01]  /*1df00*/  LDC R55, c[0x0][0x3b0] ;  /* 0x0000ec00ff377b82 */ /* 0x000e620000000800 */
[----:B------:R-:W-:Y:S01]  /*1df10*/  IMAD R38, R38, R57, RZ ;  /* 0x0000003926267224 */ /* 0x000fe200078e02ff */
[----:B------:R-:W-:-:S06]  /*1df20*/  SEL R42, R83, R65, !P1 ;  /* 0x00000041532a7207 */ /* 0x000fcc0004800000 */
[----:B------:R-:W1:Y:S01]  /*1df30*/  LDC R56, c[0x0][0x3b0] ;  /* 0x0000ec00ff387b82 */ /* 0x000e620000000800 */
[----:B------:R-:W-:Y:S01]  /*1df40*/  IMAD R41, R41, R58, RZ ;  /* 0x0000003a29297224 */ /* 0x000fe200078e02ff */
[----:B------:R-:W-:-:S06]  /*1df50*/  SEL R44, R83, R44, !P1 ;  /* 0x0000002c532c7207 */ /* 0x000fcc0004800000 */
[----:B------:R-:W1:Y:S01]  /*1df60*/  LDC R72, c[0x0][0x3b0] ;  /* 0x0000ec00ff487b82 */ /* 0x000e620000000800 */
[C---:B------:R-:W-:Y:S02]  /*1df70*/  SEL R45, R83.reuse, R45, !P1 ;  /* 0x0000002d532d7207 */ /* 0x040fe40004800000 */
[----:B------:R-:W-:-:S05]  /*1df80*/  SEL R15, R83, R74, !P1 ;  /* 0x0000004a530f7207 */ /* 0x000fca0004800000 */
[----:B------:R-:W1:Y:S01]  /*1df90*/  LDC R57, c[0x0][0x3b0] ;  /* 0x0000ec00ff397b82 */ /* 0x000e620000000800 */
[----:B------:R-:W-:Y:S01]  /*1dfa0*/  SEL R17, R83, R76, !P1 ;  /* 0x0000004c53117207 */ /* 0x000fe20004800000 */
[----:B------:R-:W-:-:S06]  /*1dfb0*/  IMAD R47, R47, R63, RZ ;  /* 0x0000003f2f2f7224 */ /* 0x000fcc00078e02ff */
[----:B------:R-:W2:Y:S01]  /*1dfc0*/  LDC R73, c[0x0][0x3b0] ;  /* 0x0000ec00ff497b82 */ /* 0x000ea20000000800 */
[----:B------:R-:W-:Y:S01]  /*1dfd0*/  IMAD R42, R42, R59, RZ ;  /* 0x0000003b2a2a7224 */ /* 0x000fe200078e02ff */
[----:B------:R-:W-:Y:S01]  /*1dfe0*/  SEL R14, R83, R75, !P1 ;  /* 0x0000004b530e7207 */ /* 0x000fe20004800000 */
[----:B------:R-:W-:-:S05]  /*1dff0*/  IMAD R46, R46, R62, RZ ;  /* 0x0000003e2e2e7224 */ /* 0x000fca00078e02ff */
[----:B------:R-:W2:Y:S01]  /*1e000*/  LDC R58, c[0x0][0x3b0] ;  /* 0x0000ec00ff3a7b82 */ /* 0x000ea20000000800 */
[----:B------:R-:W-:Y:S02]  /*1e010*/  IMAD R44, R44, R60, RZ ;  /* 0x0000003c2c2c7224 */ /* 0x000fe400078e02ff */
[----:B0-----:R-:W-:Y:S01]  /*1e020*/  IMAD R26, R26, R53, RZ ;  /* 0x000000351a1a7224 */ /* 0x001fe200078e02ff */
[----:B------:R-:W-:-:S04]  /*1e030*/  LEA R53, P5, R11, R43, 0x1 ;  /* 0x0000002b0b357211 */ /* 0x000fc800078a08ff */
[----:B------:R-:W0:Y:S01]  /*1e040*/  LDC R74, c[0x0][0x3b0] ;  /* 0x0000ec00ff4a7b82 */ /* 0x000e220000000800 */
[----:B------:R-:W-:Y:S01]  /*1e050*/  IMAD R45, R45, R61, RZ ;  /* 0x0000003d2d2d7224 */ /* 0x000fe200078e02ff */
[----:B------:R-:W-:Y:S01]  /*1e060*/  SEL R16, R83, R77, !P1 ;  /* 0x0000004d53107207 */ /* 0x000fe20004800000 */
[----:B---3--:R-:W-:Y:S01]  /*1e070*/  IMAD R21, R21, R69, RZ ;  /* 0x0000004515157224 */ /* 0x008fe200078e02ff */
[----:B------:R-:W-:-:S04]  /*1e080*/  SEL R18, R83, R79, !P1 ;  /* 0x0000004f53127207 */ /* 0x000fc80004800000 */
[----:B------:R-:W3:Y:S01]  /*1e090*/  LDC R76, c[0x0][0x3b0] ;  /* 0x0000ec00ff4c7b82 */ /* 0x000ee20000000800 */
[----:B------:R-:W-:Y:S01]  /*1e0a0*/  SEL R31, R83, R78, !P1 ;  /* 0x0000004e531f7207 */ /* 0x000fe20004800000 */
[----:B------:R-:W-:Y:S01]  /*1e0b0*/  IMAD R39, R39, R54, RZ ;  /* 0x0000003627277224 */ /* 0x000fe200078e02ff */
[C---:B------:R-:W-:Y:S02]  /*1e0c0*/  SEL R19, R83.reuse, R81, !P1 ;  /* 0x0000005153137207 */ /* 0x040fe40004800000 */
[----:B------:R-:W-:-:S03]  /*1e0d0*/  SEL R32, R83, R80, !P1 ;  /* 0x0000005053207207 */ /* 0x000fc60004800000 */
[----:B------:R-:W0:Y:S01]  /*1e0e0*/  LDC R59, c[0x0][0x3b0] ;  /* 0x0000ec00ff3b7b82 */ /* 0x000e220000000800 */
[-C--:B------:R-:W-:Y:S01]  /*1e0f0*/  LEA R69, P1, R47, R43.reuse, 0x1 ;  /* 0x0000002b2f457211 */ /* 0x080fe200078208ff */
[----:B----4-:R-:W-:Y:S01]  /*1e100*/  IMAD R20, R20, R70, RZ ;  /* 0x0000004614147224 */ /* 0x010fe200078e02ff */
[----:B------:R-:W-:-:S05]  /*1e110*/  LEA R54, P3, R46, R43, 0x1 ;  /* 0x0000002b2e367211 */ /* 0x000fca00078608ff */
[----:B------:R-:W4:Y:S01]  /*1e120*/  LDC R75, c[0x0][0x3b0] ;  /* 0x0000ec00ff4b7b82 */ /* 0x000f220000000800 */
[----:B------:R-:W-:Y:S01]  /*1e130*/  LEA.HI.X.SX32 R11, R11, R93, 0x1, P5 ;  /* 0x0000005d0b0b7211 */ /* 0x000fe200028f0eff */
[----:B-1----:R-:W-:Y:S01]  /*1e140*/  IMAD R29, R29, R55, RZ ;  /* 0x000000371d1d7224 */ /* 0x002fe200078e02ff */
[----:B------:R-:W-:-:S05]  /*1e150*/  LEA R70, P4, R45, R43, 0x1 ;  /* 0x0000002b2d467211 */ /* 0x000fca00078808ff */
[----:B------:R-:W1:Y:S01]  /*1e160*/  LDC R60, c[0x0][0x3b0] ;  /* 0x0000ec00ff3c7b82 */ /* 0x000e620000000800 */
[----:B------:R-:W-:Y:S01]  /*1e170*/  STL [R1+0x16ec], R53 ;  /* 0x0016ec3501007387 */ /* 0x000fe20000100800 */
[----:B------:R-:W-:Y:S01]  /*1e180*/  LEA.HI.X.SX32 R84, R47, R93, 0x1, P1 ;  /* 0x0000005d2f547211 */ /* 0x000fe200008f0eff */
[----:B--2---:R-:W-:Y:S01]  /*1e190*/  IMAD R32, R32, R71, RZ ;  /* 0x0000004720207224 */ /* 0x004fe200078e02ff */
[----:B------:R-:W-:Y:S01]  /*1e1a0*/  LEA R55, P5, R44, R43, 0x1 ;  /* 0x0000002b2c377211 */ /* 0x000fe200078a08ff */
[----:B------:R-:W-:Y:S03]  /*1e1b0*/  STL [R1+0x16f4], R69 ;  /* 0x0016f44501007387 */ /* 0x000fe60000100800 */
[----:B------:R-:W2:Y:S01]  /*1e1c0*/  LDC R61, c[0x0][0x3b0] ;  /* 0x0000ec00ff3d7b82 */ /* 0x000ea20000000800 */
[----:B------:R-:W-:Y:S01]  /*1e1d0*/  STL [R1+0x16fc], R54 ;  /* 0x0016fc3601007387 */ /* 0x000fe20000100800 */
[----:B------:R-:W-:Y:S01]  /*1e1e0*/  LEA.HI.X.SX32 R85, R46, R93, 0x1, P3 ;  /* 0x0000005d2e557211 */ /* 0x000fe200018f0eff */
[----:B------:R-:W-:Y:S01]  /*1e1f0*/  IMAD R25, R25, R56, RZ ;  /* 0x0000003819197224 */ /* 0x000fe200078e02ff */
[----:B------:R-:W-:Y:S01]  /*1e200*/  LEA R71, P1, R42, R43, 0x1 ;  /* 0x0000002b2a477211 */ /* 0x000fe200078208ff */
[----:B------:R-:W-:Y:S01]  /*1e210*/  STL [R1+0x16e8], R11 ;  /* 0x0016e80b01007387 */ /* 0x000fe20000100800 */
[----:B------:R-:W-:Y:S01]  /*1e220*/  LEA.HI.X.SX32 R86, R45, R93, 0x1, P4 ;  /* 0x0000005d2d567211 */ /* 0x000fe200020f0eff */
[----:B------:R-:W-:Y:S01]  /*1e230*/  IMAD R19, R19, R72, RZ ;  /* 0x0000004813137224 */ /* 0x000fe200078e02ff */
[----:B------:R-:W-:Y:S01]  /*1e240*/  LEA R56, P3, R41, R43, 0x1 ;  /* 0x0000002b29387211 */ /* 0x000fe200078608ff */
[----:B------:R-:W-:Y:S01]  /*1e250*/  STL [R1+0x1704], R70 ;  /* 0x0017044601007387 */ /* 0x000fe20000100800 */
[----:B------:R-:W-:Y:S01]  /*1e260*/  LEA.HI.X.SX32 R87, R44, R93, 0x1, P5 ;  /* 0x0000005d2c577211 */ /* 0x000fe200028f0eff */
[----:B------:R-:W-:Y:S01]  /*1e270*/  IMAD R15, R15, R30, RZ ;  /* 0x0000001e0f0f7224 */ /* 0x000fe200078e02ff */
[----:B------:R-:W2:Y:S01]  /*1e280*/  LDC R66, c[0x0][0x3b0] ;  /* 0x0000ec00ff427b82 */ /* 0x000ea20000000800 */
[----:B------:R-:W-:Y:S01]  /*1e290*/  STL [R1+0x16f0], R84 ;  /* 0x0016f05401007387 */ /* 0x000fe20000100800 */
[----:B------:R-:W-:Y:S01]  /*1e2a0*/  LEA R72, P4, R38, R43, 0x1 ;  /* 0x0000002b26487211 */ /* 0x000fe200078808ff */
[----:B------:R-:W-:-:S02]  /*1e2b0*/  IMAD R14, R14, R50, RZ ;  /* 0x000000320e0e7224 */ /* 0x000fc400078e02ff */
[----:B------:R-:W-:Y:S01]  /*1e2c0*/  STL [R1+0x170c], R55 ;  /* 0x00170c3701007387 */ /* 0x000fe20000100800 */
[----:B------:R-:W-:Y:S01]  /*1e2d0*/  IMAD R37, R37, R57, RZ ;  /* 0x0000003925257224 */ /* 0x000fe200078e02ff */
[----:B------:R-:W-:Y:S01]  /*1e2e0*/  LEA.HI.X.SX32 R88, R42, R93, 0x1, P1 ;  /* 0x0000005d2a587211 */ /* 0x000fe200008f0eff */
[----:B------:R-:W2:Y:S01]  /*1e2f0*/  LDC R30, c[0x0][0x3b0] ;  /* 0x0000ec00ff1e7b82 */ /* 0x000ea20000000800 */
[----:B------:R-:W-:Y:S01]  /*1e300*/  STL [R1+0x16f8], R85 ;  /* 0x0016f85501007387 */ /* 0x000fe20000100800 */
[----:B------:R-:W-:Y:S01]  /*1e310*/  LEA R57, P5, R34, R43, 0x1 ;  /* 0x0000002b22397211 */ /* 0x000fe200078a08ff */
[----:B------:R-:W-:Y:S02]  /*1e320*/  IMAD R31, R31, R73, RZ ;  /* 0x000000491f1f7224 */ /* 0x000fe400078e02ff */
[----:B------:R-:W-:Y:S01]  /*1e330*/  STL [R1+0x1714], R71 ;  /* 0x0017144701007387 */ /* 0x000fe20000100800 */
[----:B------:R-:W-:Y:S02]  /*1e340*/  LEA.HI.X.SX32 R89, R41, R93, 0x1, P3 ;  /* 0x0000005d29597211 */ /* 0x000fe400018f0eff */
[----:B------:R-:W2:Y:S01]  /*1e350*/  LDC R65, c[0x0][0x3b0] ;  /* 0x0000ec00ff417b82 */ /* 0x000ea20000000800 */
[----:B------:R-:W-:Y:S01]  /*1e360*/  STL [R1+0x1700], R86 ;  /* 0x0017005601007387 */ /* 0x000fe20000100800 */
[----:B------:R-:W-:Y:S01]  /*1e370*/  LEA R73, P1, R2, R43, 0x1 ;  /* 0x0000002b02497211 */ /* 0x000fe200078208ff */
[----:B------:R-:W-:-:S02]  /*1e380*/  IMAD R40, R40, R58, RZ ;  /* 0x0000003a28287224 */ /* 0x000fc400078e02ff */
[----:B------:R-:W-:Y:S03]  /*1e390*/  STL [R1+0x171c], R56 ;  /* 0x00171c3801007387 */ /* 0x000fe60000100800 */
[----:B------:R-:W2:Y:S01]  /*1e3a0*/  LDC R50, c[0x0][0x3b0] ;  /* 0x0000ec00ff327b82 */ /* 0x000ea20000000800 */
[----:B------:R-:W-:Y:S01]  /*1e3b0*/  STL [R1+0x1708], R87 ;  /* 0x0017085701007387 */ /* 0x000fe20000100800 */
[----:B------:R-:W-:Y:S01]  /*1e3c0*/  LEA.HI.X.SX32 R90, R38, R93, 0x1, P4 ;  /* 0x0000005d265a7211 */ /* 0x000fe200020f0eff */
[----:B0-----:R-:W-:Y:S01]  /*1e3d0*/  IMAD R18, R18, R74, RZ ;  /* 0x0000004a12127224 */ /* 0x001fe200078e02ff */
[----:B------:R-:W-:Y:S01]  /*1e3e0*/  LEA R58, P3, R12, R43, 0x1 ;  /* 0x0000002b0c3a7211 */ /* 0x000fe200078608ff */
[----:B------:R-:W-:Y:S01]  /*1e3f0*/  STL [R1+0x1724], R72 ;  /* 0x0017244801007387 */ /* 0x000fe20000100800 */
[----:B------:R-:W-:Y:S02]  /*1e400*/  LEA.HI.X.SX32 R91, R34, R93, 0x1, P5 ;  /* 0x0000005d225b7211 */ /* 0x000fe400028f0eff */
[----:B------:R-:W0:Y:S01]  /*1e410*/  LDC R63, c[0x0][0x3b0] ;  /* 0x0000ec00ff3f7b82 */ /* 0x000e220000000800 */
[----:B------:R-:W-:Y:S01]  /*1e420*/  STL [R1+0x1710], R88 ;  /* 0x0017105801007387 */ /* 0x000fe20000100800 */
[----:B------:R-:W-:Y:S01]  /*1e430*/  LEA R74, P4, R13, R43, 0x1 ;  /* 0x0000002b0d4a7211 */ /* 0x000fe200078808ff */
[----:B---3--:R-:W-:-:S02]  /*1e440*/  IMAD R16, R16, R76, RZ ;  /* 0x0000004c10107224 */ /* 0x008fc400078e02ff */
[----:B------:R-:W-:Y:S01]  /*1e450*/  STL [R1+0x172c], R57 ;  /* 0x00172c3901007387 */ /* 0x000fe20000100800 */
[----:B------:R-:W-:Y:S01]  /*1e460*/  IMAD R24, R24, R59, RZ ;  /* 0x0000003b18187224 */ /* 0x000fe200078e02ff */
[----:B------:R-:W-:Y:S01]  /*1e470*/  LEA.HI.X.SX32 R2, R2, R93, 0x1, P1 ;  /* 0x0000005d02027211 */ /* 0x000fe200008f0eff */
[----:B------:R-:W3:Y:S01]  /*1e480*/  LDC R62, c[0x0][0x3b0] ;  /* 0x0000ec00ff3e7b82 */ /* 0x000ee20000000800 */
[----:B------:R-:W-:Y:S01]  /*1e490*/  STL [R1+0x1718], R89 ;  /* 0x0017185901007387 */ /* 0x000fe20000100800 */
[----:B------:R-:W-:Y:S01]  /*1e4a0*/  LEA R59, P5, R14, R43, 0x1 ;  /* 0x0000002b0e3b7211 */ /* 0x000fe200078a08ff */
[----:B----4-:R-:W-:Y:S02]  /*1e4b0*/  IMAD R17, R17, R75, RZ ;  /* 0x0000004b11117224 */ /* 0x010fe400078e02ff */
[----:B------:R-:W-:Y:S01]  /*1e4c0*/  STL [R1+0x1734], R73 ;  /* 0x0017344901007387 */ /* 0x000fe20000100800 */
[----:B-1----:R-:W-:Y:S01]  /*1e4d0*/  IMAD R35, R35, R60, RZ ;  /* 0x0000003c23237224 */ /* 0x002fe200078e02ff */
[----:B------:R-:W-:-:S02]  /*1e4e0*/  LEA.HI.X.SX32 R12, R12, R93, 0x1, P3 ;  /* 0x0000005d0c0c7211 */ /* 0x000fc400018f0eff */
[----:B------:R-:W-:Y:S01]  /*1e4f0*/  STL [R1+0x1720], R90 ;  /* 0x0017205a01007387 */ /* 0x000fe20000100800 */
[----:B------:R-:W-:-:S03]  /*1e500*/  LEA R60, P1, R15, R43, 0x1 ;  /* 0x0000002b0f3c7211 */ /* 0x000fc600078208ff */
[----:B------:R-:W-:Y:S01]  /*1e510*/  STL [R1+0x173c], R58 ;  /* 0x00173c3a01007387 */ /* 0x000fe20000100800 */
[----:B------:R-:W-:-:S03]  /*1e520*/  LEA.HI.X.SX32 R13, R13, R93, 0x1, P4 ;  /* 0x0000005d0d0d7211 */ /* 0x000fc600020f0eff */
[----:B------:R-:W-:Y:S01]  /*1e530*/  STL [R1+0x1728], R91 ;  /* 0x0017285b01007387 */ /* 0x000fe20000100800 */
[----:B------:R-:W-:Y:S01]  /*1e540*/  LEA R44, P3, R16, R43, 0x1 ;  /* 0x0000002b102c7211 */ /* 0x000fe200078608ff */
[----:B--2---:R-:W-:Y:S02]  /*1e550*/  IMAD R28, R28, R61, RZ ;  /* 0x0000003d1c1c7224 */ /* 0x004fe400078e02ff */
[----:B------:R-:W-:Y:S01]  /*1e560*/  STL [R1+0x1744], R74 ;  /* 0x0017444a01007387 */ /* 0x000fe20000100800 */
[----:B------:R-:W-:-:S03]  /*1e570*/  LEA.HI.X.SX32 R14, R14, R93, 0x1, P5 ;  /* 0x0000005d0e0e7211 */ /* 0x000fc600028f0eff */
[----:B------:R-:W-:Y:S01]  /*1e580*/  STL [R1+0x1730], R2 ;  /* 0x0017300201007387 */ /* 0x000fe20000100800 */
[----:B------:R-:W-:-:S03]  /*1e590*/  LEA R61, P4, R17, R43, 0x1 ;  /* 0x0000002b113d7211 */ /* 0x000fc600078808ff */
        /* <DEDUP_REMOVED lines=9> */
[----:B------:R-:W-:-:S03]  /*1e630*/  LEA R46, P3, R19, R43, 0x1 ;  /* 0x0000002b132e7211 */ /* 0x000fc600078608ff */
[----:B------:R-:W-:Y:S01]  /*1e640*/  STL [R1+0x1748], R14 ;  /* 0x0017480e01007387 */ /* 0x000fe20000100800 */
[----:B------:R-:W-:-:S03]  /*1e650*/  LEA.HI.X.SX32 R17, R17, R93, 0x1, P4 ;  /* 0x0000005d11117211 */ /* 0x000fc600020f0eff */
[----:B------:R-:W-:Y:S01]  /*1e660*/  STL [R1+0x1764], R61 ;  /* 0x0017643d01007387 */ /* 0x000fe20000100800 */
[----:B------:R-:W-:Y:S01]  /*1e670*/  LEA R80, P4, R32, R43, 0x1 ;  /* 0x0000002b20507211 */ /* 0x000fe200078808ff */
[----:B------:R-:W-:Y:S02]  /*1e680*/  IMAD R36, R36, R66, RZ ;  /* 0x0000004224247224 */ /* 0x000fe400078e02ff */
[----:B------:R-:W-:Y:S01]  /*1e690*/  STL [R1+0x1750], R15 ;  /* 0x0017500f01007387 */ /* 0x000fe20000100800 */
[----:B------:R-:W-:Y:S01]  /*1e6a0*/  LEA.HI.X.SX32 R18, R18, R93, 0x1, P5 ;  /* 0x0000005d12127211 */ /* 0x000fe200028f0eff */
[----:B------:R-:W-:Y:S02]  /*1e6b0*/  IMAD R30, R92, R30, RZ ;  /* 0x0000001e5c1e7224 */ /* 0x000fe400078e02ff */
[----:B------:R-:W-:Y:S01]  /*1e6c0*/  STL [R1+0x176c], R45 ;  /* 0x00176c2d01007387 */ /* 0x000fe20000100800 */
[----:B------:R-:W-:Y:S01]  /*1e6d0*/  LEA R47, P5, R20, R43, 0x1 ;  /* 0x0000002b142f7211 */ /* 0x000fe200078a08ff */
[----:B------:R-:W-:-:S02]  /*1e6e0*/  IMAD R22, R22, R65, RZ ;  /* 0x0000004116167224 */ /* 0x000fc400078e02ff */
[----:B------:R-:W-:Y:S01]  /*1e6f0*/  STL [R1+0x1758], R16 ;  /* 0x0017581001007387 */ /* 0x000fe20000100800 */
[----:B------:R-:W-:Y:S01]  /*1e700*/  IMAD R92, R48, R50, RZ ;  /* 0x00000032305c7224 */ /* 0x000fe200078e02ff */
[----:B------:R-:W-:Y:S02]  /*1e710*/  LEA.HI.X.SX32 R31, R31, R93, 0x1, P1 ;  /* 0x0000005d1f1f7211 */ /* 0x000fe400008f0eff */
[----:B------:R-:W-:Y:S01]  /*1e720*/  STL [R1+0x1774], R79 ;  /* 0x0017744f01007387 */ /* 0x000fe20000100800 */
[----:B------:R-:W-:Y:S01]  /*1e730*/  LEA R48, P1, R21, R43, 0x1 ;  /* 0x0000002b15307211 */ /* 0x000fe200078208ff */
[----:B------:R-:W-:Y:S02]  /*1e740*/  IMAD R27, R27, R64, RZ ;  /* 0x000000401b1b7224 */ /* 0x000fe400078e02ff */
[----:B------:R-:W-:Y:S01]  /*1e750*/  STL [R1+0x177c], R46 ;  /* 0x00177c2e01007387 */ /* 0x000fe20000100800 */
[----:B------:R-:W-:-:S03]  /*1e760*/  LEA.HI.X.SX32 R19, R19, R93, 0x1, P3 ;  /* 0x0000005d13137211 */ /* 0x000fc600018f0eff */
[----:B------:R-:W-:Y:S01]  /*1e770*/  STL [R1+0x1760], R17 ;  /* 0x0017601101007387 */ /* 0x000fe20000100800 */
[----:B------:R-:W-:Y:S01]  /*1e780*/  LEA R83, P3, R36, R43, 0x1 ;  /* 0x0000002b24537211 */ /* 0x000fe200078608ff */
[----:B0-----:R-:W-:Y:S02]  /*1e790*/  IMAD R33, R33, R63, RZ ;  /* 0x0000003f21217224 */ /* 0x001fe400078e02ff */
[----:B------:R-:W-:Y:S01]  /*1e7a0*/  STL [R1+0x1784], R80 ;  /* 0x0017845001007387 */ /* 0x000fe20000100800 */
[----:B------:R-:W-:-:S03]  /*1e7b0*/  LEA.HI.X.SX32 R32, R32, R93, 0x1, P4 ;  /* 0x0000005d20207211 */ /* 0x000fc600020f0eff */
[----:B------:R-:W-:Y:S01]  /*1e7c0*/  STL [R1+0x1768], R18 ;  /* 0x0017681201007387 */ /* 0x000fe20000100800 */
[----:B------:R-:W-:Y:S01]  /*1e7d0*/  LEA R50, P4, R22, R43, 0x1 ;  /* 0x0000002b16327211 */ /* 0x000fe200078808ff */
[----:B---3--:R-:W-:Y:S02]  /*1e7e0*/  IMAD R23, R23, R62, RZ ;  /* 0x0000003e17177224 */ /* 0x008fe400078e02ff */
        /* <DEDUP_REMOVED lines=59> */
[----:B------:R-:W-:-:S03]  /*1eba0*/  LEA.HI.X.SX32 R26, R26, R93, 0x1, P4 ;  /* 0x0000005d1a1a7211 */ /* 0x000fc600020f0eff */
[----:B------:R-:W-:Y:S01]  /*1ebb0*/  STL [R1+0x17fc], R65 ;  /* 0x0017fc4101007387 */ /* 0x000fe20000100800 */
[----:B------:R-:W-:-:S03]  /*1ebc0*/  LEA.HI.X.SX32 R30, R30, R93, 0x1, P5 ;  /* 0x0000005d1e1e7211 */ /* 0x000fc600028f0eff */
[----:B------:R-:W-:Y:S04]  /*1ebd0*/  STL [R1+0x17e8], R25 ;  /* 0x0017e81901007387 */ /* 0x000fe80000100800 */
[----:B------:R-:W-:Y:S04]  /*1ebe0*/  STL [R1+0x1800], R78 ;  /* 0x0018004e01007387 */ /* 0x000fe80000100800 */
[----:B------:R-:W-:Y:S04]  /*1ebf0*/  STL [R1+0x17f0], R29 ;  /* 0x0017f01d01007387 */ /* 0x000fe80000100800 */
[----:B------:R-:W-:Y:S04]  /*1ec00*/  STL [R1+0x16e4], R43 ;  /* 0x0016e42b01007387 */ /* 0x000fe80000100800 */
[----:B------:R-:W-:Y:S04]  /*1ec10*/  STL [R1+0x16d8], R39 ;  /* 0x0016d82701007387 */ /* 0x000fe80000100800 */
[----:B------:R-:W-:Y:S04]  /*1ec20*/  STL [R1+0x16dc], R26 ;  /* 0x0016dc1a01007387 */ /* 0x000fe80000100800 */
[----:B------:R-:W-:Y:S04]  /*1ec30*/  STL [R1+0x16e0], R30 ;  /* 0x0016e01e01007387 */ /* 0x000fe80000100800 */
[----:B------:R0:W-:Y:S01]  /*1ec40*/  STS.U16 [R49+UR76+0x42680], R68 ;  /* 0x0426804431007988 */ /* 0x0001e2000800044c */
[----:B------:R-:W-:-:S02]  /*1ec50*/  PRMT R51, RZ, 0x7610, R51 ;  /* 0x00007610ff337816 */ /* 0x000fc40000000033 */
[----:B------:R-:W-:Y:S01]  /*1ec60*/  LEA.HI.X.SX32 R41, R92, R93, 0x1, P1 ;  /* 0x0000005d5c297211 */ /* 0x000fe200008f0eff */
[----:B------:R-:W-:Y:S02]  /*1ec70*/  @P0 IMAD.MOV.U32 R92, RZ, RZ, R53 ;  /* 0x000000ffff5c0224 */ /* 0x000fe400078e0035 */
[----:B------:R-:W-:Y:S01]  /*1ec80*/  @P0 IMAD.MOV.U32 R93, RZ, RZ, R11 ;  /* 0x000000ffff5d0224 */ /* 0x000fe200078e000b */
[----:B0-----:R-:W2:Y:S04]  /*1ec90*/  LDL.LU R68, [R1+0x22dc] ;  /* 0x0022dc0001447983 */ /* 0x001ea80000300800 */
[----:B------:R-:W5:Y:S04]  /*1eca0*/  LDL.LU R11, [R1+0x22d8] ;  /* 0x0022d800010b7983 */ /* 0x000f680000300800 */
[----:B------:R-:W3:Y:S01]  /*1ecb0*/  LDL.LU R53, [R1+0x22d4] ;  /* 0x0022d40001357983 */ /* 0x000ee20000300800 */
[----:B------:R-:W-:-:S03]  /*1ecc0*/  PRMT R67, RZ, 0x7610, R67 ;  /* 0x00007610ff437816 */ /* 0x000fc60000000043 */
[----:B------:R0:W4:Y:S04]  /*1ecd0*/  @P0 LDG.E.U16 R51, desc[UR6][R92.64] ;  /* 0x000000065c330981 */ /* 0x000128000c1e1500 */
[----:B------:R1:W-:Y:S01]  /*1ece0*/  STL [R1+0x16d4], R41 ;  /* 0x0016d42901007387 */ /* 0x0003e20000100800 */
[----:B0-----:R-:W-:Y:S02]  /*1ecf0*/  @P0 IMAD.MOV.U32 R93, RZ, RZ, R84 ;  /* 0x000000ffff5d0224 */ /* 0x001fe400078e0054 */
[----:B------:R-:W-:Y:S01]  /*1ed00*/  @P0 IMAD.MOV.U32 R92, RZ, RZ, R69 ;  /* 0x000000ffff5c0224 */ /* 0x000fe200078e0045 */
[----:B------:R-:W5:Y:S04]  /*1ed10*/  LDL.LU R84, [R1+0x22d0] ;  /* 0x0022d00001547983 */ /* 0x000f680000300800 */
[----:B------:R-:W4:Y:S04]  /*1ed20*/  LDL.LU R69, [R1+0x22cc] ;  /* 0x0022cc0001457983 */ /* 0x000f280000300800 */
[----:B------:R0:W4:Y:S02]  /*1ed30*/  @P0 LDG.E.U16 R67, desc[UR6][R92.64] ;  /* 0x000000065c430981 */ /* 0x000124000c1e1500 */
[----:B0-----:R-:W-:-:S02]  /*1ed40*/  @P0 IMAD.MOV.U32 R93, RZ, RZ, R85 ;  /* 0x000000ffff5d0224 */ /* 0x001fc400078e0055 */
[----:B------:R-:W-:Y:S01]  /*1ed50*/  @P0 IMAD.MOV.U32 R92, RZ, RZ, R54 ;  /* 0x000000ffff5c0224 */ /* 0x000fe200078e0036 */
[----:B------:R-:W5:Y:S04]  /*1ed60*/  LDL.LU R85, [R1+0x22c8] ;  /* 0x0022c80001557983 */ /* 0x000f680000300800 */
[----:B------:R-:W4:Y:S01]  /*1ed70*/  LDL.LU R54, [R1+0x22c4] ;  /* 0x0022c40001367983 */ /* 0x000f220000300800 */
[----:B------:R-:W-:-:S06]  /*1ed80*/  PRMT R52, RZ, 0x7610, R52 ;  /* 0x00007610ff347816 */ /* 0x000fcc0000000034 */
[----:B------:R0:W4:Y:S02]  /*1ed90*/  @P0 LDG.E.U16 R52, desc[UR6][R92.64] ;  /* 0x000000065c340981 */ /* 0x000124000c1e1500 */
[----:B0-----:R-:W-:Y:S02]  /*1eda0*/  @P0 IMAD.MOV.U32 R92, RZ, RZ, R70 ;  /* 0x000000ffff5c0224 */ /* 0x001fe400078e0046 */
[----:B------:R-:W-:Y:S02]  /*1edb0*/  @P0 IMAD.MOV.U32 R93, RZ, RZ, R86 ;  /* 0x000000ffff5d0224 */ /* 0x000fe400078e0056 */
[----:B------:R-:W5:Y:S04]  /*1edc0*/  LDL.LU R86, [R1+0x22c0] ;  /* 0x0022c00001567983 */ /* 0x000f680000300800 */
[----:B------:R-:W4:Y:S01]  /*1edd0*/  LDL.LU R70, [R1+0x22bc] ;  /* 0x0022bc0001467983 */ /* 0x000f220000300800 */
[----:B--2---:R-:W-:-:S06]  /*1ede0*/  PRMT R68, RZ, 0x7610, R68 ;  /* 0x00007610ff447816 */ /* 0x004fcc0000000044 */
[----:B------:R0:W2:Y:S01]  /*1edf0*/  @P0 LDG.E.U16 R68, desc[UR6][R92.64] ;  /* 0x000000065c440981 */ /* 0x0000a2000c1e1500 */
[----:B---3--:R-:W-:Y:S01]  /*1ee00*/  PRMT R53, RZ, 0x7610, R53 ;  /* 0x00007610ff357816 */ /* 0x008fe20000000035 */
[----:B0-----:R-:W-:Y:S02]  /*1ee10*/  @P0 IMAD.MOV.U32 R92, RZ, RZ, R55 ;  /* 0x000000ffff5c0224 */ /* 0x001fe400078e0037 */
[----:B------:R-:W-:Y:S02]  /*1ee20*/  @P0 IMAD.MOV.U32 R93, RZ, RZ, R87 ;  /* 0x000000ffff5d0224 */ /* 0x000fe400078e0057 */
[----:B------:R-:W5:Y:S04]  /*1ee30*/  LDL.LU R87, [R1+0x22b8] ;  /* 0x0022b80001577983 */ /* 0x000f680000300800 */
[----:B------:R-:W3:Y:S04]  /*1ee40*/  LDL.LU R55, [R1+0x22b4] ;  /* 0x0022b40001377983 */ /* 0x000ee80000300800 */
[----:B------:R0:W2:Y:S01]  /*1ee50*/  @P0 LDG.E.U16 R53, desc[UR6][R92.64] ;  /* 0x000000065c350981 */ /* 0x0000a2000c1e1500 */
[----:B----4-:R-:W-:Y:S01]  /*1ee60*/  PRMT R69, RZ, 0x7610, R69 ;  /* 0x00007610ff457816 */ /* 0x010fe20000000045 */
[----:B0-----:R-:W-:-:S02]  /*1ee70*/  @P0 IMAD.MOV.U32 R92, RZ, RZ, R71 ;  /* 0x000000ffff5c0224 */ /* 0x001fc400078e0047 */
[----:B------:R-:W-:Y:S02]  /*1ee80*/  @P0 IMAD.MOV.U32 R93, RZ, RZ, R88 ;  /* 0x000000ffff5d0224 */ /* 0x000fe400078e0058 */
[----:B------:R-:W5:Y:S04]  /*1ee90*/  LDL.LU R88, [R1+0x22b0] ;  /* 0x0022b00001587983 */ /* 0x000f680000300800 */
[----:B------:R-:W4:Y:S04]  /*1eea0*/  LDL.LU R71, [R1+0x22ac] ;  /* 0x0022ac0001477983 */ /* 0x000f280000300800 */
[----:B------:R0:W2:Y:S01]  /*1eeb0*/  @P0 LDG.E.U16 R69, desc[UR6][R92.64] ;  /* 0x000000065c450981 */ /* 0x0000a2000c1e1500 */
[----:B------:R-:W-:Y:S01]  /*1eec0*/  PRMT R54, RZ, 0x7610, R54 ;  /* 0x00007610ff367816 */ /* 0x000fe20000000036 */
[----:B0-----:R-:W-:-:S02]  /*1eed0*/  @P0 IMAD.MOV.U32 R93, RZ, RZ, R89 ;  /* 0x000000ffff5d0224 */ /* 0x001fc400078e0059 */
[----:B------:R-:W-:Y:S01]  /*1eee0*/  @P0 IMAD.MOV.U32 R92, RZ, RZ, R56 ;  /* 0x000000ffff5c0224 */ /* 0x000fe200078e0038 */
[----:B------:R-:W5:Y:S04]  /*1eef0*/  LDL.LU R89, [R1+0x22a8] ;  /* 0x0022a80001597983 */ /* 0x000f680000300800 */
[----:B------:R-:W2:Y:S04]  /*1ef00*/  LDL.LU R56, [R1+0x22a4] ;  /* 0x0022a40001387983 */ /* 0x000ea80000300800 */
[----:B------:R0:W2:Y:S02]  /*1ef10*/  @P0 LDG.E.U16 R54, desc[UR6][R92.64] ;  /* 0x000000065c360981 */ /* 0x0000a4000c1e1500 */
[----:B0-----:R-:W-:-:S02]  /*1ef20*/  @P0 IMAD.MOV.U32 R93, RZ, RZ, R90 ;  /* 0x000000ffff5d0224 */ /* 0x001fc400078e005a */
[----:B------:R-:W-:Y:S01]  /*1ef30*/  @P0 IMAD.MOV.U32 R92, RZ, RZ, R72 ;  /* 0x000000ffff5c0224 */ /* 0x000fe200078e0048 */
[----:B------:R-:W5:Y:S04]  /*1ef40*/  LDL.LU R90, [R1+0x22a0] ;  /* 0x0022a000015a7983 */ /* 0x000f680000300800 */
[----:B------:R-:W2:Y:S01]  /*1ef50*/  LDL.LU R72, [R1+0x229c] ;  /* 0x00229c0001487983 */ /* 0x000ea20000300800 */
[----:B------:R-:W-:-:S06]  /*1ef60*/  PRMT R70, RZ, 0x7610, R70 ;  /* 0x00007610ff467816 */ /* 0x000fcc0000000046 */
[----:B------:R0:W2:Y:S02]  /*1ef70*/  @P0 LDG.E.U16 R70, desc[UR6][R92.64] ;  /* 0x000000065c460981 */ /* 0x0000a4000c1e1500 */
[----:B0-----:R-:W-:Y:S02]  /*1ef80*/  @P0 IMAD.MOV.U32 R92, RZ, RZ, R57 ;  /* 0x000000ffff5c0224 */ /* 0x001fe400078e0039 */
[----:B------:R-:W-:Y:S02]  /*1ef90*/  @P0 IMAD.MOV.U32 R93, RZ, RZ, R91 ;  /* 0x000000ffff5d0224 */ /* 0x000fe400078e005b */
[----:B------:R-:W5:Y:S04]  /*1efa0*/  LDL.LU R91, [R1+0x2298] ;  /* 0x00229800015b7983 */ /* 0x000f680000300800 */
[----:B------:R-:W2:Y:S01]  /*1efb0*/  LDL.LU R57, [R1+0x2294] ;  /* 0x0022940001397983 */ /* 0x000ea20000300800 */
[----:B---3--:R-:W-:-:S06]  /*1efc0*/  PRMT R55, RZ, 0x7610, R55 ;  /* 0x00007610ff377816 */ /* 0x008fcc0000000037 */
[----:B------:R0:W3:Y:S02]  /*1efd0*/  @P0 LDG.E.U16 R55, desc[UR6][R92.64] ;  /* 0x000000065c370981 */ /* 0x0000e4000c1e1500 */
[----:B0-----:R-:W-:Y:S02]  /*1efe0*/  @P0 IMAD.MOV.U32 R92, RZ, RZ, R73 ;  /* 0x000000ffff5c0224 */ /* 0x001fe400078e0049 */
[----:B------:R-:W-:Y:S02]  /*1eff0*/  @P0 IMAD.MOV.U32 R93, RZ, RZ, R2 ;  /* 0x000000ffff5d0224 */ /* 0x000fe400078e0002 */
[----:B------:R-:W5:Y:S01]  /*1f000*/  LDL.LU R2, [R1+0x2290] ;  /* 0x0022900001027983 */ /* 0x000f620000300800 */
[----:B----4-:R-:W-:-:S03]  /*1f010*/  PRMT R71, RZ, 0x7610, R71 ;  /* 0x00007610ff477816 */ /* 0x010fc60000000047 */
[----:B------:R-:W4:Y:S04]  /*1f020*/  LDL.LU R73, [R1+0x228c] ;  /* 0x00228c0001497983 */ /* 0x000f280000300800 */
[----:B------:R0:W3:Y:S02]  /*1f030*/  @P0 LDG.E.U16 R71, desc[UR6][R92.64] ;  /* 0x000000065c470981 */ /* 0x0000e4000c1e1500 */
[----:B0-----:R-:W-:Y:S02]  /*1f040*/  @P0 IMAD.MOV.U32 R92, RZ, RZ, R58 ;  /* 0x000000ffff5c0224 */ /* 0x001fe400078e003a */
[----:B------:R-:W-:Y:S02]  /*1f050*/  @P0 IMAD.MOV.U32 R93, RZ, RZ, R12 ;  /* 0x000000ffff5d0224 */ /* 0x000fe400078e000c */
[----:B------:R-:W5:Y:S01]  /*1f060*/  LDL.LU R12, [R1+0x2288] ;  /* 0x00228800010c7983 */ /* 0x000f620000300800 */
[----:B--2---:R-:W-:-:S03]  /*1f070*/  PRMT R56, RZ, 0x7610, R56 ;  /* 0x00007610ff387816 */ /* 0x004fc60000000038 */
[----:B------:R-:W2:Y:S04]  /*1f080*/  LDL.LU R58, [R1+0x2284] ;  /* 0x00228400013a7983 */ /* 0x000ea80000300800 */
[----:B------:R0:W3:Y:S02]  /*1f090*/  @P0 LDG.E.U16 R56, desc[UR6][R92.64] ;  /* 0x000000065c380981 */ /* 0x0000e4000c1e1500 */
[----:B0-----:R-:W-:Y:S02]  /*1f0a0*/  @P0 IMAD.MOV.U32 R93, RZ, RZ, R13 ;  /* 0x000000ffff5d0224 */ /* 0x001fe400078e000d */
[----:B------:R-:W-:Y:S01]  /*1f0b0*/  @P0 IMAD.MOV.U32 R92, RZ, RZ, R74 ;  /* 0x000000ffff5c0224 */ /* 0x000fe200078e004a */
[----:B------:R-:W5:Y:S01]  /*1f0c0*/  LDL.LU R13, [R1+0x2280] ;  /* 0x00228000010d7983 */ /* 0x000f620000300800 */
[----:B------:R-:W-:-:S03]  /*1f0d0*/  PRMT R72, RZ, 0x7610, R72 ;  /* 0x00007610ff487816 */ /* 0x000fc60000000048 */
[----:B------:R-:W3:Y:S04]  /*1f0e0*/  LDL.LU R74, [R1+0x227c] ;  /* 0x00227c00014a7983 */ /* 0x000ee80000300800 */
[----:B------:R0:W3:Y:S02]  /*1f0f0*/  @P0 LDG.E.U16 R72, desc[UR6][R92.64] ;  /* 0x000000065c480981 */ /* 0x0000e4000c1e1500 */
[----:B0-----:R-:W-:Y:S02]  /*1f100*/  @P0 IMAD.MOV.U32 R93, RZ, RZ, R14 ;  /* 0x000000ffff5d0224 */ /* 0x001fe400078e000e */
[----:B------:R-:W-:Y:S01]  /*1f110*/  @P0 IMAD.MOV.U32 R92, RZ, RZ, R59 ;  /* 0x000000ffff5c0224 */ /* 0x000fe200078e003b */
[----:B------:R-:W5:Y:S04]  /*1f120*/  LDL.LU R14, [R1+0x2278] ;  /* 0x00227800010e7983 */ /* 0x000f680000300800 */
[----:B------:R-:W3:Y:S01]  /*1f130*/  LDL.LU R59, [R1+0x2274] ;  /* 0x00227400013b7983 */ /* 0x000ee20000300800 */
[----:B------:R-:W-:-:S06]  /*1f140*/  PRMT R57, RZ, 0x7610, R57 ;  /* 0x00007610ff397816 */ /* 0x000fcc0000000039 */
[----:B------:R0:W3:Y:S02]  /*1f150*/  @P0 LDG.E.U16 R57, desc[UR6][R92.64] ;  /* 0x000000065c390981 */ /* 0x0000e4000c1e1500 */
[----:B0-----:R-:W-:Y:S02]  /*1f160*/  @P0 IMAD.MOV.U32 R92, RZ, RZ, R60 ;  /* 0x000000ffff5c0224 */ /* 0x001fe400078e003c */
[----:B------:R-:W-:Y:S02]  /*1f170*/  @P0 IMAD.MOV.U32 R93, RZ, RZ, R15 ;  /* 0x000000ffff5d0224 */ /* 0x000fe400078e000f */
[----:B------:R-:W5:Y:S04]  /*1f180*/  LDL.LU R15, [R1+0x2270] ;  /* 0x00227000010f7983 */ /* 0x000f680000300800 */
[----:B------:R-:W3:Y:S01]  /*1f190*/  LDL.LU R60, [R1+0x226c] ;  /* 0x00226c00013c7983 */ /* 0x000ee20000300800 */
[----:B----4-:R-:W-:-:S06]  /*1f1a0*/  PRMT R73, RZ, 0x7610, R73 ;  /* 0x00007610ff497816 */ /* 0x010fcc0000000049 */
[----:B------:R0:W4:Y:S02]  /*1f1b0*/  @P0 LDG.E.U16 R73, desc[UR6][R92.64] ;  /* 0x000000065c490981 */ /* 0x000124000c1e1500 */
[----:B0-----:R-:W-:Y:S02]  /*1f1c0*/  @P0 IMAD.MOV.U32 R92, RZ, RZ, R44 ;  /* 0x000000ffff5c0224 */ /* 0x001fe400078e002c */
[----:B------:R-:W-:Y:S02]  /*1f1d0*/  @P0 IMAD.MOV.U32 R93, RZ, RZ, R16 ;  /* 0x000000ffff5d0224 */ /* 0x000fe400078e0010 */
[----:B------:R-:W5:Y:S01]  /*1f1e0*/  LDL.LU R16, [R1+0x2268] ;  /* 0x0022680001107983 */ /* 0x000f620000300800 */
[----:B--2---:R-:W-:-:S03]  /*1f1f0*/  PRMT R58, RZ, 0x7610, R58 ;  /* 0x00007610ff3a7816 */ /* 0x004fc6000000003a */
[----:B------:R-:W2:Y:S04]  /*1f200*/  LDL.LU R44, [R1+0x2264] ;  /* 0x00226400012c7983 */ /* 0x000ea80000300800 */
[----:B------:R0:W4:Y:S02]  /*1f210*/  @P0 LDG.E.U16 R58, desc[UR6][R92.64] ;  /* 0x000000065c3a0981 */ /* 0x000124000c1e1500 */
[----:B0-----:R-:W-:Y:S02]  /*1f220*/  @P0 IMAD.MOV.U32 R92, RZ, RZ, R61 ;  /* 0x000000ffff5c0224 */ /* 0x001fe400078e003d */
[----:B------:R-:W-:Y:S02]  /*1f230*/  @P0 IMAD.MOV.U32 R93, RZ, RZ, R17 ;  /* 0x000000ffff5d0224 */ /* 0x000fe400078e0011 */
[----:B------:R-:W5:Y:S01]  /*1f240*/  LDL.LU R17, [R1+0x2260] ;  /* 0x0022600001117983 */ /* 0x000f620000300800 */
[----:B---3--:R-:W-:-:S03]  /*1f250*/  PRMT R74, RZ, 0x7610, R74 ;  /* 0x00007610ff4a7816 */ /* 0x008fc6000000004a */
[----:B------:R-:W3:Y:S04]  /*1f260*/  LDL.LU R61, [R1+0x225c] ;  /* 0x00225c00013d7983 */ /* 0x000ee80000300800 */
[----:B------:R0:W4:Y:S02]  /*1f270*/  @P0 LDG.E.U16 R74, desc[UR6][R92.64] ;  /* 0x000000065c4a0981 */ /* 0x000124000c1e1500 */
[----:B0-----:R-:W-:Y:S02]  /*1f280*/  @P0 IMAD.MOV.U32 R93, RZ, RZ, R18 ;  /* 0x000000ffff5d0224 */ /* 0x001fe400078e0012 */
[----:B------:R-:W-:Y:S01]  /*1f290*/  @P0 IMAD.MOV.U32 R92, RZ, RZ, R45 ;  /* 0x000000ffff5c0224 */ /* 0x000fe200078e002d */
[----:B------:R-:W5:Y:S01]  /*1f2a0*/  LDL.LU R18, [R1+0x2258] ;  /* 0x0022580001127983 */ /* 0x000f620000300800 */
[----:B------:R-:W-:-:S03]  /*1f2b0*/  PRMT R59, RZ, 0x7610, R59 ;  /* 0x00007610ff3b7816 */ /* 0x000fc6000000003b */
[----:B------:R-:W4:Y:S04]  /*1f2c0*/  LDL.LU R45, [R1+0x2254] ;  /* 0x00225400012d7983 */ /* 0x000f280000300800 */
[----:B------:R0:W4:Y:S02]  /*1f2d0*/  @P0 LDG.E.U16 R59, desc[UR6][R92.64] ;  /* 0x000000065c3b0981 */ /* 0x000124000c1e1500 */
[----:B0-----:R-:W-:Y:S02]  /*1f2e0*/  @P0 IMAD.MOV.U32 R93, RZ, RZ, R19 ;  /* 0x000000ffff5d0224 */ /* 0x001fe400078e0013 */
        /* <DEDUP_REMOVED lines=10> */
[----:B------:R0:W2:Y:S02]  /*1f390*/  @P0 LDG.E.U16 R44, desc[UR6][R92.64] ;  /* 0x000000065c2c0981 */ /* 0x0000a4000c1e1500 */
[----:B0-----:R-:W-:Y:S02]  /*1f3a0*/  @P0 IMAD.MOV.U32 R92, RZ, RZ, R48 ;  /* 0x000000ffff5c0224 */ /* 0x001fe400078e0030 */
[----:B------:R-:W-:Y:S02]  /*1f3b0*/  @P0 IMAD.MOV.U32 R93, RZ, RZ, R21 ;  /* 0x000000ffff5d0224 */ /* 0x000fe400078e0015 */
[----:B------:R-:W5:Y:S01]  /*1f3c0*/  LDL.LU R21, [R1+0x2240] ;  /* 0x0022400001157983 */ /* 0x000f620000300800 */
[----:B---3--:R-:W-:-:S03]  /*1f3d0*/  PRMT R61, RZ, 0x7610, R61 ;  /* 0x00007610ff3d7816 */ /* 0x008fc6000000003d */
[----:B------:R-:W3:Y:S04]  /*1f3e0*/  LDL.LU R48, [R1+0x223c] ;  /* 0x00223c0001307983 */ /* 0x000ee80000300800 */
[----:B------:R0:W2:Y:S02]  /*1f3f0*/  @P0 LDG.E.U16 R61, desc[UR6][R92.64] ;  /* 0x000000065c3d0981 */ /* 0x0000a4000c1e1500 */
[----:B0-----:R-:W-:Y:S02]  /*1f400*/  @P0 IMAD.MOV.U32 R92, RZ, RZ, R50 ;  /* 0x000000ffff5c0224 */ /* 0x001fe400078e0032 */
[----:B------:R-:W-:Y:S02]  /*1f410*/  @P0 IMAD.MOV.U32 R93, RZ, RZ, R22 ;  /* 0x000000ffff5d0224 */ /* 0x000fe400078e0016 */
[----:B------:R-:W5:Y:S01]  /*1f420*/  LDL.LU R22, [R1+0x2238] ;  /* 0x0022380001167983 */ /* 0x000f620000300800 */
[----:B----4-:R-:W-:-:S03]  /*1f430*/  PRMT R45, RZ, 0x7610, R45 ;  /* 0x00007610ff2d7816 */ /* 0x010fc6000000002d */
[----:B------:R-:W4:Y:S04]  /*1f440*/  LDL.LU R50, [R1+0x2234] ;  /* 0x0022340001327983 */ /* 0x000f280000300800 */
[----:B------:R0:W2:Y:S02]  /*1f450*/  @P0 LDG.E.U16 R45, desc[UR6][R92.64] ;  /* 0x000000065c2d0981 */ /* 0x0000a4000c1e1500 */
[----:B0-----:R-:W-:Y:S02]  /*1f460*/  @P0 IMAD.MOV.U32 R93, RZ, RZ, R23 ;  /* 0x000000ffff5d0224 */ /* 0x001fe400078e0017 */
[----:B------:R-:W-:Y:S01]  /*1f470*/  @P0 IMAD.MOV.U32 R92, RZ, RZ, R62 ;  /* 0x000000ffff5c0224 */ /* 0x000fe200078e003e */
[----:B------:R-:W5:Y:S01]  /*1f480*/  LDL.LU R23, [R1+0x2230] ;  /* 0x0022300001177983 */ /* 0x000f620000300800 */
[----:B------:R-:W-:-:S03]  /*1f490*/  PRMT R46, RZ, 0x7610, R46 ;  /* 0x00007610ff2e7816 */ /* 0x000fc6000000002e */
[----:B------:R-:W2:Y:S04]  /*1f4a0*/  LDL.LU R62, [R1+0x222c] ;  /* 0x00222c00013e7983 */ /* 0x000ea80000300800 */
[----:B------:R0:W2:Y:S02]  /*1f4b0*/  @P0 LDG.E.U16 R46, desc[UR6][R92.64] ;  /* 0x000000065c2e0981 */ /* 0x0000a4000c1e1500 */
[----:B0-----:R-:W-:Y:S02]  /*1f4c0*/  @P0 IMAD.MOV.U32 R93, RZ, RZ, R24 ;  /* 0x000000ffff5d0224 */ /* 0x001fe400078e0018 */
        /* <DEDUP_REMOVED lines=30> */
[----:B------:R-:W3:Y:S01]  /*1f6b0*/  LDL.LU R76, [R1+0x2200] ;  /* 0x00220000014c7983 */ /* 0x000ee20000300800 */
[----:B------:R-:W-:-:S03]  /*1f6c0*/  @P0 IMAD.MOV.U32 R92, RZ, RZ, R42 ;  /* 0x000000ffff5c0224 */ /* 0x000fc600078e002a */
[----:B------:R-:W3:Y:S01]  /*1f6d0*/  LDL R42, [R1+0x1564] ;  /* 0x00156400012a7983 */ /* 0x000ee20000100800 */
        /* <DEDUP_REMOVED lines=19> */
[----:B------:R0:W4:Y:S01]  /*1f810*/  @P0 LDG.E.U16 R75, desc[UR6][R92.64] ;  /* 0x000000065c4b0981 */ /* 0x000122000c1e1500 */
[----:B------:R-:W-:Y:S01]  /*1f820*/  PRMT R76, RZ, 0x7610, R76 ;  /* 0x00007610ff4c7816 */ /* 0x000fe2000000004c */
[----:B0-----:R-:W-:Y:S02]  /*1f830*/  @P0 IMAD.MOV.U32 R93, RZ, RZ, R32 ;  /* 0x000000ffff5d0224 */ /* 0x001fe400078e0020 */
[----:B------:R-:W-:Y:S01]  /*1f840*/  @P0 IMAD.MOV.U32 R92, RZ, RZ, R80 ;  /* 0x000000ffff5c0224 */ /* 0x000fe200078e0050 */
[----:B------:R-:W5:Y:S04]  /*1f850*/  LDL.LU R32, [R1+0x21e4] ;  /* 0x0021e40001207983 */ /* 0x000f680000300800 */
[----:B------:R-:W4:Y:S04]  /*1f860*/  LDL.LU R80, [R1+0x21e0] ;  /* 0x0021e00001507983 */ /* 0x000f280000300800 */
[----:B------:R0:W4:Y:S02]  /*1f870*/  @P0 LDG.E.U16 R76, desc[UR6][R92.64] ;  /* 0x000000065c4c0981 */ /* 0x000124000c1e1500 */
[----:B0-----:R-:W-:-:S02]  /*1f880*/  @P0 IMAD.MOV.U32 R93, RZ, RZ, R81 ;  /* 0x000000ffff5d0224 */ /* 0x001fc400078e0051 */
[----:B------:R-:W4:Y:S01]  /*1f890*/  LDL.LU R81, [R1+0x21dc] ;  /* 0x0021dc0001517983 */ /* 0x000f220000300800 */
[----:B------:R-:W-:-:S03]  /*1f8a0*/  @P0 IMAD.MOV.U32 R92, RZ, RZ, R83 ;  /* 0x000000ffff5c0224 */ /* 0x000fc600078e0053 */
[----:B------:R-:W4:Y:S01]  /*1f8b0*/  LDL.LU R83, [R1+0x21d8] ;  /* 0x0021d80001537983 */ /* 0x000f220000300800 */
[----:B------:R-:W-:-:S06]  /*1f8c0*/  PRMT R77, RZ, 0x7610, R77 ;  /* 0x00007610ff4d7816 */ /* 0x000fcc000000004d */
[----:B------:R0:W4:Y:S02]  /*1f8d0*/  @P0 LDG.E.U16 R77, desc[UR6][R92.64] ;  /* 0x000000065c4d0981 */ /* 0x000124000c1e1500 */
[----:B0-----:R-:W-:Y:S02]  /*1f8e0*/  @P0 IMAD.MOV.U32 R92, RZ, RZ, R34 ;  /* 0x000000ffff5c0224 */ /* 0x001fe400078e0022 */
[----:B------:R-:W-:Y:S02]  /*1f8f0*/  @P0 IMAD.MOV.U32 R93, RZ, RZ, R33 ;  /* 0x000000ffff5d0224 */ /* 0x000fe400078e0021 */
[----:B------:R-:W5:Y:S04]  /*1f900*/  LDL.LU R33, [R1+0x21d4] ;  /* 0x0021d40001217983 */ /* 0x000f680000300800 */
[----:B------:R-:W5:Y:S01]  /*1f910*/  LDL.LU R34, [R1+0x21d0] ;  /* 0x0021d00001227983 */ /* 0x000f620000300800 */
[----:B--2---:R-:W-:-:S06]  /*1f920*/  PRMT R78, RZ, 0x7610, R78 ;  /* 0x00007610ff4e7816 */ /* 0x004fcc000000004e */
[----:B------:R0:W2:Y:S02]  /*1f930*/  @P0 LDG.E.U16 R78, desc[UR6][R92.64] ;  /* 0x000000065c4e0981 */ /* 0x0000a4000c1e1500 */
[----:B0-----:R-:W-:Y:S02]  /*1f940*/  @P0 IMAD.MOV.U32 R92, RZ, RZ, R36 ;  /* 0x000000ffff5c0224 */ /* 0x001fe400078e0024 */
[----:B------:R-:W-:Y:S02]  /*1f950*/  @P0 IMAD.MOV.U32 R93, RZ, RZ, R35 ;  /* 0x000000ffff5d0224 */ /* 0x000fe400078e0023 */
[----:B------:R-:W5:Y:S01]  /*1f960*/  LDL.LU R35, [R1+0x21cc] ;  /* 0x0021cc0001237983 */ /* 0x000f620000300800 */
[----:B---3--:R-:W-:-:S03]  /*1f970*/  PRMT R79, RZ, 0x7610, R79 ;  /* 0x00007610ff4f7816 */ /* 0x008fc6000000004f */
[----:B------:R-:W5:Y:S04]  /*1f980*/  LDL.LU R36, [R1+0x21c8] ;  /* 0x0021c80001247983 */ /* 0x000f680000300800 */
[----:B------:R0:W3:Y:S02]  /*1f990*/  @P0 LDG.E.U16 R79, desc[UR6][R92.64] ;  /* 0x000000065c4f0981 */ /* 0x0000e4000c1e1500 */
[----:B0-----:R-:W-:Y:S02]  /*1f9a0*/  @P0 IMAD.MOV.U32 R92, RZ, RZ, R38 ;  /* 0x000000ffff5c0224 */ /* 0x001fe400078e0026 */
[----:B------:R-:W-:Y:S02]  /*1f9b0*/  @P0 IMAD.MOV.U32 R93, RZ, RZ, R37 ;  /* 0x000000ffff5d0224 */ /* 0x000fe400078e0025 */
[----:B------:R-:W5:Y:S01]  /*1f9c0*/  LDL.LU R37, [R1+0x21c4] ;  /* 0x0021c40001257983 */ /* 0x000f620000300800 */
[----:B----4-:R-:W-:-:S03]  /*1f9d0*/  PRMT R80, RZ, 0x7610, R80 ;  /* 0x00007610ff507816 */ /* 0x010fc60000000050 */
[----:B------:R-:W5:Y:S04]  /*1f9e0*/  LDL.LU R38, [R1+0x21c0] ;  /* 0x0021c00001267983 */ /* 0x000f680000300800 */
[----:B------:R0:W4:Y:S01]  /*1f9f0*/  @P0 LDG.E.U16 R80, desc[UR6][R92.64] ;  /* 0x000000065c500981 */ /* 0x000122000c1e1500 */
[----:B------:R-:W-:Y:S01]  /*1fa00*/  PRMT R81, RZ, 0x7610, R81 ;  /* 0x00007610ff517816 */ /* 0x000fe20000000051 */
[----:B0-----:R-:W-:Y:S02]  /*1fa10*/  @P0 IMAD.MOV.U32 R92, RZ, RZ, R40 ;  /* 0x000000ffff5c0224 */ /* 0x001fe400078e0028 */
[----:B------:R-:W-:Y:S01]  /*1fa20*/  @P0 IMAD.MOV.U32 R93, RZ, RZ, R39 ;  /* 0x000000ffff5d0224 */ /* 0x000fe200078e0027 */
[----:B------:R-:W-:Y:S01]  /*1fa30*/  PRMT R83, RZ, 0x7610, R83 ;  /* 0x00007610ff537816 */ /* 0x000fe20000000053 */
[----:B------:R-:W5:Y:S04]  /*1fa40*/  LDL.LU R39, [R1+0x21bc] ;  /* 0x0021bc0001277983 */ /* 0x000f680000300800 */
[----:B------:R0:W2:Y:S04]  /*1fa50*/  @P0 LDG.E.U16 R81, desc[UR6][R92.64] ;  /* 0x000000065c510981 */ /* 0x0000a8000c1e1500 */
[----:B------:R-:W5:Y:S01]  /*1fa60*/  LDL.LU R40, [R1+0x21b8] ;  /* 0x0021b80001287983 */ /* 0x000f620000300800 */
[----:B0-----:R-:W-:-:S02]  /*1fa70*/  @P0 IMAD.MOV.U32 R92, RZ, RZ, R43 ;  /* 0x000000ffff5c0224 */ /* 0x001fc400078e002b */
[----:B------:R-:W-:Y:S01]  /*1fa80*/  @P0 IMAD.MOV.U32 R93, RZ, RZ, R41 ;  /* 0x000000ffff5d0224 */ /* 0x000fe200078e0029 */
[----:B------:R-:W0:Y:S04]  /*1fa90*/  S2R R43, SR_TID.X ;  /* 0x00000000002b7919 */ /* 0x000e280000002100 */
[----:B------:R1:W2:Y:S04]  /*1faa0*/  @P0 LDG.E.U16 R83, desc[UR6][R92.64] ;  /* 0x000000065c530981 */ /* 0x0002a8000c1e1500 */
[----:B-1----:R1:W5:Y:S01]  /*1fab0*/  LDL.LU R41, [R1+0x21b4] ;  /* 0x0021b40001297983 */ /* 0x0023620000300800 */
[----:B------:R-:W-:-:S02]  /*1fac0*/  VIADD R92, R42, 0x20000 ;  /* 0x000200002a5c7836 */ /* 0x000fc40000000000 */
[----:B------:R-:W-:-:S03]  /*1fad0*/  VIADD R93, R42, 0x48000 ;  /* 0x000480002a5d7836 */ /* 0x000fc60000000000 */
[----:B------:R-:W-:Y:S02]  /*1fae0*/  SHF.R.U32.HI R92, RZ, 0x4, R92 ;  /* 0x00000004ff5c7819 */ /* 0x000fe4000001165c */
[----:B------:R-:W-:Y:S02]  /*1faf0*/  SHF.R.U32.HI R93, RZ, 0x4, R93 ;  /* 0x00000004ff5d7819 */ /* 0x000fe4000001165d */
[----:B------:R-:W-:Y:S02]  /*1fb00*/  SGXT.U32 R42, R92, 0xe ;  /* 0x0000000e5c2a781a */ /* 0x000fe40000000000 */
[----:B------:R-:W-:Y:S01]  /*1fb10*/  SGXT.U32 R93, R93, 0xe ;  /* 0x0000000e5d5d781a */ /* 0x000fe20000000000 */
[----:B------:R-:W-:Y:S02]  /*1fb20*/  IMAD.MOV.U32 R92, RZ, RZ, RZ ;  /* 0x000000ffff5c7224 */ /* 0x000fe400078e00ff */
[----:B------:R1:W-:Y:S01]  /*1fb30*/  STL [R1+0xec4], R42 ;  /* 0x000ec42a01007387 */ /* 0x0003e20000100800 */
[----:B0-----:R-:W-:-:S03]  /*1fb40*/  SHF.R.U32.HI R43, RZ, 0x5, R43 ;  /* 0x00000005ff2b7819 */ /* 0x001fc6000001162b */
[----:B------:R0:W-:Y:S01]  /*1fb50*/  STL [R1+0xec0], R93 ;  /* 0x000ec05d01007387 */ /* 0x0001e20000100800 */
[----:B-1----:R-:W-:Y:S02]  /*1fb60*/  IADD3 R42, P1, PT, R42, 0x4000080, RZ ;  /* 0x040000802a2a7810 */ /* 0x002fe40007f3e0ff */
[----:B------:R-:W-:Y:S02]  /*1fb70*/  ISETP.NE.U32.AND P0, PT, R43, RZ, PT ;  /* 0x000000ff2b00720c */ /* 0x000fe40003f05070 */
[----:B0-----:R-:W-:Y:S02]  /*1fb80*/  IADD3 R93, P3, PT, R93, 0x2, RZ ;  /* 0x000000025d5d7810 */ /* 0x001fe40007f7e0ff */
[C---:B------:R-:W-:Y:S02]  /*1fb90*/  IADD3.X R43, PT, PT, R92.reuse, 0x40004040, RZ, P1, !PT ;  /* 0x400040405c2b7810 */ /* 0x040fe40000ffe4ff */
[----:B------:R-:W-:Y:S01]  /*1fba0*/  IADD3.X R92, PT, PT, R92, 0x40004040, RZ, P3, !PT ;  /* 0x400040405c5c7810 */ /* 0x000fe20001ffe4ff */
[----:B------:R0:W-:Y:S01]  /*1fbb0*/  STS.U16 [R49+UR76+0x42a80], R44 ;  /* 0x042a802c31007988 */ /* 0x0001e2000800044c */
[----:B------:R-:W-:-:S02]  /*1fbc0*/  R2UR UR8, R42 ;  /* 0x000000002a0872ca */ /* 0x000fc400000e0000 */
[----:B------:R-:W-:Y:S01]  /*1fbd0*/  R2UR UR11, R92 ;  /* 0x000000005c0b72ca */ /* 0x000fe200000e0000 */
[----:B------:R1:W-:Y:S01]  /*1fbe0*/  STS.U16 [R49+UR76+0x42e80], R45 ;  /* 0x042e802d31007988 */ /* 0x0003e2000800044c */
[----:B------:R-:W-:Y:S02]  /*1fbf0*/  LOP3.LUT R92, R0, 0x60, RZ, 0x3c, !PT ;  /* 0x00000060005c7812 */ /* 0x000fe400078e3cff */
[----:B------:R-:W-:Y:S01]  /*1fc00*/  R2UR UR9, R43 ;  /* 0x000000002b0972ca */ /* 0x000fe200000e0000 */
[----:B------:R0:W5:Y:S04]  /*1fc10*/  LDL.LU R42, [R1+0x21b0] ;  /* 0x0021b000012a7983 */ /* 0x0001680000300800 */
[----:B------:R0:W-:Y:S04]  /*1fc20*/  STS.U16 [R49+UR76+0x43280], R46 ;  /* 0x0432802e31007988 */ /* 0x0001e8000800044c */
[----:B------:R0:W5:Y:S04]  /*1fc30*/  LDL.LU R43, [R1+0x21ac] ;  /* 0x0021ac00012b7983 */ /* 0x0001680000300800 */
[----:B------:R1:W-:Y:S04]  /*1fc40*/  STS.U16 [R49+UR76+0x43680], R47 ;  /* 0x0436802f31007988 */ /* 0x0003e8000800044c */
[----:B0-----:R0:W5:Y:S04]  /*1fc50*/  LDL.LU R44, [R1+0x21a8] ;  /* 0x0021a800012c7983 */ /* 0x0011680000300800 */
[----:B------:R0:W-:Y:S04]  /*1fc60*/  STS.U16 [R49+UR76+0x43a80], R48 ;  /* 0x043a803031007988 */ /* 0x0001e8000800044c */
[----:B-1----:R1:W5:Y:S04]  /*1fc70*/  LDL.LU R45, [R1+0x21a4] ;  /* 0x0021a400012d7983 */ /* 0x0023680000300800 */
[----:B------:R0:W-:Y:S04]  /*1fc80*/  STS.U16 [R49+UR76+0x43e80], R50 ;  /* 0x043e803231007988 */ /* 0x0001e8000800044c */
[----:B------:R1:W5:Y:S04]  /*1fc90*/  LDL.LU R46, [R1+0x21a0] ;  /* 0x0021a000012e7983 */ /* 0x0003680000300800 */
[----:B------:R0:W-:Y:S04]  /*1fca0*/  STS.U16 [R92+UR76+0x40300], R51 ;  /* 0x040300335c007988 */ /* 0x0001e8000800044c */
[----:B------:R1:W5:Y:S04]  /*1fcb0*/  LDL.LU R47, [R1+0x219c] ;  /* 0x00219c00012f7983 */ /* 0x0003680000300800 */
[----:B------:R1:W-:Y:S04]  /*1fcc0*/  STS.U16 [R92+UR76+0x40700], R52 ;  /* 0x040700345c007988 */ /* 0x0003e8000800044c */
[----:B0-----:R0:W5:Y:S04]  /*1fcd0*/  LDL.LU R48, [R1+0x2198] ;  /* 0x0021980001307983 */ /* 0x0011680000300800 */
[----:B------:R0:W-:Y:S04]  /*1fce0*/  STS.U16 [R92+UR76+0x40b00], R53 ;  /* 0x040b00355c007988 */ /* 0x0001e8000800044c */
[----:B------:R0:W5:Y:S04]  /*1fcf0*/  LDL.LU R49, [R1+0x2194] ;  /* 0x0021940001317983 */ /* 0x0001680000300800 */
[----:B------:R0:W-:Y:S04]  /*1fd00*/  STS.U16 [R92+UR76+0x40f00], R54 ;  /* 0x040f00365c007988 */ /* 0x0001e8000800044c */
[----:B------:R0:W5:Y:S04]  /*1fd10*/  LDL.LU R50, [R1+0x2190] ;  /* 0x0021900001327983 */ /* 0x0001680000300800 */
[----:B------:R0:W-:Y:S04]  /*1fd20*/  STS.U16 [R92+UR76+0x41300], R55 ;  /* 0x041300375c007988 */ /* 0x0001e8000800044c */
[----:B------:R0:W5:Y:S04]  /*1fd30*/  LDL.LU R51, [R1+0x218c] ;  /* 0x00218c0001337983 */ /* 0x0001680000300800 */
[----:B------:R0:W-:Y:S04]  /*1fd40*/  STS.U16 [R92+UR76+0x41700], R56 ;  /* 0x041700385c007988 */ /* 0x0001e8000800044c */
[----:B-1----:R1:W5:Y:S04]  /*1fd50*/  LDL.LU R52, [R1+0x2188] ;  /* 0x0021880001347983 */ /* 0x0023680000300800 */
        /* <DEDUP_REMOVED lines=12> */
[----:B------:R-:W-:Y:S04]  /*1fe20*/  STS.U16 [R92+UR76+0x43300], R63 ;  /* 0x0433003f5c007988 */ /* 0x000fe8000800044c */
[----:B------:R0:W5:Y:S04]  /*1fe30*/  LDL.LU R59, [R1+0x216c] ;  /* 0x00216c00013b7983 */ /* 0x0001680000300800 */
[----:B------:R-:W-:Y:S04]  /*1fe40*/  STS.U16 [R92+UR76+0x43700], R64 ;  /* 0x043700405c007988 */ /* 0x000fe8000800044c */
[----:B------:R0:W5:Y:S04]  /*1fe50*/  LDL.LU R60, [R1+0x2168] ;  /* 0x00216800013c7983 */ /* 0x0001680000300800 */
[----:B------:R-:W-:Y:S04]  /*1fe60*/  STS.U16 [R92+UR76+0x43b00], R65 ;  /* 0x043b00415c007988 */ /* 0x000fe8000800044c */
[----:B------:R0:W5:Y:S04]  /*1fe70*/  LDL.LU R61, [R1+0x2164] ;  /* 0x00216400013d7983 */ /* 0x0001680000300800 */
[----:B------:R0:W-:Y:S04]  /*1fe80*/  STS.U16 [R92+UR76+0x43f00], R66 ;  /* 0x043f00425c007988 */ /* 0x0001e8000800044c */
[----:B-1----:R1:W5:Y:S04]  /*1fe90*/  LDL.LU R62, [R1+0x2160] ;  /* 0x00216000013e7983 */ /* 0x0023680000300800 */
[----:B------:R1:W-:Y:S01]  /*1fea0*/  STS.U16 [R82+UR76+0x40380], R67 ;  /* 0x0403804352007988 */ /* 0x0003e2000800044c */
[----:B0-----:R-:W-:-:S03]  /*1feb0*/  SHF.R.S32.HI R92, RZ, 0x1f, R3 ;  /* 0x0000001fff5c7819 */ /* 0x001fc60000011403 */
[----:B------:R0:W5:Y:S04]  /*1fec0*/  LDL.LU R63, [R1+0x215c] ;  /* 0x00215c00013f7983 */ /* 0x0001680000300800 */
[----:B------:R0:W-:Y:S01]  /*1fed0*/  STS.U16 [R82+UR76+0x40780], R68 ;  /* 0x0407804452007988 */ /* 0x0001e2000800044c */
[----:B------:R-:W-:-:S03]  /*1fee0*/  LEA.HI R92, R92, R3, RZ, 0x7 ;  /* 0x000000035c5c7211 */ /* 0x000fc600078f38ff */
[----:B------:R0:W5:Y:S04]  /*1fef0*/  LDL.LU R64, [R1+0x2158] ;  /* 0x0021580001407983 */ /* 0x0001680000300800 */
[----:B------:R0:W-:Y:S04]  /*1ff00*/  STS.U16 [R82+UR76+0x40b80], R69 ;  /* 0x040b804552007988 */ /* 0x0001e8000800044c */
[----:B------:R0:W5:Y:S04]  /*1ff10*/  LDL.LU R65, [R1+0x2154] ;  /* 0x0021540001417983 */ /* 0x0001680000300800 */
[----:B------:R0:W-:Y:S04]  /*1ff20*/  STS.U16 [R82+UR76+0x40f80], R70 ;  /* 0x040f804652007988 */ /* 0x0001e8000800044c */
[----:B------:R0:W5:Y:S04]  /*1ff30*/  LDL.LU R66, [R1+0x2150] ;  /* 0x0021500001427983 */ /* 0x0001680000300800 */
[----:B------:R0:W-:Y:S04]  /*1ff40*/  STS.U16 [R82+UR76+0x41380], R71 ;  /* 0x0413804752007988 */ /* 0x0001e8000800044c */
[----:B-1----:R1:W5:Y:S04]  /*1ff50*/  LDL.LU R67, [R1+0x214c] ;  /* 0x00214c0001437983 */ /* 0x0023680000300800 */
[----:B------:R1:W-:Y:S01]  /*1ff60*/  STS.U16 [R82+UR76+0x41780], R72 ;  /* 0x0417804852007988 */ /* 0x0003e2000800044c */
[----:B------:R-:W-:-:S03]  /*1ff70*/  SHF.R.S32.HI R92, RZ, 0x7, R92 ;  /* 0x00000007ff5c7819 */ /* 0x000fc6000001145c */
[----:B0-----:R0:W5:Y:S04]  /*1ff80*/  LDL.LU R68, [R1+0x2148] ;  /* 0x0021480001447983 */ /* 0x0011680000300800 */
[----:B------:R0:W-:Y:S04]  /*1ff90*/  STS.U16 [R82+UR76+0x41b80], R73 ;  /* 0x041b804952007988 */ /* 0x0001e8000800044c */
[----:B------:R0:W5:Y:S04]  /*1ffa0*/  LDL.LU R69, [R1+0x2144] ;  /* 0x0021440001457983 */ /* 0x0001680000300800 */
[----:B------:R0:W-:Y:S04]  /*1ffb0*/  STS.U16 [R82+UR76+0x41f80], R74 ;  /* 0x041f804a52007988 */ /* 0x0001e8000800044c */
[----:B------:R0:W5:Y:S04]  /*1ffc0*/  LDL.LU R70, [R1+0x2140] ;  /* 0x0021400001467983 */ /* 0x0001680000300800 */
[----:B------:R0:W-:Y:S04]  /*1ffd0*/  STS.U16 [R82+UR76+0x42380], R75 ;  /* 0x0423804b52007988 */ /* 0x0001e8000800044c */
[----:B------:R0:W5:Y:S04]  /*1ffe0*/  LDL.LU R71, [R1+0x213c] ;  /* 0x00213c0001477983 */ /* 0x0001680000300800 */
[----:B------:R0:W-:Y:S01]  /*1fff0*/  STS.U16 [R82+UR76+0x42780], R76 ;  /* 0x0427804c52007988 */ /* 0x0001e2000800044c */
[----:B------:R-:W-:-:S03]  /*20000*/  VIMNMX R92, PT, PT, R92, 0x1, !PT ;  /* 0x000000015c5c7848 */ /* 0x000fc60007fe0100 */
[----:B-1----:R1:W5:Y:S04]  /*20010*/  LDL.LU R72, [R1+0x2138] ;  /* 0x0021380001487983 */ /* 0x0023680000300800 */
[----:B------:R1:W-:Y:S04]  /*20020*/  STS.U16 [R82+UR76+0x42b80], R77 ;  /* 0x042b804d52007988 */ /* 0x0003e8000800044c */
[----:B0-----:R0:W5:Y:S04]  /*20030*/  LDL.LU R73, [R1+0x2134] ;  /* 0x0021340001497983 */ /* 0x0011680000300800 */
[----:B--2---:R2:W-:Y:S04]  /*20040*/  STS.U16 [R82+UR76+0x42f80], R78 ;  /* 0x042f804e52007988 */ /* 0x0045e8000800044c */
[----:B------:R0:W5:Y:S04]  /*20050*/  LDL.LU R74, [R1+0x2130] ;  /* 0x00213000014a7983 */ /* 0x0001680000300800 */
[----:B---3--:R3:W-:Y:S04]  /*20060*/  STS.U16 [R82+UR76+0x43380], R79 ;  /* 0x0433804f52007988 */ /* 0x0087e8000800044c */
[----:B------:R0:W5:Y:S04]  /*20070*/  LDL.LU R75, [R1+0x212c] ;  /* 0x00212c00014b7983 */ /* 0x0001680000300800 */
[----:B----4-:R4:W-:Y:S04]  /*20080*/  STS.U16 [R82+UR76+0x43780], R80 ;  /* 0x0437805052007988 */ /* 0x0109e8000800044c */
[----:B------:R0:W5:Y:S04]  /*20090*/  LDL.LU R76, [R1+0x2128] ;  /* 0x00212800014c7983 */ /* 0x0001680000300800 */
[----:B------:R0:W-:Y:S01]  /*200a0*/  STS.U16 [R82+UR76+0x43b80], R81 ;  /* 0x043b805152007988 */ /* 0x0001e2000800044c */
[----:B------:R-:W-:-:S03]  /*200b0*/  VIADD R92, R92, 0xffffffff ;  /* 0xffffffff5c5c7836 */ /* 0x000fc60000000000 */
[----:B-1----:R1:W5:Y:S04]  /*200c0*/  LDL.LU R77, [R1+0x2124] ;  /* 0x00212400014d7983 */ /* 0x0023680000300800 */
[----:B------:R0:W-:Y:S04]  /*200d0*/  STS.U16 [R82+UR76+0x43f80], R83 ;  /* 0x043f805352007988 */ /* 0x0001e8000800044c */
[----:B--2---:R1:W5:Y:S01]  /*200e0*/  LDL.LU R78, [R1+0x2120] ;  /* 0x00212000014e7983 */ /* 0x0043620000300800 */
[----:B------:R2:W-:Y:S06]  /*200f0*/  MEMBAR.ALL.CTA ;  /* 0x0000000000007992 */ /* 0x0005ec0000008000 */
[----:B--2---:R-:W2:Y:S04]  /*20100*/  FENCE.VIEW.ASYNC.S ;  /* 0x00000000000073c6 */ /* 0x004ea80000000000 */
[----:B---3--:R1:W5:Y:S01]  /*20110*/  LDL.LU R79, [R1+0x211c] ;  /* 0x00211c00014f7983 */ /* 0x0083620000300800 */
[----:B--2---:R-:W-:Y:S01]  /*20120*/  BAR.SYNC.DEFER_BLOCKING 0x0 ;  /* 0x0000000000007b1d */ /* 0x004fe20000010000 */
[----:B------:R-:W-:-:S05]  /*20130*/  ISETP.LT.OR P3, PT, R3, 0x80, P0 ;  /* 0x000000800300780c */ /* 0x000fca0000761670 */
[----:B----4-:R1:W5:Y:S04]  /*20140*/  LDL.LU R80, [R1+0x2118] ;  /* 0x0021180001507983 */ /* 0x0103680000300800 */
[----:B0-----:R1:W5:Y:S04]  /*20150*/  LDL.LU R81, [R1+0x2114] ;  /* 0x0021140001517983 */ /* 0x0013680000300800 */
[----:B------:R1:W5:Y:S04]  /*20160*/  LDL.LU R82, [R1+0x2110] ;  /* 0x0021100001527983 */ /* 0x0003680000300800 */
[----:B------:R1:W5:Y:S04]  /*20170*/  LDL.LU R83, [R1+0x210c] ;  /* 0x00210c0001537983 */ /* 0x0003680000300800 */
[----:B------:R1:W5:Y:S04]  /*20180*/  LDL.LU R3, [R1+0x2108] ;  /* 0x0021080001037983 */ /* 0x0003680000300800 */
[----:B------:R1:W-:Y:S01]  /*20190*/  STL [R1+0x2100], R92 ;  /* 0x0021005c01007387 */ /* 0x0003e20000100800 */
[----:B------:R-:W-:-:S02]  /*201a0*/  R2UR UR10, R93 ;  /* 0x000000005d0a72ca */ /* 0x000fc400000e0000 */
[----:B------:R-:W-:Y:S01]  /*201b0*/  ISETP.NE.U32.AND P1, PT, R92, RZ, PT ;  /* 0x000000ff5c00720c */ /* 0x000fe20003f25070 */
[----:B------:R-:W-:-:S12]  /*201c0*/  @P3 BRA `(.L_x_6) ;  /* 0x0000000800ac3947 */ /* 0x000fd80003800000 */
[----:B------:R-:W-:Y:S01]  /*201d0*/  ELECT P3, URZ, PT ;  /* 0x0000000000ff782f */ /* 0x000fe20003860000 */
[----:B-----5:R0:W-:-:S12]  /*201e0*/  STL.64 [R1+0x2110], R2 ;  /* 0x0021100201007387 */ /* 0x0201d80000100a00 */
[----:B------:R-:W-:Y:S01]  /*201f0*/  @P3 IMAD.MOV.U32 R93, RZ, RZ, 0x40004040 ;  /* 0x40004040ff5d3424 */ /* 0x000fe200078e00ff */
[----:B0-----:R-:W2:Y:S01]  /*20200*/  LDL.LU.64 R2, [R1+0xed0] ;  /* 0x000ed00001027983 */ /* 0x001ea20000300a00 */
[----:B-1----:R-:W-:-:S03]  /*20210*/  IMAD.U32 R92, RZ, RZ, UR76 ;  /* 0x0000004cff5c7e24 */ /* 0x002fc6000f8e00ff */
[----:B------:R0:W-:Y:S01]  /*20220*/  STL [R1+0x2108], R0 ;  /* 0x0021080001007387 */ /* 0x0001e20000100800 */
[----:B------:R-:W-:Y:S02]  /*20230*/  @P3 R2UR UR73, R93 ;  /* 0x000000005d4932ca */ /* 0x000fe400000e0000 */
[----:B------:R-:W-:Y:S01]  /*20240*/  SHF.R.U32.HI R92, RZ, 0x4, R92 ;  /* 0x00000004ff5c7819 */ /* 0x000fe2000001165c */
[----:B------:R-:W3:Y:S03]  /*20250*/  LDL.LU R93, [R1+0x1564] ;  /* 0x00156400015d7983 */ /* 0x000ee60000300800 */
[----:B0-----:R-:W-:-:S04]  /*20260*/  SGXT.U32 R0, R92, 0xe ;  /* 0x0000000e5c00781a */ /* 0x001fc80000000000 */
[----:B------:R-:W-:-:S04]  /*20270*/  LOP3.LUT R92, R0, 0x4000000, RZ, 0xfc, !PT ;  /* 0x04000000005c7812 */ /* 0x000fc800078efcff */
[----:B------:R-:W-:-:S13]  /*20280*/  R2UR UR12, R92 ;  /* 0x000000005c0c72ca */ /* 0x000fda00000e0000 */
[----:B------:R-:W-:-:S05]  /*20290*/  IMAD.U32 R92, RZ, RZ, UR12 ;  /* 0x0000000cff5c7e24 */ /* 0x000fca000f8e00ff */
[----:B------:R-:W-:Y:S01]  /*202a0*/  @P3 R2UR UR72, R92 ;  /* 0x000000005c4832ca */ /* 0x000fe200000e0000 */
[----:B------:R-:W-:Y:S01]  /*202b0*/  UMOV UR56, 0x0 ;  /* 0x0000000000387882 */ /* 0x000fe20000000000 */
        /* <DEDUP_REMOVED lines=8> */
[----:B------:R-:W-:Y:S01]  /*20340*/  UIADD3 UR18, UPT, UPT, UR5, 0x80, URZ ;  /* 0x0000008005127890 */ /* 0x000fe2000fffe0ff */
[----:B------:R-:W-:Y:S01]  /*20350*/  UMOV UR48, 0x0 ;  /* 0x0000000000307882 */ /* 0x000fe20000000000 */
[----:B------:R-:W-:Y:S01]  /*20360*/  UMOV UR49, 0x8208010 ;  /* 0x0820801000317882 */ /* 0x000fe20000000000 */
[----:B------:R-:W-:Y:S01]  /*20370*/  UIADD3 UR17, UPT, UPT, UR5, 0x80, URZ ;  /* 0x0000008005117890 */ /* 0x000fe2000fffe0ff */
[----:B------:R-:W-:Y:S01]  /*20380*/  UMOV UR44, 0x0 ;  /* 0x00000000002c7882 */ /* 0x000fe20000000000 */
[----:B------:R-:W-:Y:S01]  /*20390*/  UMOV UR45, 0x8208010 ;  /* 0x08208010002d7882 */ /* 0x000fe20000000000 */
[----:B------:R-:W-:Y:S01]  /*203a0*/  UIADD3 UR16, UPT, UPT, UR5, 0x80, URZ ;  /* 0x0000008005107890 */ /* 0x000fe2000fffe0ff */
[----:B--2---:R-:W-:-:S02]  /*203b0*/  IMAD.MOV.U32 R3, RZ, RZ, RZ ;  /* 0x000000ffff037224 */ /* 0x004fc400078e00ff */
[----:B---3--:R-:W-:-:S03]  /*203c0*/  VIADD R92, R93, 0x40000 ;  /* 0x000400005d5c7836 */ /* 0x008fc60000000000 */
[----:B------:R-:W-:Y:S02]  /*203d0*/  @P3 MOV R93, R2 ;  /* 0x00000002005d3202 */ /* 0x000fe40000000f00 */
[----:B------:R0:W5:Y:S01]  /*203e0*/  LDL.LU.64 R2, [R1+0x2110] ;  /* 0x0021100001027983 */ /* 0x0001620000300a00 */
[----:B------:R-:W-:-:S04]  /*203f0*/  SHF.R.U32.HI R92, RZ, 0x4, R92 ;  /* 0x00000004ff5c7819 */ /* 0x000fc8000001165c */
[----:B------:R-:W-:Y:S02]  /*20400*/  SGXT.U32 R92, R92, 0xe ;  /* 0x0000000e5c5c781a */ /* 0x000fe40000000000 */
[----:B------:R-:W-:Y:S02]  /*20410*/  @P3 R2UR UR12, R93 ;  /* 0x000000005d0c32ca */ /* 0x000fe400000e0000 */
[C---:B------:R-:W-:Y:S02]  /*20420*/  R2UR UR54, R92.reuse ;  /* 0x000000005c3672ca */ /* 0x040fe400000e0000 */
[----:B------:R-:W-:Y:S02]  /*20430*/  IADD3 R93, P4, PT, R92, 0x2, RZ ;  /* 0x000000025c5d7810 */ /* 0x000fe40007f9e0ff */
[----:B------:R-:W-:Y:S02]  /*20440*/  IADD3 R92, P3, PT, R0, 0x4000080, RZ ;  /* 0x04000080005c7810 */ /* 0x000fe40007f7e0ff */
[----:B------:R0:W5:Y:S01]  /*20450*/  LDL.LU R0, [R1+0x2108] ;  /* 0x0021080001007983 */ /* 0x0001620000300800 */
[----:B------:R-:W-:-:S02]  /*20460*/  R2UR UR50, R93 ;  /* 0x000000005d3272ca */ /* 0x000fc400000e0000 */
[----:B------:R-:W-:Y:S02]  /*20470*/  R2UR UR58, R92 ;  /* 0x000000005c3a72ca */ /* 0x000fe400000e0000 */
[----:B------:R-:W-:Y:S02]  /*20480*/  CS2R R92, SRZ ;  /* 0x00000000005c7805 */ /* 0x000fe4000001ff00 */
[----:B------:R1:W-:Y:S04]  /*20490*/  UTCHMMA gdesc[UR72], gdesc[UR54], tmem[UR5], tmem[UR56], idesc[UR57], !UPT ;  /* 0x00ff3836480075ea */ /* 0x0003e8000f800005 */
[----:B------:R-:W-:Y:S02]  /*204a0*/  IADD3.X R93, PT, PT, R93, 0x40004040, RZ, P3, !PT ;  /* 0x400040405d5d7810 */ /* 0x000fe40001ffe4ff */
[----:B------:R-:W-:-:S02]  /*204b0*/  IADD3.X R92, PT, PT, R92, 0x40004040, RZ, P4, !PT ;  /* 0x400040405c5c7810 */ /* 0x000fc400027fe4ff */
[----:B------:R-:W-:Y:S02]  /*204c0*/  R2UR UR59, R93 ;  /* 0x000000005d3b72ca */ /* 0x000fe400000e0000 */
[----:B------:R-:W-:-:S11]  /*204d0*/  R2UR UR51, R92 ;  /* 0x000000005c3372ca */ /* 0x000fd600000e0000 */
[----:B------:R-:W-:Y:S02]  /*204e0*/  UIADD3.64 UR70, UPT, UPT, UR58, 0x80, URZ ;  /* 0x000000803a467897 */ /* 0x000fe4000fffe0ff */
[----:B------:R-:W-:Y:S02]  /*204f0*/  UIADD3.64 UR46, UPT, UPT, UR50, 0x2, URZ ;  /* 0x00000002322e7897 */ /* 0x000fe4000fffe0ff */
[----:B------:R2:W-:Y:S01]  /*20500*/  UTCHMMA gdesc[UR58], gdesc[UR50], tmem[UR5], tmem[UR34], idesc[UR35], UPT ;  /* 0x00ff22323a0075ea */ /* 0x0005e2000b800005 */
[----:B------:R-:W-:Y:S02]  /*20510*/  UIADD3.64 UR42, UPT, UPT, UR50, 0x4, URZ ;  /* 0x00000004322a7897 */ /* 0x000fe4000fffe0ff */
[----:B------:R-:W-:Y:S02]  /*20520*/  UIADD3.64 UR66, UPT, UPT, UR58, 0x100, URZ ;  /* 0x000001003a427897 */ /* 0x000fe4000fffe0ff */
[----:B------:R-:W-:Y:S02]  /*20530*/  UIADD3.64 UR38, UPT, UPT, UR50, 0x3fe, URZ ;  /* 0x000003fe32267897 */ /* 0x000fe4000fffe0ff */
[----:B------:R-:W-:Y:S01]  /*20540*/  UIADD3.64 UR64, UPT, UPT, UR58, 0x180, URZ ;  /* 0x000001803a407897 */ /* 0x000fe2000fffe0ff */
[----:B------:R-:W-:Y:S01]  /*20550*/  UTCHMMA gdesc[UR70], gdesc[UR46], tmem[UR5], tmem[UR68], idesc[UR69], UPT ;  /* 0x00ff442e460075ea */ /* 0x000fe2000b800005 */
[----:B------:R-:W-:-:S02]  /*20560*/  UIADD3.64 UR32, UPT, UPT, UR50, 0x400, URZ ;  /* 0x0000040032207897 */ /* 0x000fc4000fffe0ff */
[----:B------:R-:W-:Y:S01]  /*20570*/  UIADD3.64 UR62, UPT, UPT, UR58, 0x200, URZ ;  /* 0x000002003a3e7897 */ /* 0x000fe2000fffe0ff */
[----:B------:R3:W-:Y:S01]  /*20580*/  UTCHMMA gdesc[UR66], gdesc[UR42], tmem[UR5], tmem[UR30], idesc[UR31], UPT ;  /* 0x00ff1e2a420075ea */ /* 0x0007e2000b800005 */
[----:B------:R-:W-:Y:S02]  /*20590*/  UIADD3.64 UR26, UPT, UPT, UR50, 0x402, URZ ;  /* 0x00000402321a7897 */ /* 0x000fe4000fffe0ff */
[----:B------:R-:W-:Y:S01]  /*205a0*/  UIADD3.64 UR60, UPT, UPT, UR58, 0x280, URZ ;  /* 0x000002803a3c7897 */ /* 0x000fe2000fffe0ff */
[----:B------:R4:W-:Y:S01]  /*205b0*/  UTCHMMA gdesc[UR64], gdesc[UR38], tmem[UR5], tmem[UR48], idesc[UR49], UPT ;  /* 0x00ff3026400075ea */ /* 0x0009e2000b800005 */
[----:B------:R-:W-:Y:S02]  /*205c0*/  UIADD3.64 UR20, UPT, UPT, UR50, 0x404, URZ ;  /* 0x0000040432147897 */ /* 0x000fe4000fffe0ff */
[----:B-1----:R-:W-:Y:S01]  /*205d0*/  UIADD3.64 UR56, UPT, UPT, UR58, 0x300, URZ ;  /* 0x000003003a387897 */ /* 0x002fe2000fffe0ff */
[----:B------:R1:W-:Y:S01]  /*205e0*/  UTCHMMA gdesc[UR62], gdesc[UR32], tmem[UR5], tmem[UR44], idesc[UR45], UPT ;  /* 0x00ff2c203e0075ea */ /* 0x0003e2000b800005 */
[----:B--2---:R-:W-:-:S02]  /*205f0*/  UIADD3.64 UR34, UPT, UPT, UR58, 0x780, URZ ;  /* 0x000007803a227897 */ /* 0x004fc4000fffe0ff */
[----:B---3--:R-:W-:Y:S01]  /*20600*/  UIADD3.64 UR30, UPT, UPT, UR58, 0x800, URZ ;  /* 0x000008003a1e7897 */ /* 0x008fe2000fffe0ff */
[----:B------:R-:W-:Y:S01]  /*20610*/  UMOV UR36, 0x0 ;  /* 0x0000000000247882 */ /* 0x000fe20000000000 */
[----:B----4-:R-:W-:Y:S01]  /*20620*/  UIADD3.64 UR48, UPT, UPT, UR58, 0x880, URZ ;  /* 0x000008803a307897 */ /* 0x010fe2000fffe0ff */
[----:B------:R-:W-:Y:S01]  /*20630*/  UMOV UR37, 0x8208010 ;  /* 0x0820801000257882 */ /* 0x000fe20000000000 */
[----:B------:R-:W-:Y:S02]  /*20640*/  UIADD3 UR15, UPT, UPT, UR5, 0x80, URZ ;  /* 0x00000080050f7890 */ /* 0x000fe4000fffe0ff */
[----:B------:R2:W-:Y:S01]  /*20650*/  UTCHMMA gdesc[UR60], gdesc[UR26], tmem[UR5], tmem[UR36], idesc[UR37], UPT ;  /* 0x00ff241a3c0075ea */ /* 0x0005e2000b800005 */
[----:B-1----:R-:W-:Y:S01]  /*20660*/  UIADD3.64 UR44, UPT, UPT, UR58, 0x900, URZ ;  /* 0x000009003a2c7897 */ /* 0x002fe2000fffe0ff */
[----:B------:R-:W-:Y:S01]  /*20670*/  UMOV UR52, 0x0 ;  /* 0x0000000000347882 */ /* 0x000fe20000000000 */
[----:B------:R-:W-:Y:S01]  /*20680*/  UMOV UR53, 0x8208010 ;  /* 0x0820801000357882 */ /* 0x000fe20000000000 */
[----:B------:R-:W-:Y:S01]  /*20690*/  UMOV UR74, 0x0 ;  /* 0x00000000004a7882 */ /* 0x000fe20000000000 */
[----:B------:R-:W-:Y:S01]  /*206a0*/  UMOV UR75, 0x8208010 ;  /* 0x08208010004b7882 */ /* 0x000fe20000000000 */
[----:B------:R-:W-:-:S02]  /*206b0*/  UIADD3 UR14, UPT, UPT, UR5, 0x80, URZ ;  /* 0x00000080050e7890 */ /* 0x000fc4000fffe0ff */
[----:B------:R1:W-:Y:S01]  /*206c0*/  UTCHMMA gdesc[UR56], gdesc[UR20], tmem[UR5], tmem[UR52], idesc[UR53], UPT ;  /* 0x00ff3414380075ea */ /* 0x0003e2000b800005 */
[----:B------:R-:W-:Y:S01]  /*206d0*/  UMOV UR72, 0x0 ;  /* 0x0000000000487882 */ /* 0x000fe20000000000 */
[----:B------:R-:W-:Y:S01]  /*206e0*/  UMOV UR73, 0x8208010 ;  /* 0x0820801000497882 */ /* 0x000fe20000000000 */
[----:B--2---:R-:W-:Y:S01]  /*206f0*/  UIADD3.64 UR36, UPT, UPT, UR58, 0x980, URZ ;  /* 0x000009803a247897 */ /* 0x004fe2000fffe0ff */
[----:B------:R2:W-:Y:S01]  /*20700*/  UTCHMMA gdesc[UR34], gdesc[UR54], tmem[UR18], tmem[UR74], idesc[UR75], !UPT ;  /* 0x00ff4a36220075ea */ /* 0x0005e2000f800012 */
[----:B------:R-:W-:Y:S01]  /*20710*/  UIADD3 UR19, UPT, UPT, UR5, 0x80, URZ ;  /* 0x0000008005137890 */ /* 0x000fe2000fffe0ff */
[----:B------:R3:W-:Y:S01]  /*20720*/  UTCHMMA gdesc[UR30], gdesc[UR50], tmem[UR17], tmem[UR72], idesc[UR73], UPT ;  /* 0x00ff48321e0075ea */ /* 0x0007e2000b800011 */
[----:B------:R-:W-:Y:S01]  /*20730*/  UIADD3 UR28, UPT, UPT, UR5, 0x80, URZ ;  /* 0x00000080051c7890 */ /* 0x000fe2000fffe0ff */
[----:B------:R4:W-:Y:S01]  /*20740*/  UTCHMMA gdesc[UR48], gdesc[UR46], tmem[UR16], tmem[UR72], idesc[UR73], UPT ;  /* 0x00ff482e300075ea */ /* 0x0009e2000b800010 */
[----:B------:R-:W-:Y:S01]  /*20750*/  UIADD3 UR23, UPT, UPT, UR5, 0x80, URZ ;  /* 0x0000008005177890 */ /* 0x000fe2000fffe0ff */
[----:B------:R0:W-:Y:S01]  /*20760*/  UTCHMMA gdesc[UR44], gdesc[UR42], tmem[UR15], tmem[UR72], idesc[UR73], UPT ;  /* 0x00ff482a2c0075ea */ /* 0x0001e2000b80000f */
[----:B-1----:R-:W-:Y:S01]  /*20770*/  UIADD3.64 UR52, UPT, UPT, UR58, 0xb00, URZ ;  /* 0x00000b003a347897 */ /* 0x002fe2000fffe0ff */
[----:B------:R1:W-:Y:S01]  /*20780*/  UTCHMMA gdesc[UR36], gdesc[UR38], tmem[UR14], tmem[UR72], idesc[UR73], UPT ;  /* 0x00ff4826240075ea */ /* 0x0003e2000b80000e */
[----:B--2---:R-:W-:-:S02]  /*20790*/  UIADD3.64 UR34, UPT, UPT, UR58, 0xa00, URZ ;  /* 0x00000a003a227897 */ /* 0x004fc4000fffe0ff */
[----:B---3--:R-:W-:Y:S02]  /*207a0*/  UIADD3.64 UR30, UPT, UPT, UR58, 0xa80, URZ ;  /* 0x00000a803a1e7897 */ /* 0x008fe4000fffe0ff */
[----:B------:R-:W-:Y:S02]  /*207b0*/  UIADD3 UR22, UPT, UPT, UR5, 0x100, URZ ;  /* 0x0000010005167890 */ /* 0x000fe4000fffe0ff */
[----:B----4-:R-:W-:Y:S02]  /*207c0*/  UIADD3.64 UR48, UPT, UPT, UR58, 0xf80, URZ ;  /* 0x00000f803a307897 */ /* 0x010fe4000fffe0ff */
[----:B------:R-:W-:Y:S01]  /*207d0*/  UIADD3 UR40, UPT, UPT, UR5, 0x100, URZ ;  /* 0x0000010005287890 */ /* 0x000fe2000fffe0ff */
[----:B------:R-:W-:Y:S01]  /*207e0*/  UTCHMMA gdesc[UR34], gdesc[UR32], tmem[UR19], tmem[UR72], idesc[UR73], UPT ;  /* 0x00ff4820220075ea */ /* 0x000fe2000b800013 */
[----:B0-----:R-:W-:Y:S01]  /*207f0*/  UIADD3.64 UR44, UPT, UPT, UR58, 0x1000, URZ ;  /* 0x000010003a2c7897 */ /* 0x001fe2000fffe0ff */
[----:B------:R0:W-:Y:S01]  /*20800*/  UTCHMMA gdesc[UR30], gdesc[UR26], tmem[UR28], tmem[UR72], idesc[UR73], UPT ;  /* 0x00ff481a1e0075ea */ /* 0x0001e2000b80001c */
[----:B------:R-:W-:Y:S01]  /*20810*/  UIADD3 UR25, UPT, UPT, UR5, 0x100, URZ ;  /* 0x0000010005197890 */ /* 0x000fe2000fffe0ff */
[----:B------:R-:W-:Y:S01]  /*20820*/  UTCHMMA gdesc[UR52], gdesc[UR20], tmem[UR23], tmem[UR72], idesc[UR73], UPT ;  /* 0x00ff4814340075ea */ /* 0x000fe2000b800017 */
[----:B-1----:R-:W-:Y:S01]  /*20830*/  UIADD3.64 UR36, UPT, UPT, UR58, 0x1080, URZ ;  /* 0x000010803a247897 */ /* 0x002fe2000fffe0ff */
[----:B------:R-:W-:Y:S01]  /*20840*/  UTCHMMA gdesc[UR48], gdesc[UR54], tmem[UR22], tmem[UR68], idesc[UR69], !UPT ;  /* 0x00ff4436300075ea */ /* 0x000fe2000f800016 */
[----:B------:R-:W-:Y:S01]  /*20850*/  UIADD3 UR24, UPT, UPT, UR5, 0x100, URZ ;  /* 0x0000010005187890 */ /* 0x000fe2000fffe0ff */
[----:B------:R-:W-:-:S02]  /*20860*/  UMOV UR64, 0x0 ;  /* 0x0000000000407882 */ /* 0x000fc40000000000 */
[----:B------:R1:W-:Y:S01]  /*20870*/  UTCHMMA gdesc[UR44], gdesc[UR50], tmem[UR40], tmem[UR68], idesc[UR69], UPT ;  /* 0x00ff44322c0075ea */ /* 0x0003e2000b800028 */
[----:B0-----:R-:W-:Y:S01]  /*20880*/  UIADD3.64 UR30, UPT, UPT, UR58, 0x1100, URZ ;  /* 0x000011003a1e7897 */ /* 0x001fe2000fffe0ff */
[----:B------:R-:W-:Y:S01]  /*20890*/  UMOV UR65, 0x8208010 ;  /* 0x0820801000417882 */ /* 0x000fe20000000000 */
[----:B------:R-:W-:Y:S01]  /*208a0*/  UIADD3 UR67, UPT, UPT, UR5, 0x100, URZ ;  /* 0x0000010005437890 */ /* 0x000fe2000fffe0ff */
[----:B------:R0:W-:Y:S01]  /*208b0*/  UTCHMMA gdesc[UR36], gdesc[UR46], tmem[UR25], tmem[UR64], idesc[UR65], UPT ;  /* 0x00ff402e240075ea */ /* 0x0001e2000b800019 */
[----:B------:R-:W-:Y:S01]  /*208c0*/  UMOV UR62, 0x0 ;  /* 0x00000000003e7882 */ /* 0x000fe20000000000 */
[----:B-1----:R-:W-:Y:S01]  /*208d0*/  UIADD3.64 UR68, UPT, UPT, UR58, 0x1180, URZ ;  /* 0x000011803a447897 */ /* 0x002fe2000fffe0ff */
[----:B------:R-:W-:Y:S01]  /*208e0*/  UMOV UR63, 0x8208010 ;  /* 0x08208010003f7882 */ /* 0x000fe20000000000 */
[----:B------:R-:W-:Y:S02]  /*208f0*/  UIADD3 UR66, UPT, UPT, UR5, 0x100, URZ ;  /* 0x0000010005427890 */ /* 0x000fe4000fffe0ff */
[----:B------:R1:W-:Y:S01]  /*20900*/  UTCHMMA gdesc[UR30], gdesc[UR42], tmem[UR24], tmem[UR62], idesc[UR63], UPT ;  /* 0x00ff3e2a1e0075ea */ /* 0x0003e2000b800018 */
[----:B0-----:R-:W-:-:S02]  /*20910*/  UIADD3.64 UR64, UPT, UPT, UR58, 0x1200, URZ ;  /* 0x000012003a407897 */ /* 0x001fc4000fffe0ff */
[----:B------:R-:W-:Y:S01]  /*20920*/  UIADD3 UR61, UPT, UPT, UR5, 0x100, URZ ;  /* 0x00000100053d7890 */ /* 0x000fe2000fffe0ff */
[----:B------:R-:W-:Y:S01]  /*20930*/  UMOV UR52, 0x0 ;  /* 0x0000000000347882 */ /* 0x000fe20000000000 */
[----:B------:R-:W-:Y:S01]  /*20940*/  UMOV UR53, 0x8208010 ;  /* 0x0820801000357882 */ /* 0x000fe20000000000 */
[----:B------:R-:W-:Y:S01]  /*20950*/  UIADD3 UR13, UPT, UPT, UR5, 0x100, URZ ;  /* 0x00000100050d7890 */ /* 0x000fe2000fffe0ff */
[----:B------:R0:W-:Y:S01]  /*20960*/  UTCHMMA gdesc[UR68], gdesc[UR38], tmem[UR67], tmem[UR52], idesc[UR53], UPT ;  /* 0x00ff3426440075ea */ /* 0x0001e2000b800043 */
[----:B-1----:R-:W-:Y:S02]  /*20970*/  UIADD3.64 UR62, UPT, UPT, UR58, 0x1280, URZ ;  /* 0x000012803a3e7897 */ /* 0x002fe4000fffe0ff */
[----:B------:R-:W-:Y:S02]  /*20980*/  UIADD3.64 UR56, UPT, UPT, UR58, 0x1300, URZ ;  /* 0x000013003a387897 */ /* 0x000fe4000fffe0ff */
[----:B------:R-:W-:Y:S01]  /*20990*/  UIADD3 UR18, UPT, UPT, UR5, 0x180, URZ ;  /* 0x0000018005127890 */ /* 0x000fe2000fffe0ff */
[----:B------:R-:W-:Y:S01]  /*209a0*/  UMOV UR40, 0x0 ;  /* 0x0000000000287882 */ /* 0x000fe20000000000 */
[----:B------:R-:W-:Y:S01]  /*209b0*/  UMOV UR41, 0x8208010 ;  /* 0x0820801000297882 */ /* 0x000fe20000000000 */
[----:B------:R-:W-:Y:S01]  /*209c0*/  UIADD3 UR17, UPT, UPT, UR5, 0x180, URZ ;  /* 0x0000018005117890 */ /* 0x000fe2000fffe0ff */
[----:B------:R1:W-:Y:S01]  /*209d0*/  UTCHMMA gdesc[UR64], gdesc[UR32], tmem[UR66], tmem[UR40], idesc[UR41], UPT ;  /* 0x00ff2820400075ea */ /* 0x0003e2000b800042 */
[----:B0-----:R-:W-:-:S02]  /*209e0*/  UIADD3.64 UR52, UPT, UPT, UR58, 0x1780, URZ ;  /* 0x000017803a347897 */ /* 0x001fc4000fffe0ff */
[----:B------:R-:W-:Y:S02]  /*209f0*/  UIADD3.64 UR48, UPT, UPT, UR58, 0x1800, URZ ;  /* 0x000018003a307897 */ /* 0x000fe4000fffe0ff */
[----:B------:R-:W-:Y:S02]  /*20a00*/  UIADD3 UR16, UPT, UPT, UR5, 0x180, URZ ;  /* 0x0000018005107890 */ /* 0x000fe4000fffe0ff */
[----:B------:R-:W-:Y:S02]  /*20a10*/  UIADD3.64 UR44, UPT, UPT, UR58, 0x1880, URZ ;  /* 0x000018803a2c7897 */ /* 0x000fe4000fffe0ff */
[----:B------:R-:W-:Y:S01]  /*20a20*/  UIADD3 UR15, UPT, UPT, UR5, 0x180, URZ ;  /* 0x00000180050f7890 */ /* 0x000fe2000fffe0ff */
[----:B------:R-:W-:Y:S01]  /*20a30*/  UMOV UR24, 0x0 ;  /* 0x0000000000187882 */ /* 0x000fe20000000000 */
[----:B------:R-:W-:Y:S01]  /*20a40*/  UMOV UR25, 0x8208010 ;  /* 0x0820801000197882 */ /* 0x000fe20000000000 */
[----:B-1----:R-:W-:Y:S01]  /*20a50*/  UIADD3.64 UR40, UPT, UPT, UR58, 0x1900, URZ ;  /* 0x000019003a287897 */ /* 0x002fe2000fffe0ff */
[----:B------:R0:W-:Y:S01]  /*20a60*/  UTCHMMA gdesc[UR62], gdesc[UR26], tmem[UR61], tmem[UR24], idesc[UR25], UPT ;  /* 0x00ff181a3e0075ea */ /* 0x0001e2000b80003d */
[----:B------:R-:W-:-:S02]  /*20a70*/  UIADD3 UR14, UPT, UPT, UR5, 0x180, URZ ;  /* 0x00000180050e7890 */ /* 0x000fc4000fffe0ff */
[----:B------:R-:W-:Y:S02]  /*20a80*/  UIADD3.64 UR36, UPT, UPT, UR58, 0x1980, URZ ;  /* 0x000019803a247897 */ /* 0x000fe4000fffe0ff */
[----:B------:R-:W-:Y:S02]  /*20a90*/  UIADD3 UR19, UPT, UPT, UR5, 0x180, URZ ;  /* 0x0000018005137890 */ /* 0x000fe4000fffe0ff */
[----:B------:R-:W-:Y:S02]  /*20aa0*/  UIADD3.64 UR30, UPT, UPT, UR58, 0x1a00, URZ ;  /* 0x00001a003a1e7897 */ /* 0x000fe4000fffe0ff */
[----:B------:R-:W-:Y:S02]  /*20ab0*/  UIADD3 UR60, UPT, UPT, UR5, 0x180, URZ ;  /* 0x00000180053c7890 */ /* 0x000fe4000fffe0ff */
[----:B0-----:R-:W-:Y:S01]  /*20ac0*/  UIADD3.64 UR24, UPT, UPT, UR58, 0x1a80, URZ ;  /* 0x00001a803a187897 */ /* 0x001fe2000fffe0ff */
[----:B------:R-:W-:Y:S01]  /*20ad0*/  UMOV UR62, 0x0 ;  /* 0x00000000003e7882 */ /* 0x000fe20000000000 */
[----:B------:R-:W-:Y:S01]  /*20ae0*/  UMOV UR63, 0x8208010 ;  /* 0x08208010003f7882 */ /* 0x000fe20000000000 */
[----:B------:R-:W-:Y:S01]  /*20af0*/  UIADD3 UR70, UPT, UPT, UR5, 0x180, URZ ;  /* 0x0000018005467890 */ /* 0x000fe2000fffe0ff */
[----:B------:R0:W-:Y:S01]  /*20b00*/  UTCHMMA gdesc[UR56], gdesc[UR20], tmem[UR13], tmem[UR62], idesc[UR63], UPT ;  /* 0x00ff3e14380075ea */ /* 0x0001e2000b80000d */
[----:B------:R-:W-:Y:S01]  /*20b10*/  UIADD3.64 UR58, UPT, UPT, UR58, 0x1b00, URZ ;  /* 0x00001b003a3a7897 */ /* 0x000fe2000fffe0ff */
[----:B------:R-:W-:Y:S01]  /*20b20*/  UMOV UR64, 0x0 ;  /* 0x0000000000407882 */ /* 0x000fe20000000000 */
[----:B------:R-:W-:Y:S01]  /*20b30*/  UMOV UR65, 0x8208010 ;  /* 0x0820801000417882 */ /* 0x000fe20000000000 */
[----:B------:R-:W-:Y:S01]  /*20b40*/  UMOV UR66, 0x0 ;  /* 0x0000000000427882 */ /* 0x000fe20000000000 */
[----:B------:R-:W-:Y:S01]  /*20b50*/  UMOV UR67, 0x8208010 ;  /* 0x0820801000437882 */ /* 0x000fe20000000000 */
[----:B------:R-:W-:Y:S01]  /*20b60*/  UMOV UR68, 0x0 ;  /* 0x0000000000447882 */ /* 0x000fe20000000000 */
[----:B------:R-:W-:Y:S01]  /*20b70*/  UMOV UR69, 0x8208010 ;  /* 0x0820801000457882 */ /* 0x000fe20000000000 */
[----:B------:R0:W-:Y:S01]  /*20b80*/  UTCHMMA gdesc[UR52], gdesc[UR54], tmem[UR18], tmem[UR64], idesc[UR65], !UPT ;  /* 0x00ff4036340075ea */ /* 0x0001e2000f800012 */
[----:B------:R0:W-:Y:S01]  /*20b90*/  UTCHMMA gdesc[UR48], gdesc[UR50], tmem[UR17], tmem[UR66], idesc[UR67], UPT ;  /* 0x00ff4232300075ea */ /* 0x0001e2000b800011 */
[----:B------:R0:W-:Y:S01]  /*20ba0*/  UTCHMMA gdesc[UR44], gdesc[UR46], tmem[UR16], tmem[UR68], idesc[UR69], UPT ;  /* 0x00ff442e2c0075ea */ /* 0x0001e2000b800010 */
[----:B------:R-:W-:Y:S01]  /*20bb0*/  UMOV UR34, 0x0 ;  /* 0x0000000000227882 */ /* 0x000fe20000000000 */
[----:B------:R-:W-:Y:S01]  /*20bc0*/  UMOV UR35, 0x8208010 ;  /* 0x0820801000237882 */ /* 0x000fe20000000000 */
[----:B------:R0:W-:Y:S01]  /*20bd0*/  UTCHMMA gdesc[UR40], gdesc[UR42], tmem[UR15], tmem[UR74], idesc[UR75], UPT ;  /* 0x00ff4a2a280075ea */ /* 0x0001e2000b80000f */
[----:B------:R-:W-:Y:S01]  /*20be0*/  UMOV UR28, 0x0 ;  /* 0x00000000001c7882 */ /* 0x000fe20000000000 */
[----:B------:R-:W-:Y:S01]  /*20bf0*/  UMOV UR29, 0x8208010 ;  /* 0x08208010001d7882 */ /* 0x000fe20000000000 */
[----:B------:R0:W-:Y:S01]  /*20c00*/  UTCHMMA gdesc[UR36], gdesc[UR38], tmem[UR14], tmem[UR72], idesc[UR73], UPT ;  /* 0x00ff4826240075ea */ /* 0x0001e2000b80000e */
[----:B------:R-:W-:Y:S01]  /*20c10*/  UMOV UR22, 0x0 ;  /* 0x0000000000167882 */ /* 0x000fe20000000000 */
[----:B------:R-:W-:Y:S01]  /*20c20*/  UMOV UR23, 0x8208010 ;  /* 0x0820801000177882 */ /* 0x000fe20000000000 */
[----:B------:R0:W-:Y:S01]  /*20c30*/  UTCHMMA gdesc[UR30], gdesc[UR32], tmem[UR19], tmem[UR34], idesc[UR35], UPT ;  /* 0x00ff22201e0075ea */ /* 0x0001e2000b800013 */
[----:B------:R0:W-:Y:S01]  /*20c40*/  UTCHMMA gdesc[UR24], gdesc[UR26], tmem[UR60], tmem[UR28], idesc[UR29], UPT ;  /* 0x00ff1c1a180075ea */ /* 0x0001e2000b80003c */
[----:B------:R0:W-:Y:S01]  /*20c50*/  UTCHMMA gdesc[UR58], gdesc[UR20], tmem[UR70], tmem[UR22], idesc[UR23], UPT ;  /* 0x00ff16143a0075ea */ /* 0x0001e2000b800046 */
[----:B------:R0:W-:Y:S01]  /*20c60*/  UTCBAR [UR12], URZ ;  /* 0x000000ff0c0073e9 */ /* 0x0001e200080000ff */
[----:B------:R-:W-:Y:S01]  /*20c70*/  NOP ;  /* 0x0000000000007918 */ /* 0x000fe20000000000 */
.L_x_6:
[----:B------:R2:W-:Y:S01]  /*20c80*/  STL [R1+0x56c], RZ ;  /* 0x00056cff01007387 */ /* 0x0005e20000100800 */
[----:B-----5:R-:W-:Y:S02]  /*20c90*/  IMAD.SHL.U32 R3, R3, 0x80, RZ ;  /* 0x0000008003037824 */ /* 0x020fe400078e00ff */
[----:B------:R-:W-:Y:S01]  /*20ca0*/  IMAD.SHL.U32 R93, R2, 0x80, RZ ;  /* 0x00000080025d7824 */ /* 0x000fe200078e00ff */
[----:B------:R2:W-:Y:S01]  /*20cb0*/  STL [R1+0xeac], RZ ;  /* 0x000eacff01007387 */ /* 0x0005e20000100800 */
[----:B------:R-:W-:Y:S05]  /*20cc0*/  @!P1 BRA `(.L_x_7) ;  /* 0x0000030400f49947 */ /* 0x000fea0003800000 */
[----:B-1----:R-:W3:Y:S01]  /*20cd0*/  LDL.LU R92, [R1+0xec0] ;  /* 0x000ec000015c7983 */ /* 0x002ee20000300800 */
[----:B0-----:R-:W-:Y:S02]  /*20ce0*/  UIADD3.64 UR16, UPT, UPT, UR8, 0x80, URZ ;  /* 0x0000008008107897 */ /* 0x001fe4000fffe0ff */
[----:B------:R-:W-:Y:S01]  /*20cf0*/  UIADD3.64 UR18, UPT, UPT, UR8, 0x100, URZ ;  /* 0x0000010008127897 */ /* 0x000fe2000fffe0ff */
[----:B------:R0:W-:Y:S01]  /*20d00*/  STL [R1+0x2108], R0 ;  /* 0x0021080001007387 */ /* 0x0001e20000100800 */
[----:B------:R-:W-:Y:S01]  /*20d10*/  UIADD3.64 UR14, UPT, UPT, UR10, 0x2, URZ ;  /* 0x000000020a0e7897 */ /* 0x000fe2000fffe0ff */
[----:B---3--:R-:W-:Y:S02]  /*20d20*/  R2UR UR12, R92 ;  /* 0x000000005c0c72ca */ /* 0x008fe400000e0000 */
[----:B------:R-:W0:Y:S01]  /*20d30*/  LDL.LU R92, [R1+0xec4] ;  /* 0x000ec400015c7983 */ /* 0x000e220000300800 */
[----:B------:R-:W-:Y:S01]  /*20d40*/  SHF.R.S32.HI R2, RZ, 0x1f, R3 ;  /* 0x0000001fff027819 */ /* 0x000fe20000011403 */
[----:B------:R-:W-:-:S02]  /*20d50*/  UIADD3.64 UR20, UPT, UPT, UR8, 0x180, URZ ;  /* 0x0000018008147897 */ /* 0x000fc4000fffe0ff */
[----:B------:R-:W-:Y:S01]  /*20d60*/  UIADD3.64 UR22, UPT, UPT, UR8, 0x200, URZ ;  /* 0x0000020008167897 */ /* 0x000fe2000fffe0ff */
[C---:B------:R-:W-:Y:S01]  /*20d70*/  SHF.L.U64.HI R2, R3.reuse, 0x1, R2 ;  /* 0x0000000103027819 */ /* 0x040fe20000010202 */
[----:B------:R-:W-:Y:S01]  /*20d80*/  IMAD.SHL.U32 R3, R3, 0x2, RZ ;  /* 0x0000000203037824 */ /* 0x000fe200078e00ff */
[----:B------:R-:W-:Y:S02]  /*20d90*/  UIADD3.64 UR24, UPT, UPT, UR8, 0x280, URZ ;  /* 0x0000028008187897 */ /* 0x000fe4000fffe0ff */
[----:B------:R-:W-:Y:S02]  /*20da0*/  UIADD3.64 UR28, UPT, UPT, UR8, 0x300, URZ ;  /* 0x00000300081c7897 */ /* 0x000fe4000fffe0ff */
[----:B------:R-:W-:Y:S02]  /*20db0*/  UIADD3.64 UR16, UPT, UPT, UR10, 0x4, URZ ;  /* 0x000000040a107897 */ /* 0x000fe4000fffe0ff */
[----:B------:R-:W-:Y:S02]  /*20dc0*/  UIADD3.64 UR18, UPT, UPT, UR10, 0x3fe, URZ ;  /* 0x000003fe0a127897 */ /* 0x000fe4000fffe0ff */
[----:B------:R-:W-:-:S02]  /*20dd0*/  UIADD3.64 UR20, UPT, UPT, UR10, 0x400, URZ ;  /* 0x000004000a147897 */ /* 0x000fc4000fffe0ff */
[----:B------:R-:W-:Y:S02]  /*20de0*/  UIADD3.64 UR22, UPT, UPT, UR10, 0x402, URZ ;  /* 0x000004020a167897 */ /* 0x000fe4000fffe0ff */
        /* <DEDUP_REMOVED lines=19> */
[----:B------:R-:W-:Y:S01]  /*20f20*/  UIADD3.64 UR62, UPT, UPT, UR8, 0x1880, URZ ;  /* 0x00001880083e7897 */ /* 0x000fe2000fffe0ff */
[----:B------:R-:W-:Y:S01]  /*20f30*/  UMOV UR13, 0x40004040 ;  /* 0x40004040000d7882 */ /* 0x000fe20000000000 */
[----:B------:R-:W-:Y:S02]  /*20f40*/  UIADD3.64 UR64, UPT, UPT, UR8, 0x1900, URZ ;  /* 0x0000190008407897 */ /* 0x000fe4000fffe0ff */
[----:B------:R-:W-:Y:S02]  /*20f50*/  UIADD3.64 UR66, UPT, UPT, UR8, 0x1980, URZ ;  /* 0x0000198008427897 */ /* 0x000fe4000fffe0ff */
[----:B------:R-:W-:-:S02]  /*20f60*/  UIADD3.64 UR68, UPT, UPT, UR8, 0x1a00, URZ ;  /* 0x00001a0008447897 */ /* 0x000fc4000fffe0ff */
[----:B------:R-:W-:Y:S02]  /*20f70*/  UIADD3.64 UR70, UPT, UPT, UR8, 0x1a80, URZ ;  /* 0x00001a8008467897 */ /* 0x000fe4000fffe0ff */
[----:B------:R-:W-:Y:S01]  /*20f80*/  UIADD3.64 UR72, UPT, UPT, UR8, 0x1b00, URZ ;  /* 0x00001b0008487897 */ /* 0x000fe2000fffe0ff */
[----:B0-----:R-:W-:Y:S02]  /*20f90*/  LOP3.LUT R0, R92, 0x4000000, RZ, 0xfc, !PT ;  /* 0x040000005c007812 */ /* 0x001fe400078efcff */
[----:B------:R-:W-:-:S03]  /*20fa0*/  SHF.R.S32.HI R92, RZ, 0x1f, R93 ;  /* 0x0000001fff5c7819 */ /* 0x000fc6000001145d */
[----:B------:R0:W-:Y:S01]  /*20fb0*/  STL [R1+0x20fc], R0 ;  /* 0x0020fc0001007387 */ /* 0x0001e20000100800 */
[C---:B------:R-:W-:Y:S01]  /*20fc0*/  SHF.L.U64.HI R92, R93.reuse, 0x1, R92 ;  /* 0x000000015d5c7819 */ /* 0x040fe2000001025c */
[----:B------:R-:W-:Y:S02]  /*20fd0*/  IMAD.SHL.U32 R93, R93, 0x2, RZ ;  /* 0x000000025d5d7824 */ /* 0x000fe400078e00ff */
[----:B0-----:R-:W-:-:S05]  /*20fe0*/  IMAD.MOV.U32 R0, RZ, RZ, 0x1 ;  /* 0x00000001ff007424 */ /* 0x001fca00078e00ff */
[----:B------:R0:W-:Y:S04]  /*20ff0*/  STL [R1+0x1ad4], R0 ;  /* 0x001ad40001007387 */ /* 0x0001e80000100800 */
[----:B0-----:R0:W5:Y:S04]  /*21000*/  LDL.LU R0, [R1+0x2108] ;  /* 0x0021080001007983 */ /* 0x0011680000300800 */
[----:B------:R0:W-:Y:S02]  /*21010*/  STL [R1+0x1ad8], RZ ;  /* 0x001ad8ff01007387 */ /* 0x0001e40000100800 */
.L_x_10:
[----:B------:R1:W-:Y:S04]  /*21020*/  STL [R1+0x214c], R20 ;  /* 0x00214c1401007387 */ /* 0x0003e80000100800 */
[----:B-1-3--:R-:W3:Y:S04]  /*21030*/  LDL.LU R20, [R1+0x1800] ;  /* 0x0018000001147983 */ /* 0x00aee80000300800 */
[----:B------:R1:W-:Y:S04]  /*21040*/  STL [R1+0x2148], R19 ;  /* 0x0021481301007387 */ /* 0x0003e80000100800 */
[----:B-1----:R-:W4:Y:S04]  /*21050*/  LDL.LU R19, [R1+0xeac] ;  /* 0x000eac0001137983 */ /* 0x002f280000300800 */
[----:B------:R1:W-:Y:S04]  /*21060*/  STL [R1+0x2144], R18 ;  /* 0x0021441201007387 */ /* 0x0003e80000100800 */
[----:B-12---:R-:W2:Y:S04]  /*21070*/  LDL.LU R18, [R1+0x16e4] ;  /* 0x0016e40001127983 */ /* 0x006ea80000300800 */
        /* <DEDUP_REMOVED lines=12> */
[----:B-----5:R-:W-:Y:S04]  /*21140*/  STL [R1+0x2110], R5 ;  /* 0x0021100501007387 */ /* 0x020fe80000100800 */
[----:B------:R-:W-:Y:S04]  /*21150*/  STL [R1+0x210c], R4 ;  /* 0x00210c0401007387 */ /* 0x000fe80000100800 */
[----:B-----5:R-:W-:Y:S01]  /*21160*/  STL [R1+0x2108], R0 ;  /* 0x0021080001007387 */ /* 0x020fe20000100800 */
[----:B---3--:R-:W-:-:S05]  /*21170*/  IADD3 R20, P1, PT, R20, R3, RZ ;  /* 0x0000000314147210 */ /* 0x008fca0007f3e0ff */
[----:B------:R1:W-:Y:S01]  /*21180*/  STL [R1+0x1800], R20 ;  /* 0x0018001401007387 */ /* 0x0003e20000100800 */
[----:B----4-:R-:W-:-:S03]  /*21190*/  IMAD.U32 R19, R19, -0x80000000, RZ ;  /* 0x8000000013137824 */ /* 0x010fc600078e00ff */
[----:B-1----:R-:W3:Y:S01]  /*211a0*/  LDL.LU R20, [R1+0x17fc] ;  /* 0x0017fc0001147983 */ /* 0x002ee20000300800 */
[----:B--2---:R-:W-:-:S05]  /*211b0*/  IADD3 R18, P3, PT, R18, R3, RZ ;  /* 0x0000000312127210 */ /* 0x004fca0007f7e0ff */
[----:B------:R1:W-:Y:S04]  /*211c0*/  STL [R1+0x16e4], R18 ;  /* 0x0016e41201007387 */ /* 0x0003e80000100800 */
[----:B-1----:R-:W2:Y:S04]  /*211d0*/  LDL.LU R18, [R1+0x1ad0] ;  /* 0x001ad00001127983 */ /* 0x002ea80000300800 */
        /* <DEDUP_REMOVED lines=15> */
[----:B------:R-:W-:Y:S01]  /*212d0*/  STL [R1+0xea8], R19 ;  /* 0x000ea81301007387 */ /* 0x000fe20000100800 */
[----:B---3--:R-:W-:-:S05]  /*212e0*/  IADD3 R20, P5, PT, R20, R3, RZ ;  /* 0x0000000314147210 */ /* 0x008fca0007fbe0ff */
[----:B------:R1:W-:Y:S01]  /*212f0*/  STL [R1+0x17fc], R20 ;  /* 0x0017fc1401007387 */ /* 0x0003e20000100800 */
[----:B--2---:R-:W-:Y:S01]  /*21300*/  IADD3 R18, P4, PT, R18, R3, RZ ;  /* 0x0000000312127210 */ /* 0x004fe20007f9e0ff */
[----:B----4-:R-:W-:-:S04]  /*21310*/  IMAD.X R17, R17, 0x1, R2, P3 ;  /* 0x0000000111117824 */ /* 0x010fc800018e0602 */
[----:B------:R2:W-:Y:S01]  /*21320*/  STL [R1+0x1ad0], R18 ;  /* 0x001ad01201007387 */ /* 0x0005e20000100800 */
[----:B------:R-:W-:-:S03]  /*21330*/  IADD3 R16, P3, PT, R16, R3, RZ ;  /* 0x0000000310107210 */ /* 0x000fc60007f7e0ff */
[----:B------:R3:W-:Y:S01]  /*21340*/  STL [R1+0x16d4], R17 ;  /* 0x0016d41101007387 */ /* 0x0007e20000100800 */
[----:B------:R-:W-:-:S03]  /*21350*/  IMAD.X R15, R15, 0x1, R2, P1 ;  /* 0x000000010f0f7824 */ /* 0x000fc600008e0602 */
[----:B------:R4:W-:Y:S01]  /*21360*/  STL [R1+0x1ac8], R16 ;  /* 0x001ac81001007387 */ /* 0x0009e20000100800 */
[----:B------:R-:W-:-:S03]  /*21370*/  IADD3 R14, P1, PT, R14, R3, RZ ;  /* 0x000000030e0e7210 */ /* 0x000fc60007f3e0ff */
[----:B0-----:R0:W-:Y:S01]  /*21380*/  STL [R1+0x16e0], R15 ;  /* 0x0016e00f01007387 */ /* 0x0011e20000100800 */
[----:B------:R-:W-:-:S03]  /*21390*/  IMAD.X R13, R13, 0x1, R2, P5 ;  /* 0x000000010d0d7824 */ /* 0x000fc600028e0602 */
[----:B------:R0:W-:Y:S01]  /*213a0*/  STL [R1+0x1ac0], R14 ;  /* 0x001ac00e01007387 */ /* 0x0001e20000100800 */
[----:B------:R-:W-:-:S03]  /*213b0*/  IADD3 R12, P5, PT, R12, R3, RZ ;  /* 0x000000030c0c7210 */ /* 0x000fc60007fbe0ff */
[----:B------:R0:W-:Y:S01]  /*213c0*/  STL [R1+0x16dc], R13 ;  /* 0x0016dc0d01007387 */ /* 0x0001e20000100800 */
        /* <DEDUP_REMOVED lines=15> */
[----:B-1----:R-:W4:Y:S01]  /*214c0*/  LDL.LU R20, [R1+0x1aa8] ;  /* 0x001aa80001147983 */ /* 0x002f220000300800 */
[----:B------:R-:W-:-:S03]  /*214d0*/  IMAD.X R0, R0, 0x1, R2, P4 ;  /* 0x0000000100007824 */ /* 0x000fc600020e0602 */
[----:B------:R1:W-:Y:S04]  /*214e0*/  STL [R1+0x1ab4], R5 ;  /* 0x001ab40501007387 */ /* 0x0003e80000100800 */
[----:B--2---:R-:W2:Y:S04]  /*214f0*/  LDL.LU R18, [R1+0x16d8] ;  /* 0x0016d80001127983 */ /* 0x004ea80000300800 */
[----:B------:R0:W-:Y:S04]  /*21500*/  STL [R1+0x17ec], R4 ;  /* 0x0017ec0401007387 */ /* 0x0001e80000100800 */
[----:B---3--:R-:W3:Y:S04]  /*21510*/  LDL.LU R17, [R1+0x1aa0] ;  /* 0x001aa00001117983 */ /* 0x008ee80000300800 */
[----:B------:R1:W-:Y:S04]  /*21520*/  STL [R1+0x1aac], R0 ;  /* 0x001aac0001007387 */ /* 0x0003e80000100800 */
[----:B----4-:R-:W4:Y:S04]  /*21530*/  LDL.LU R16, [R1+0x17f0] ;  /* 0x0017f00001107983 */ /* 0x010f280000300800 */
[----:B0-----:R-:W4:Y:S04]  /*21540*/  LDL.LU R15, [R1+0x1a98] ;  /* 0x001a9800010f7983 */ /* 0x001f280000300800 */
        /* <DEDUP_REMOVED lines=9> */
[----:B-1----:R-:W4:Y:S04]  /*215e0*/  LDL.LU R5, [R1+0x17d4] ;  /* 0x0017d40001057983 */ /* 0x002f280000300800 */
[----:B------:R-:W4:Y:S04]  /*215f0*/  LDL.LU R4, [R1+0x1a84] ;  /* 0x001a840001047983 */ /* 0x000f280000300800 */
[----:B------:R-:W4:Y:S01]  /*21600*/  LDL.LU R0, [R1+0x1a80] ;  /* 0x001a800001007983 */ /* 0x000f220000300800 */
[----:B------:R-:W-:Y:S01]  /*21610*/  IADD3 R20, P4, PT, R20, R3, RZ ;  /* 0x0000000314147210 */ /* 0x000fe20007f9e0ff */
[----:B--2---:R-:W-:-:S04]  /*21620*/  IMAD.X R18, R18, 0x1, R2, P3 ;  /* 0x0000000112127824 */ /* 0x004fc800018e0602 */
[----:B------:R0:W-:Y:S01]  /*21630*/  STL [R1+0x1aa8], R20 ;  /* 0x001aa81401007387 */ /* 0x0001e20000100800 */
[----:B---3--:R-:W-:-:S03]  /*21640*/  IADD3 R17, P3, PT, R17, R3, RZ ;  /* 0x0000000311117210 */ /* 0x008fc60007f7e0ff */
[----:B------:R1:W-:Y:S01]  /*21650*/  STL [R1+0x16d8], R18 ;  /* 0x0016d81201007387 */ /* 0x0003e20000100800 */
[----:B----4-:R-:W-:-:S03]  /*21660*/  IMAD.X R16, R16, 0x1, R2, P1 ;  /* 0x0000000110107824 */ /* 0x010fc600008e0602 */
        /* <DEDUP_REMOVED lines=24> */
[----:B0-----:R-:W4:Y:S01]  /*217f0*/  LDL.LU R20, [R1+0x17e0] ;  /* 0x0017e00001147983 */ /* 0x001f220000300800 */
[----:B------:R-:W-:-:S03]  /*21800*/  IADD3 R0, P4, PT, R0, R3, RZ ;  /* 0x0000000300007210 */ /* 0x000fc60007f9e0ff */
[----:B------:R0:W-:Y:S04]  /*21810*/  STL [R1+0x17d4], R5 ;  /* 0x0017d40501007387 */ /* 0x0001e80000100800 */
[----:B-1----:R-:W4:Y:S04]  /*21820*/  LDL.LU R18, [R1+0x1a78] ;  /* 0x001a780001127983 */ /* 0x002f280000300800 */
[----:B------:R1:W-:Y:S04]  /*21830*/  STL [R1+0x1a84], R4 ;  /* 0x001a840401007387 */ /* 0x0003e80000100800 */
[----:B--2---:R-:W2:Y:S04]  /*21840*/  LDL.LU R17, [R1+0x17d8] ;  /* 0x0017d80001117983 */ /* 0x004ea80000300800 */
[----:B------:R0:W-:Y:S04]  /*21850*/  STL [R1+0x1a80], R0 ;  /* 0x001a800001007387 */ /* 0x0001e80000100800 */
[----:B---3--:R-:W3:Y:S04]  /*21860*/  LDL.LU R16, [R1+0x1a70] ;  /* 0x001a700001107983 */ /* 0x008ee80000300800 */
[----:B----4-:R-:W4:Y:S04]  /*21870*/  LDL.LU R15, [R1+0x17d0] ;  /* 0x0017d000010f7983 */ /* 0x010f280000300800 */
        /* <DEDUP_REMOVED lines=9> */
[----:B0-----:R-:W4:Y:S04]  /*21910*/  LDL.LU R5, [R1+0x1a5c] ;  /* 0x001a5c0001057983 */ /* 0x001f280000300800 */
[----:B-1----:R-:W4:Y:S04]  /*21920*/  LDL.LU R4, [R1+0x1a58] ;  /* 0x001a580001047983 */ /* 0x002f280000300800 */
[----:B------:R-:W4:Y:S01]  /*21930*/  LDL.LU R0, [R1+0x17c8] ;  /* 0x0017c80001007983 */ /* 0x000f220000300800 */
[----:B------:R-:W-:Y:S01]  /*21940*/  IMAD.X R20, R20, 0x1, R2, P3 ;  /* 0x0000000114147824 */ /* 0x000fe200018e0602 */
[----:B------:R-:W-:-:S04]  /*21950*/  IADD3 R18, P3, PT, R18, R3, RZ ;  /* 0x0000000312127210 */ /* 0x000fc80007f7e0ff */
[----:B------:R0:W-:Y:S01]  /*21960*/  STL [R1+0x17e0], R20 ;  /* 0x0017e01401007387 */ /* 0x0001e20000100800 */
[----:B--2---:R-:W-:-:S03]  /*21970*/  IMAD.X R17, R17, 0x1, R2, P1 ;  /* 0x0000000111117824 */ /* 0x004fc600008e0602 */
        /* <DEDUP_REMOVED lines=26> */
[----:B0-----:R-:W4:Y:S01]  /*21b20*/  LDL.LU R20, [R1+0x1a50] ;  /* 0x001a500001147983 */ /* 0x001f220000300800 */
[----:B------:R-:W-:-:S03]  /*21b30*/  IMAD.X R0, R0, 0x1, R2, P3 ;  /* 0x0000000100007824 */ /* 0x000fc600018e0602 */
        /* <DEDUP_REMOVED lines=19> */
[----:B------:R-:W-:Y:S01]  /*21c70*/  IADD3 R20, P3, PT, R20, R3, RZ ;  /* 0x0000000314147210 */ /* 0x000fe20007f7e0ff */
[----:B------:R-:W-:-:S04]  /*21c80*/  IMAD.X R18, R18, 0x1, R2, P1 ;  /* 0x0000000112127824 */ /* 0x000fc800008e0602 */
[----:B------:R0:W-:Y:S01]  /*21c90*/  STL [R1+0x1a50], R20 ;  /* 0x001a501401007387 */ /* 0x0001e20000100800 */
[----:B--2---:R-:W-:-:S03]  /*21ca0*/  IADD3 R17, P1, PT, R17, R3, RZ ;  /* 0x0000000311117210 */ /* 0x004fc60007f3e0ff */
[----:B------:R1:W-:Y:S01]  /*21cb0*/  STL [R1+0x17c0], R18 ;  /* 0x0017c01201007387 */ /* 0x0003e20000100800 */
[----:B---3--:R-:W-:-:S03]  /*21cc0*/  IMAD.X R16, R16, 0x1, R2, P5 ;  /* 0x0000000110107824 */ /* 0x008fc600028e0602 */
[----:B------:R2:W-:Y:S01]  /*21cd0*/  STL [R1+0x1a48], R17 ;  /* 0x001a481101007387 */ /* 0x0005e20000100800 */
[----:B----4-:R-:W-:-:S03]  /*21ce0*/  IADD3 R15, P5, PT, R15, R3, RZ ;  /* 0x000000030f0f7210 */ /* 0x010fc60007fbe0ff */
        /* <DEDUP_REMOVED lines=451> */
[----:B------:R-:W-:-:S05]  /*23920*/  IMAD.X R20, R20, 0x1, R2, P1 ;  /* 0x0000000114147824 */ /* 0x000fca00008e0602 */
[----:B------:R0:W-:Y:S01]  /*23930*/  STL [R1+0x18a4], R20 ;  /* 0x0018a41401007387 */ /* 0x0001e20000100800 */
[----:B------:R-:W-:-:S03]  /*23940*/  IADD3 R18, P1, PT, R18, R3, RZ ;  /* 0x0000000312127210 */ /* 0x000fc60007f3e0ff */
[----:B0-----:R0:W5:Y:S01]  /*23950*/  LDL.LU R20, [R1+0x214c] ;  /* 0x00214c0001147983 */ /* 0x0011620000300800 */
        /* <DEDUP_REMOVED lines=29> */
[----:B------:R1:W-:Y:S01]  /*23b30*/  STL [R1+0x187c], R5 ;  /* 0x00187c0501007387 */ /* 0x0003e20000100800 */
[----:B------:R0:W1:Y:S03]  /*23b40*/  SYNCS.PHASECHK.TRANS64.TRYWAIT P1, [UR4], R19 ;  /* 0x00000013ff0075a7 */ /* 0x0000660008021104 */
        /* <DEDUP_REMOVED lines=17> */
[----:B------:R-:W-:Y:S01]  /*23c60*/  IMAD.X R18, R18, 0x1, R2, P5 ;  /* 0x0000000112127824 */ /* 0x000fe200028e0602 */
[----:B--2---:R-:W-:-:S04]  /*23c70*/  IADD3 R17, P5, PT, R17, R3, RZ ;  /* 0x0000000311117210 */ /* 0x004fc80007fbe0ff */
        /* <DEDUP_REMOVED lines=26> */
[----:B------:R-:W4:Y:S01]  /*23e20*/  LDL.LU R19, [R1+0x183c] ;  /* 0x00183c0001137983 */ /* 0x000f220000300800 */
[----:B------:R-:W-:-:S03]  /*23e30*/  IADD3 R0, P4, PT, R0, R3, RZ ;  /* 0x0000000300007210 */ /* 0x000fc60007f9e0ff */
[----:B------:R1:W-:Y:S04]  /*23e40*/  STL [R1+0x1838], R5 ;  /* 0x0018380501007387 */ /* 0x0003e80000100800 */
[----:B0-----:R-:W4:Y:S04]  /*23e50*/  LDL.LU R18, [R1+0x16ec] ;  /* 0x0016ec0001127983 */ /* 0x001f280000300800 */
[----:B------:R0:W-:Y:S04]  /*23e60*/  STL [R1+0x1844], R4 ;  /* 0x0018440401007387 */ /* 0x0001e80000100800 */
[----:B-1----:R-:W4:Y:S04]  /*23e70*/  LDL.LU R17, [R1+0x1834] ;  /* 0x0018340001117983 */ /* 0x002f280000300800 */
[----:B------:R1:W-:Y:S04]  /*23e80*/  STL [R1+0x16f4], R0 ;  /* 0x0016f40001007387 */ /* 0x0003e80000100800 */
[----:B--2---:R-:W2:Y:S04]  /*23e90*/  LDL.LU R16, [R1+0x1830] ;  /* 0x0018300001107983 */ /* 0x004ea80000300800 */
        /* <DEDUP_REMOVED lines=12> */
[----:B-1----:R-:W4:Y:S01]  /*23f60*/  LDL.LU R0, [R1+0x1804] ;  /* 0x0018040001007983 */ /* 0x002f220000300800 */
[----:B------:R-:W-:-:S05]  /*23f70*/  IMAD.X R19, R19, 0x1, R2, P3 ;  /* 0x0000000113137824 */ /* 0x000fca00018e0602 */
[----:B------:R0:W-:Y:S01]  /*23f80*/  STL [R1+0x183c], R19 ;  /* 0x00183c1301007387 */ /* 0x0001e20000100800 */
[----:B------:R-:W-:-:S03]  /*23f90*/  IADD3 R18, P3, PT, R18, R3, RZ ;  /* 0x0000000312127210 */ /* 0x000fc60007f7e0ff */
[----:B0-----:R0:W5:Y:S01]  /*23fa0*/  LDL.LU R19, [R1+0x2148] ;  /* 0x0021480001137983 */ /* 0x0011620000300800 */
[----:B------:R-:W-:-:S03]  /*23fb0*/  IMAD.X R17, R17, 0x1, R2, P5 ;  /* 0x0000000111117824 */ /* 0x000fc600028e0602 */
[----:B------:R1:W-:Y:S01]  /*23fc0*/  STL [R1+0x16ec], R18 ;  /* 0x0016ec1201007387 */ /* 0x0003e20000100800 */
[-C--:B--2---:R-:W-:Y:S01]  /*23fd0*/  IADD3 R16, P5, PT, R16, R3.reuse, RZ ;  /* 0x0000000310107210 */ /* 0x084fe20007fbe0ff */
[----:B---3--:R-:W-:Y:S02]  /*23fe0*/  IMAD.X R15, R15, 0x1, R2, P4 ;  /* 0x000000010f0f7824 */ /* 0x008fe400020e0602 */
[----:B-1----:R0:W5:Y:S01]  /*23ff0*/  LDL.LU R18, [R1+0x2144] ;  /* 0x0021440001127983 */ /* 0x0021620000300800 */
[----:B----4-:R-:W-:-:S03]  /*24000*/  IADD3 R14, P4, PT, R14, R3, RZ ;  /* 0x000000030e0e7210 */ /* 0x010fc60007f9e0ff */
[----:B------:R1:W-:Y:S01]  /*24010*/  STL [R1+0x1834], R17 ;  /* 0x0018341101007387 */ /* 0x0003e20000100800 */
[----:B------:R-:W-:-:S03]  /*24020*/  IMAD.X R13, R13, 0x1, R2, P3 ;  /* 0x000000010d0d7824 */ /* 0x000fc600018e0602 */
[----:B-1----:R0:W5:Y:S01]  /*24030*/  LDL.LU R17, [R1+0x2140] ;  /* 0x0021400001117983 */ /* 0x0021620000300800 */
[----:B------:R-:W-:-:S03]  /*24040*/  IADD3 R12, P3, PT, R12, R3, RZ ;  /* 0x000000030c0c7210 */ /* 0x000fc60007f7e0ff */
[----:B------:R1:W-:Y:S01]  /*24050*/  STL [R1+0x1830], R16 ;  /* 0x0018301001007387 */ /* 0x0003e20000100800 */
[--C-:B------:R-:W-:Y:S01]  /*24060*/  IMAD.X R11, R11, 0x1, R2.reuse, P5 ;  /* 0x000000010b0b7824 */ /* 0x100fe200028e0602 */
[-C--:B------:R-:W-:Y:S02]  /*24070*/  IADD3 R10, P5, PT, R10, R3.reuse, RZ ;  /* 0x000000030a0a7210 */ /* 0x080fe40007fbe0ff */
[----:B-1----:R0:W5:Y:S04]  /*24080*/  LDL.LU R16, [R1+0x213c] ;  /* 0x00213c0001107983 */ /* 0x0021680000300800 */
[----:B------:R1:W-:Y:S01]  /*24090*/  STL [R1+0x16f0], R15 ;  /* 0x0016f00f01007387 */ /* 0x0003e20000100800 */
[----:B------:R-:W-:Y:S01]  /*240a0*/  IMAD.X R9, R9, 0x1, R2, P4 ;  /* 0x0000000109097824 */ /* 0x000fe200020e0602 */
[----:B------:R-:W-:-:S02]  /*240b0*/  IADD3 R8, P4, PT, R8, R3, RZ ;  /* 0x0000000308087210 */ /* 0x000fc40007f9e0ff */
[----:B-1----:R0:W5:Y:S04]  /*240c0*/  LDL.LU R15, [R1+0x2138] ;  /* 0x00213800010f7983 */ /* 0x0021680000300800 */
[----:B------:R1:W-:Y:S01]  /*240d0*/  STL [R1+0x1828], R14 ;  /* 0x0018280e01007387 */ /* 0x0003e20000100800 */
[----:B------:R-:W-:-:S03]  /*240e0*/  IMAD.X R7, R7, 0x1, R2, P3 ;  /* 0x0000000107077824 */ /* 0x000fc600018e0602 */
[----:B-1----:R0:W5:Y:S04]  /*240f0*/  LDL.LU R14, [R1+0x2134] ;  /* 0x00213400010e7983 */ /* 0x0021680000300800 */
[----:B------:R1:W-:Y:S01]  /*24100*/  STL [R1+0x16e8], R13 ;  /* 0x0016e80d01007387 */ /* 0x0003e20000100800 */
[----:B------:R-:W-:-:S03]  /*24110*/  IADD3 R6, P3, PT, R6, R3, RZ ;  /* 0x0000000306067210 */ /* 0x000fc60007f7e0ff */
[----:B-1----:R0:W5:Y:S04]  /*24120*/  LDL.LU R13, [R1+0x2130] ;  /* 0x00213000010d7983 */ /* 0x0021680000300800 */
[----:B------:R1:W-:Y:S01]  /*24130*/  STL [R1+0x1820], R12 ;  /* 0x0018200c01007387 */ /* 0x0003e20000100800 */
[----:B------:R-:W-:-:S03]  /*24140*/  IMAD.X R5, R5, 0x1, R2, P5 ;  /* 0x0000000105057824 */ /* 0x000fc600028e0602 */
[----:B-1----:R0:W5:Y:S04]  /*24150*/  LDL.LU R12, [R1+0x212c] ;  /* 0x00212c00010c7983 */ /* 0x0021680000300800 */
[----:B------:R1:W-:Y:S01]  /*24160*/  STL [R1+0x182c], R11 ;  /* 0x00182c0b01007387 */ /* 0x0003e20000100800 */
[----:B------:R-:W-:-:S03]  /*24170*/  IMAD.X R4, R4, 0x1, R2, P4 ;  /* 0x0000000104047824 */ /* 0x000fc600020e0602 */
[----:B-1----:R0:W5:Y:S04]  /*24180*/  LDL.LU R11, [R1+0x2128] ;  /* 0x00212800010b7983 */ /* 0x0021680000300800 */
[----:B------:R1:W-:Y:S01]  /*24190*/  STL [R1+0x1818], R10 ;  /* 0x0018180a01007387 */ /* 0x0003e20000100800 */
[----:B------:R-:W-:-:S03]  /*241a0*/  IMAD.X R0, R0, 0x1, R2, P3 ;  /* 0x0000000100007824 */ /* 0x000fc600018e0602 */
[----:B-1----:R0:W5:Y:S04]  /*241b0*/  LDL.LU R10, [R1+0x2124] ;  /* 0x00212400010a7983 */ /* 0x0021680000300800 */
[----:B------:R1:W-:Y:S04]  /*241c0*/  STL [R1+0x1824], R9 ;  /* 0x0018240901007387 */ /* 0x0003e80000100800 */
        /* <DEDUP_REMOVED lines=12> */
[----:B-1----:R0:W5:Y:S01]  /*24290*/  LDL.LU R0, [R1+0x2108] ;  /* 0x0021080001007983 */ /* 0x0021620000300800 */
[----:B------:R-:W-:Y:S05]  /*242a0*/  @!P1 BRA `(.L_x_8) ;  /* 0x000003fc00fc9947 */ /* 0x000fea0003800000 */
.L_x_16:
[----:B------:R-:W-:Y:S04]  /*242b0*/  STL.64 [R1+0x3bf8], R84 ;  /* 0x003bf85401007387 */ /* 0x000fe80000100a00 */
[----:B------:R-:W-:Y:S04]  /*242c0*/  STL.64 [R1+0x3bf0], R86 ;  /* 0x003bf05601007387 */ /* 0x000fe80000100a00 */
[----:B------:R-:W-:Y:S04]  /*242d0*/  STL.64 [R1+0x3be8], R88 ;  /* 0x003be85801007387 */ /* 0x000fe80000100a00 */
[----:B------:R-:W-:Y:S04]  /*242e0*/  STL.64 [R1+0x3be0], R90 ;  /* 0x003be05a01007387 */ /* 0x000fe80000100a00 */
[----:B-----5:R-:W-:Y:S04]  /*242f0*/  STL [R1+0x24d8], R0 ;  /* 0x0024d80001007387 */ /* 0x020fe80000100800 */
        /* <DEDUP_REMOVED lines=92> */
[----:B------:R1:W-:Y:S02]  /*248c0*/  STL.64 [R1+0x3c00], R2 ;  /* 0x003c000201007387 */ /* 0x0003e40000100a00 */
[----:B-1----:R-:W-:-:S02]  /*248d0*/  IADD3 R3, P1, PT, R4, R93, RZ ;  /* 0x0000005d04037210 */ /* 0x002fc40007f3e0ff */
[----:B------:R-:W-:-:S03]  /*248e0*/  IADD3 R2, P3, PT, R6, R93, RZ ;  /* 0x0000005d06027210 */ /* 0x000fc60007f7e0ff */
[--C-:B------:R-:W-:Y:S01]  /*248f0*/  IMAD.X R0, R5, 0x1, R92.reuse, P1 ;  /* 0x0000000105007824 */ /* 0x100fe200008e065c */
[----:B------:R-:W-:Y:S04]  /*24900*/  STL [R1+0x20cc], R3 ;  /* 0x0020cc0301007387 */ /* 0x000fe80000100800 */
[----:B------:R-:W-:Y:S04]  /*24910*/  STL [R1+0x3628], R4 ;  /* 0x0036280401007387 */ /* 0x000fe80000100800 */
[----:B------:R1:W-:Y:S04]  /*24920*/  STL [R1+0x20d0], R2 ;  /* 0x0020d00201007387 */ /* 0x0003e80000100800 */
[----:B------:R-:W-:Y:S04]  /*24930*/  STL [R1+0x362c], R4 ;  /* 0x00362c0401007387 */ /* 0x000fe80000100800 */
[----:B------:R2:W-:Y:S01]  /*24940*/  STL [R1+0x209c], R0 ;  /* 0x00209c0001007387 */ /* 0x0005e20000100800 */
[----:B-1----:R-:W-:Y:S01]  /*24950*/  IMAD.X R2, R7, 0x1, R92, P3 ;  /* 0x0000000107027824 */ /* 0x002fe200018e065c */
[----:B------:R-:W-:-:S02]  /*24960*/  IADD3 R3, P3, PT, R10, R93, RZ ;  /* 0x0000005d0a037210 */ /* 0x000fc40007f7e0ff */
[----:B------:R-:W-:Y:S04]  /*24970*/  STL [R1+0x3630], R4 ;  /* 0x0036300401007387 */ /* 0x000fe80000100800 */
[----:B------:R-:W-:Y:S01]  /*24980*/  STL [R1+0x3634], R4 ;  /* 0x0036340401007387 */ /* 0x000fe20000100800 */
[----:B--2---:R-:W-:-:S03]  /*24990*/  IADD3 R0, P1, PT, R8, R93, RZ ;  /* 0x0000005d08007210 */ /* 0x004fc60007f3e0ff */
        /* <DEDUP_REMOVED lines=275> */
[----:B------:R2:W-:Y:S04]  /*25ad0*/  STL [R1+0x20d4], R0 ;  /* 0x0020d40001007387 */ /* 0x0005e80000100800 */
[----:B------:R3:W-:Y:S01]  /*25ae0*/  STL [R1+0x20d8], R3 ;  /* 0x0020d80301007387 */ /* 0x0007e20000100800 */
[----:B-1----:R-:W-:Y:S01]  /*25af0*/  IADD3 R2, P4, PT, R12, R93, RZ ;  /* 0x0000005d0c027210 */ /* 0x002fe20007f9e0ff */
[----:B--2---:R-:W-:-:S04]  /*25b00*/  IMAD.X R0, R9, 0x1, R92, P1 ;  /* 0x0000000109007824 */ /* 0x004fc800008e065c */
[----:B------:R1:W-:Y:S01]  /*25b10*/  STL [R1+0x20dc], R2 ;  /* 0x0020dc0201007387 */ /* 0x0003e20000100800 */
[----:B---3--:R-:W-:-:S03]  /*25b20*/  IMAD.X R3, R11, 0x1, R92, P3 ;  /* 0x000000010b037824 */ /* 0x008fc600018e065c */
[----:B------:R2:W-:Y:S04]  /*25b30*/  STL [R1+0x20a4], R0 ;  /* 0x0020a40001007387 */ /* 0x0005e80000100800 */
[----:B------:R3:W-:Y:S01]  /*25b40*/  STL [R1+0x20a8], R3 ;  /* 0x0020a80301007387 */ /* 0x0007e20000100800 */
[----:B-1----:R-:W-:Y:S01]  /*25b50*/  IMAD.X R2, R13, 0x1, R92, P4 ;  /* 0x000000010d027824 */ /* 0x002fe200020e065c */
[----:B--2---:R-:W-:-:S04]  /*25b60*/  IADD3 R0, P1, PT, R14, R93, RZ ;  /* 0x0000005d0e007210 */ /* 0x004fc80007f3e0ff */
[----:B------:R1:W-:Y:S01]  /*25b70*/  STL [R1+0x20ac], R2 ;  /* 0x0020ac0201007387 */ /* 0x0003e20000100800 */
[----:B---3--:R-:W-:-:S03]  /*25b80*/  IADD3 R3, P3, PT, R16, R93, RZ ;  /* 0x0000005d10037210 */ /* 0x008fc60007f7e0ff */
        /* <DEDUP_REMOVED lines=18> */
[----:B------:R2:W-:Y:S01]  /*25cb0*/  STL [R1+0x20bc], R0 ;  /* 0x0020bc0001007387 */ /* 0x0005e20000100800 */
[----:B------:R-:W-:-:S03]  /*25cc0*/  IADD3 R5, P3, PT, R44, R93, RZ ;  /* 0x0000005d2c057210 */ /* 0x000fc60007f7e0ff */
[----:B------:R3:W-:Y:S01]  /*25cd0*/  STL [R1+0x20c0], R3 ;  /* 0x0020c00301007387 */ /* 0x0007e20000100800 */
[--C-:B-1----:R-:W-:Y:S02]  /*25ce0*/  IMAD.X R2, R41, 0x1, R92.reuse, P4 ;  /* 0x0000000129027824 */ /* 0x102fe400020e065c */
[----:B------:R-:W-:Y:S01]  /*25cf0*/  IMAD.X R44, R45, 0x1, R92, P3 ;  /* 0x000000012d2c7824 */ /* 0x000fe200018e065c */
[-C--:B--2---:R-:W-:Y:S02]  /*25d00*/  IADD3 R0, P1, PT, R42, R93.reuse, RZ ;  /* 0x0000005d2a007210 */ /* 0x084fe40007f3e0ff */
[----:B---3--:R-:W-:-:S03]  /*25d10*/  IADD3 R3, P4, PT, R46, R93, RZ ;  /* 0x0000005d2e037210 */ /* 0x008fc60007f9e0ff */
[----:B------:R-:W-:Y:S04]  /*25d20*/  STL [R1+0x25c0], R0 ;  /* 0x0025c00001007387 */ /* 0x000fe80000100800 */
[----:B------:R1:W-:Y:S01]  /*25d30*/  STL [R1+0x20c4], R2 ;  /* 0x0020c40201007387 */ /* 0x0003e20000100800 */
[----:B------:R-:W-:-:S03]  /*25d40*/  IMAD.X R46, R47, 0x1, R92, P4 ;  /* 0x000000012f2e7824 */ /* 0x000fc600020e065c */
[----:B------:R-:W-:Y:S04]  /*25d50*/  STL [R1+0x25d0], R0 ;  /* 0x0025d00001007387 */ /* 0x000fe80000100800 */
[----:B------:R-:W-:Y:S01]  /*25d60*/  STL [R1+0x2610], R0 ;  /* 0x0026100001007387 */ /* 0x000fe20000100800 */
[----:B-1----:R-:W-:-:S03]  /*25d70*/  IMAD.X R2, R43, 0x1, R92, P1 ;  /* 0x000000012b027824 */ /* 0x002fc600008e065c */
        /* <DEDUP_REMOVED lines=11> */
[----:B------:R-:W-:Y:S01]  /*25e30*/  STL.64 [R1+0x3c08], R44 ;  /* 0x003c082c01007387 */ /* 0x000fe20000100a00 */
[----:B-1----:R-:W-:-:S03]  /*25e40*/  IADD3 R5, P1, PT, R48, R93, RZ ;  /* 0x0000005d30057210 */ /* 0x002fc60007f3e0ff */
[----:B------:R1:W-:Y:S01]  /*25e50*/  STL [R1+0x20c8], R2 ;  /* 0x0020c80201007387 */ /* 0x0003e20000100800 */
[-C--:B--2---:R-:W-:Y:S01]  /*25e60*/  IADD3 R3, P3, PT, R50, R93.reuse, RZ ;  /* 0x0000005d32037210 */ /* 0x084fe20007f7e0ff */
[--C-:B------:R-:W-:Y:S02]  /*25e70*/  IMAD.X R48, R49, 0x1, R92.reuse, P1 ;  /* 0x0000000131307824 */ /* 0x100fe400008e065c */
[----:B------:R-:W-:Y:S02]  /*25e80*/  STL.64 [R1+0x3c10], R46 ;  /* 0x003c102e01007387 */ /* 0x000fe40000100a00 */
[----:B------:R-:W-:Y:S02]  /*25e90*/  IMAD.X R50, R51, 0x1, R92, P3 ;  /* 0x0000000133327824 */ /* 0x000fe400018e065c */
[----:B------:R2:W-:Y:S01]  /*25ea0*/  STL [R1+0xea8], R5 ;  /* 0x000ea80501007387 */ /* 0x0005e20000100800 */
[----:B-1----:R-:W-:-:S03]  /*25eb0*/  IADD3 R2, P4, PT, R52, R93, RZ ;  /* 0x0000005d34027210 */ /* 0x002fc60007f9e0ff */
[----:B------:R1:W-:Y:S02]  /*25ec0*/  STL [R1+0xeac], R3 ;  /* 0x000eac0301007387 */ /* 0x0003e40000100800 */
[----:B------:R-:W-:Y:S02]  /*25ed0*/  IMAD.X R52, R53, 0x1, R92, P4 ;  /* 0x0000000135347824 */ /* 0x000fe400020e065c */
[----:B------:R-:W-:Y:S01]  /*25ee0*/  STL.64 [R1+0x3c18], R48 ;  /* 0x003c183001007387 */ /* 0x000fe20000100a00 */
[----:B--2---:R-:W-:-:S03]  /*25ef0*/  IADD3 R5, P1, PT, R54, R93, RZ ;  /* 0x0000005d36057210 */ /* 0x004fc60007f3e0ff */
[----:B------:R2:W-:Y:S01]  /*25f00*/  STL [R1+0xec0], R2 ;  /* 0x000ec00201007387 */ /* 0x0005e20000100800 */
[-C--:B-1----:R-:W-:Y:S01]  /*25f10*/  IADD3 R3, P3, PT, R56, R93.reuse, RZ ;  /* 0x0000005d38037210 */ /* 0x082fe20007f7e0ff */
[--C-:B------:R-:W-:Y:S02]  /*25f20*/  IMAD.X R54, R55, 0x1, R92.reuse, P1 ;  /* 0x0000000137367824 */ /* 0x100fe400008e065c */
[----:B------:R-:W-:Y:S02]  /*25f30*/  STL.64 [R1+0x3c20], R50 ;  /* 0x003c203201007387 */ /* 0x000fe40000100a00 */
[----:B------:R-:W-:Y:S02]  /*25f40*/  IMAD.X R56, R57, 0x1, R92, P3 ;  /* 0x0000000139387824 */ /* 0x000fe400018e065c */
[----:B------:R-:W-:Y:S01]  /*25f50*/  STL.64 [R1+0x3c28], R52 ;  /* 0x003c283401007387 */ /* 0x000fe20000100a00 */
[----:B--2---:R-:W-:-:S03]  /*25f60*/  IADD3 R2, P4, PT, R58, R93, RZ ;  /* 0x0000005d3a027210 */ /* 0x004fc60007f9e0ff */
[----:B------:R1:W-:Y:S02]  /*25f70*/  STL [R1+0xec4], R5 ;  /* 0x000ec40501007387 */ /* 0x0003e40000100800 */
[----:B------:R-:W-:Y:S02]  /*25f80*/  IMAD.X R58, R59, 0x1, R92, P4 ;  /* 0x000000013b3a7824 */ /* 0x000fe400020e065c */
[----:B------:R2:W-:Y:S04]  /*25f90*/  STL [R1+0xec8], R3 ;  /* 0x000ec80301007387 */ /* 0x0005e80000100800 */
[----:B------:R3:W-:Y:S01]  /*25fa0*/  STL [R1+0xecc], R2 ;  /* 0x000ecc0201007387 */ /* 0x0007e20000100800 */
[-C--:B-1----:R-:W-:Y:S02]  /*25fb0*/  IADD3 R5, P1, PT, R60, R93.reuse, RZ ;  /* 0x0000005d3c057210 */ /* 0x082fe40007f3e0ff */
[----:B--2---:R-:W-:-:S03]  /*25fc0*/  IADD3 R3, P3, PT, R62, R93, RZ ;  /* 0x0000005d3e037210 */ /* 0x004fc60007f7e0ff */
[----:B------:R1:W-:Y:S01]  /*25fd0*/  STL [R1+0xed0], R5 ;  /* 0x000ed00501007387 */ /* 0x0003e20000100800 */
[--C-:B------:R-:W-:Y:S01]  /*25fe0*/  IMAD.X R60, R61, 0x1, R92.reuse, P1 ;  /* 0x000000013d3c7824 */ /* 0x100fe200008e065c */
[----:B---3--:R-:W-:Y:S02]  /*25ff0*/  IADD3 R2, P4, PT, R64, R93, RZ ;  /* 0x0000005d40027210 */ /* 0x008fe40007f9e0ff */
[----:B------:R2:W-:Y:S01]  /*26000*/  STL [R1+0xed4], R3 ;  /* 0x000ed40301007387 */ /* 0x0005e20000100800 */
[----:B------:R-:W-:-:S03]  /*26010*/  IMAD.X R62, R63, 0x1, R92, P3 ;  /* 0x000000013f3e7824 */ /* 0x000fc600018e065c */
[----:B------:R3:W-:Y:S01]  /*26020*/  STL [R1+0xed8], R2 ;  /* 0x000ed80201007387 */ /* 0x0007e20000100800 */
[----:B------:R-:W-:Y:S01]  /*26030*/  IMAD.X R64, R65, 0x1, R92, P4 ;  /* 0x0000000141407824 */ /* 0x000fe200020e065c */
        /* <DEDUP_REMOVED lines=11> */
[----:B------:R-:W-:Y:S01]  /*260f0*/  STL [R1+0xee8], R5 ;  /* 0x000ee80501007387 */ /* 0x000fe20000100800 */
[----:B---3--:R-:W-:-:S03]  /*26100*/  IADD3 R2, P4, PT, R76, R93, RZ ;  /* 0x0000005d4c027210 */ /* 0x008fc60007f9e0ff */
[----:B------:R-:W2:Y:S01]  /*26110*/  LDL.LU.64 R14, [R1] ;  /* 0x00000000010e7983 */ /* 0x000ea20000300a00 */
[--C-:B------:R-:W-:Y:S02]  /*26120*/  IMAD.X R72, R73, 0x1, R92.reuse, P1 ;  /* 0x0000000149487824 */ /* 0x100fe400008e065c */
[--C-:B------:R-:W-:Y:S01]  /*26130*/  IMAD.X R74, R75, 0x1, R92.reuse, P3 ;  /* 0x000000014b4a7824 */ /* 0x100fe200018e065c */
[----:B------:R1:W-:Y:S01]  /*26140*/  STL [R1+0xeec], R3 ;  /* 0x000eec0301007387 */ /* 0x0003e20000100800 */
[----:B------:R-:W-:-:S03]  /*26150*/  IMAD.X R76, R77, 0x1, R92, P4 ;  /* 0x000000014d4c7824 */ /* 0x000fc600020e065c */
[----:B------:R3:W-:Y:S04]  /*26160*/  STL [R1+0xef0], R2 ;  /* 0x000ef00201007387 */ /* 0x0007e80000100800 */
[----:B------:R-:W4:Y:S01]  /*26170*/  LDL.LU.64 R6, [R1+0x8] ;  /* 0x0000080001067983 */ /* 0x000f220000300a00 */
[-C--:B-1----:R-:W-:Y:S02]  /*26180*/  IADD3 R3, P1, PT, R78, R93.reuse, RZ ;  /* 0x0000005d4e037210 */ /* 0x082fe40007f3e0ff */
[----:B---3--:R-:W-:-:S03]  /*26190*/  IADD3 R2, P3, PT, R80, R93, RZ ;  /* 0x0000005d50027210 */ /* 0x008fc60007f7e0ff */
[----:B------:R-:W-:Y:S04]  /*261a0*/  STL [R1+0xef4], R3 ;  /* 0x000ef40301007387 */ /* 0x000fe80000100800 */
[----:B------:R-:W3:Y:S04]  /*261b0*/  LDL.LU.64 R16, [R1+0x10] ;  /* 0x0000100001107983 */ /* 0x000ee80000300a00 */
[----:B------:R1:W-:Y:S04]  /*261c0*/  STL [R1+0xef8], R2 ;  /* 0x000ef80201007387 */ /* 0x0003e80000100800 */
[----:B------:R-:W3:Y:S01]  /*261d0*/  LDL.LU.64 R8, [R1+0x18] ;  /* 0x0000180001087983 */ /* 0x000ee20000300a00 */
[----:B------:R-:W-:-:S03]  /*261e0*/  IADD3 R5, P4, PT, R82, R93, RZ ;  /* 0x0000005d52057210 */ /* 0x000fc60007f9e0ff */
[----:B-1----:R-:W3:Y:S01]  /*261f0*/  LDL.LU.64 R2, [R1+0x20] ;  /* 0x0000200001027983 */ /* 0x002ee20000300a00 */
[----:B------:R-:W-:-:S03]  /*26200*/  IMAD.X R78, R79, 0x1, R92, P1 ;  /* 0x000000014f4e7824 */ /* 0x000fc600008e065c */
[----:B------:R1:W-:Y:S04]  /*26210*/  STL [R1+0xefc], R5 ;  /* 0x000efc0501007387 */ /* 0x0003e80000100800 */
[----:B------:R-:W3:Y:S01]  /*26220*/  LDL.LU.64 R10, [R1+0x28] ;  /* 0x00002800010a7983 */ /* 0x000ee20000300a00 */
[--C-:B------:R-:W-:Y:S01]  /*26230*/  IMAD.X R80, R81, 0x1, R92.reuse, P3 ;  /* 0x0000000151507824 */ /* 0x100fe200018e065c */
[-C--:B------:R-:W-:Y:S02]  /*26240*/  IADD3 R12, P3, PT, R22, R93.reuse, RZ ;  /* 0x0000005d160c7210 */ /* 0x080fe40007f7e0ff */
[----:B-1----:R-:W-:Y:S01]  /*26250*/  IADD3 R5, P1, PT, R20, R93, RZ ;  /* 0x0000005d14057210 */ /* 0x002fe20007f3e0ff */
[--C-:B------:R-:W-:Y:S02]  /*26260*/  IMAD.X R82, R83, 0x1, R92.reuse, P4 ;  /* 0x0000000153527824 */ /* 0x100fe400020e065c */
[----:B------:R-:W-:-:S02]  /*26270*/  IMAD.X R22, R23, 0x1, R92, P3 ;  /* 0x0000000117167824 */ /* 0x000fc400018e065c */
[----:B------:R1:W-:Y:S01]  /*26280*/  STL [R1+0xf00], R5 ;  /* 0x000f000501007387 */ /* 0x0003e20000100800 */
[--C-:B------:R-:W-:Y:S01]  /*26290*/  IMAD.X R20, R21, 0x1, R92.reuse, P1 ;  /* 0x0000000115147824 */ /* 0x100fe200008e065c */
[-C--:B------:R-:W-:Y:S02]  /*262a0*/  IADD3 R13, P1, PT, R26, R93.reuse, RZ ;  /* 0x0000005d1a0d7210 */ /* 0x080fe40007f3e0ff */
[----:B------:R-:W3:Y:S04]  /*262b0*/  LDL.LU.64 R18, [R1+0x30] ;  /* 0x0000300001127983 */ /* 0x000ee80000300a00 */
[----:B------:R0:W-:Y:S01]  /*262c0*/  STL [R1+0xf04], R12 ;  /* 0x000f040c01007387 */ /* 0x0001e20000100800 */
[----:B-1----:R-:W-:Y:S01]  /*262d0*/  IADD3 R5, P4, PT, R24, R93, RZ ;  /* 0x0000005d18057210 */ /* 0x002fe20007f9e0ff */
[----:B------:R-:W-:-:S04]  /*262e0*/  IMAD.X R26, R27, 0x1, R92, P1 ;  /* 0x000000011b1a7824 */ /* 0x000fc800008e065c */
[----:B------:R1:W-:Y:S01]  /*262f0*/  STL [R1+0xf08], R5 ;  /* 0x000f080501007387 */ /* 0x0003e20000100800 */
[-C--:B0-----:R-:W-:Y:S01]  /*26300*/  IADD3 R12, P3, PT, R28, R93.reuse, RZ ;  /* 0x0000005d1c0c7210 */ /* 0x081fe20007f7e0ff */
[--C-:B------:R-:W-:Y:S02]  /*26310*/  IMAD.X R24, R25, 0x1, R92.reuse, P4 ;  /* 0x0000000119187824 */ /* 0x100fe400020e065c */
[----:B------:R-:W-:Y:S04]  /*26320*/  STL [R1+0xf0c], R13 ;  /* 0x000f0c0d01007387 */ /* 0x000fe80000100800 */
[----:B------:R0:W-:Y:S01]  /*26330*/  STL [R1+0xf10], R12 ;  /* 0x000f100c01007387 */ /* 0x0001e20000100800 */
[-C--:B-1----:R-:W-:Y:S01]  /*26340*/  IADD3 R5, P4, PT, R30, R93.reuse, RZ ;  /* 0x0000005d1e057210 */ /* 0x082fe20007f9e0ff */
[----:B------:R-:W-:Y:S01]  /*26350*/  IMAD.X R28, R29, 0x1, R92, P3 ;  /* 0x000000011d1c7824 */ /* 0x000fe200018e065c */
[----:B------:R-:W-:-:S03]  /*26360*/  IADD3 R21, P3, PT, R34, R93, RZ ;  /* 0x0000005d22157210 */ /* 0x000fc60007f7e0ff */
[----:B------:R-:W-:Y:S01]  /*26370*/  STL [R1+0xf14], R5 ;  /* 0x000f140501007387 */ /* 0x000fe20000100800 */
[----:B0-----:R-:W-:Y:S01]  /*26380*/  IADD3 R12, P1, PT, R32, R93, RZ ;  /* 0x0000005d200c7210 */ /* 0x001fe20007f3e0ff */
[----:B------:R-:W-:-:S04]  /*26390*/  IMAD.X R30, R31, 0x1, R92, P4 ;  /* 0x000000011f1e7824 */ /* 0x000fc800020e065c */
[----:B------:R0:W-:Y:S04]  /*263a0*/  STL [R1+0xf18], R12 ;  /* 0x000f180c01007387 */ /* 0x0001e80000100800 */
[----:B0-----:R-:W3:Y:S04]  /*263b0*/  LDL.LU.64 R12, [R1+0x38] ;  /* 0x00003800010c7983 */ /* 0x001ee80000300a00 */
[----:B------:R-:W-:Y:S01]  /*263c0*/  STL [R1+0xf1c], R21 ;  /* 0x000f1c1501007387 */ /* 0x000fe20000100800 */
[--C-:B------:R-:W-:Y:S02]  /*263d0*/  IMAD.X R32, R33, 0x1, R92.reuse, P1 ;  /* 0x0000000121207824 */ /* 0x100fe400008e065c */
[----:B------:R-:W-:Y:S01]  /*263e0*/  IMAD.X R34, R35, 0x1, R92, P3 ;  /* 0x0000000123227824 */ /* 0x000fe200018e065c */
[----:B--2---:R-:W-:-:S05]  /*263f0*/  IADD3 R5, P4, PT, R14, R93, RZ ;  /* 0x0000005d0e057210 */ /* 0x004fca0007f9e0ff */
[----:B------:R0:W-:Y:S04]  /*26400*/  STL [R1], R5 ;  /* 0x0000000501007387 */ /* 0x0001e80000100800 */
[----:B------:R-:W2:Y:S01]  /*26410*/  LDL.LU.64 R38, [R1+0x40] ;  /* 0x0000400001267983 */ /* 0x000ea20000300a00 */
[----:B----4-:R-:W-:Y:S01]  /*26420*/  IADD3 R14, P1, PT, R6, R93, RZ ;  /* 0x0000005d060e7210 */ /* 0x010fe20007f3e0ff */
[----:B0-----:R-:W-:-:S04]  /*26430*/  IMAD.X R5, R15, 0x1, R92, P4 ;  /* 0x000000010f057824 */ /* 0x001fc800020e065c */
[----:B------:R0:W-:Y:S01]  /*26440*/  STL [R1+0x8], R14 ;  /* 0x0000080e01007387 */ /* 0x0001e20000100800 */
[----:B---3--:R-:W-:-:S03]  /*26450*/  IADD3 R36, P3, PT, R16, R93, RZ ;  /* 0x0000005d10247210 */ /* 0x008fc60007f7e0ff */
[----:B0-----:R-:W3:Y:S01]  /*26460*/  LDL.LU.64 R14, [R1+0x48] ;  /* 0x00004800010e7983 */ /* 0x001ee20000300a00 */
[----:B------:R-:W-:-:S03]  /*26470*/  IADD3 R21, P4, PT, R8, R93, RZ ;  /* 0x0000005d08157210 */ /* 0x000fc60007f9e0ff */
[----:B------:R-:W-:Y:S04]  /*26480*/  STL [R1+0x10], R36 ;  /* 0x0000102401007387 */ /* 0x000fe80000100800 */
[----:B------:R-:W-:Y:S04]  /*26490*/  STL [R1+0x18], R21 ;  /* 0x0000181501007387 */ /* 0x000fe80000100800 */
[----:B------:R-:W4:Y:S01]  /*264a0*/  LDL.LU.64 R40, [R1+0x50] ;  /* 0x0000500001287983 */ /* 0x000f220000300a00 */
[--C-:B------:R-:W-:Y:S01]  /*264b0*/  IMAD.X R6, R7, 0x1, R92.reuse, P1 ;  /* 0x0000000107067824 */ /* 0x100fe200008e065c */
[----:B------:R-:W-:Y:S01]  /*264c0*/  IADD3 R16, P1, PT, R2, R93, RZ ;  /* 0x0000005d02107210 */ /* 0x000fe20007f3e0ff */
[----:B------:R-:W-:-:S02]  /*264d0*/  IMAD.X R7, R17, 0x1, R92, P3 ;  /* 0x0000000111077824 */ /* 0x000fc400018e065c */
[--C-:B------:R-:W-:Y:S01]  /*264e0*/  IMAD.X R8, R9, 0x1, R92.reuse, P4 ;  /* 0x0000000109087824 */ /* 0x100fe200020e065c */
[-C--:B------:R-:W-:Y:S01]  /*264f0*/  IADD3 R9, P3, PT, R10, R93.reuse, RZ ;  /* 0x0000005d0a097210 */ /* 0x080fe20007f7e0ff */
[----:B------:R0:W-:Y:S04]  /*26500*/  STL [R1+0x20], R16 ;  /* 0x0000201001007387 */ /* 0x0001e80000100800 */
[----:B0-----:R-:W4:Y:S04]  /*26510*/  LDL.LU.64 R16, [R1+0x58] ;  /* 0x0000580001107983 */ /* 0x001f280000300a00 */
[----:B------:R0:W-:Y:S01]  /*26520*/  STL [R1+0x28], R9 ;  /* 0x0000280901007387 */ /* 0x0001e20000100800 */
[----:B------:R-:W-:Y:S01]  /*26530*/  IADD3 R21, P4, PT, R18, R93, RZ ;  /* 0x0000005d12157210 */ /* 0x000fe20007f9e0ff */
[----:B------:R-:W-:-:S02]  /*26540*/  IMAD.X R10, R11, 0x1, R92, P3 ;  /* 0x000000010b0a7824 */ /* 0x000fc400018e065c */
[--C-:B0-----:R-:W-:Y:S02]  /*26550*/  IMAD.X R9, R3, 0x1, R92.reuse, P1 ;  /* 0x0000000103097824 */ /* 0x101fe400008e065c */
[----:B------:R-:W4:Y:S01]  /*26560*/  LDL.LU.64 R2, [R1+0x60] ;  /* 0x0000600001027983 */ /* 0x000f220000300a00 */
[----:B------:R-:W-:-:S03]  /*26570*/  IMAD.X R11, R19, 0x1, R92, P4 ;  /* 0x00000001130b7824 */ /* 0x000fc600020e065c */
[----:B------:R2:W-:Y:S04]  /*26580*/  STL [R1+0x30], R21 ;  /* 0x0000301501007387 */ /* 0x0005e80000100800 */
[----:B------:R-:W4:Y:S01]  /*26590*/  LDL.LU.64 R18, [R1+0x68] ;  /* 0x0000680001127983 */ /* 0x000f220000300a00 */
[----:B------:R-:W-:-:S05]  /*265a0*/  IADD3 R36, P1, PT, R12, R93, RZ ;  /* 0x0000005d0c247210 */ /* 0x000fca0007f3e0ff */
[----:B------:R0:W-:Y:S04]  /*265b0*/  STL [R1+0x38], R36 ;  /* 0x0000382401007387 */ /* 0x0001e80000100800 */
[----:B------:R-:W4:Y:S01]  /*265c0*/  LDL.LU.64 R46, [R1+0x70] ;  /* 0x00007000012e7983 */ /* 0x000f220000300a00 */
[----:B------:R-:W-:Y:S01]  /*265d0*/  IMAD.X R12, R13, 0x1, R92, P1 ;  /* 0x000000010d0c7824 */ /* 0x000fe200008e065c */
[----:B--2---:R-:W-:-:S05]  /*265e0*/  IADD3 R21, P3, PT, R38, R93, RZ ;  /* 0x0000005d26157210 */ /* 0x004fca0007f7e0ff */
[----:B------:R3:W-:Y:S04]  /*265f0*/  STL [R1+0x40], R21 ;  /* 0x0000401501007387 */ /* 0x0007e80000100800 */
[----:B0-----:R-:W2:Y:S01]  /*26600*/  LDL.LU.64 R36, [R1+0x78] ;  /* 0x0000780001247983 */ /* 0x001ea20000300a00 */
[----:B---3--:R-:W-:-:S05]  /*26610*/  IADD3 R21, P4, PT, R14, R93, RZ ;  /* 0x0000005d0e157210 */ /* 0x008fca0007f9e0ff */
[----:B------:R4:W-:Y:S04]  /*26620*/  STL [R1+0x48], R21 ;  /* 0x0000481501007387 */ /* 0x0009e80000100800 */
[----:B------:R-:W3:Y:S01]  /*26630*/  LDL.LU.64 R44, [R1+0x80] ;  /* 0x00008000012c7983 */ /* 0x000ee20000300a00 */
[----:B------:R-:W-:Y:S01]  /*26640*/  IMAD.X R13, R39, 0x1, R92, P3 ;  /* 0x00000001270d7824 */ /* 0x000fe200018e065c */
[----:B----4-:R-:W-:-:S05]  /*26650*/  IADD3 R21, P1, PT, R40, R93, RZ ;  /* 0x0000005d28157210 */ /* 0x010fca0007f3e0ff */
[----:B------:R-:W-:Y:S04]  /*26660*/  STL [R1+0x50], R21 ;  /* 0x0000501501007387 */ /* 0x000fe80000100800 */
[----:B------:R-:W4:Y:S01]  /*26670*/  LDL.LU.64 R38, [R1+0x88] ;  /* 0x0000880001267983 */ /* 0x000f220000300a00 */
[----:B------:R-:W-:Y:S01]  /*26680*/  IMAD.X R14, R15, 0x1, R92, P4 ;  /* 0x000000010f0e7824 */ /* 0x000fe200020e065c */
[----:B------:R-:W-:-:S05]  /*26690*/  IADD3 R15, P3, PT, R16, R93, RZ ;  /* 0x0000005d100f7210 */ /* 0x000fca0007f7e0ff */
[----:B------:R0:W-:Y:S01]  /*266a0*/  STL [R1+0x58], R15 ;  /* 0x0000580f01007387 */ /* 0x0001e20000100800 */
[--C-:B------:R-:W-:Y:S02]  /*266b0*/  IMAD.X R16, R17, 0x1, R92.reuse, P3 ;  /* 0x0000000111107824 */ /* 0x100fe400018e065c */
[--C-:B0-----:R-:W-:Y:S01]  /*266c0*/  IMAD.X R15, R41, 0x1, R92.reuse, P1 ;  /* 0x00000001290f7824 */ /* 0x101fe200008e065c */
[----:B------:R-:W-:Y:S01]  /*266d0*/  IADD3 R21, P4, PT, R2, R93, RZ ;  /* 0x0000005d02157210 */ /* 0x000fe20007f9e0ff */
[----:B------:R-:W4:Y:S04]  /*266e0*/  LDL.LU.64 R40, [R1+0x90] ;  /* 0x0000900001287983 */ /* 0x000f280000300a00 */
[----:B------:R0:W-:Y:S01]  /*266f0*/  STL [R1+0x60], R21 ;  /* 0x0000601501007387 */ /* 0x0001e20000100800 */
[----:B------:R-:W-:-:S03]  /*26700*/  IMAD.X R17, R3, 0x1, R92, P4 ;  /* 0x0000000103117824 */ /* 0x000fc600020e065c */
[----:B------:R-:W4:Y:S01]  /*26710*/  LDL.LU.64 R2, [R1+0x98] ;  /* 0x0000980001027983 */ /* 0x000f220000300a00 */
[----:B------:R-:W-:-:S05]  /*26720*/  IADD3 R42, P1, PT, R18, R93, RZ ;  /* 0x0000005d122a7210 */ /* 0x000fca0007f3e0ff */
[----:B------:R1:W-:Y:S04]  /*26730*/  STL [R1+0x68], R42 ;  /* 0x0000682a01007387 */ /* 0x0003e80000100800 */
[----:B------:R-:W4:Y:S01]  /*26740*/  LDL.LU.64 R50, [R1+0xa0] ;  /* 0x0000a00001327983 */ /* 0x000f220000300a00 */
[----:B0-----:R-:W-:-:S05]  /*26750*/  IADD3 R21, P3, PT, R46, R93, RZ ;  /* 0x0000005d2e157210 */ /* 0x001fca0007f7e0ff */
[----:B------:R2:W-:Y:S04]  /*26760*/  STL [R1+0x70], R21 ;  /* 0x0000701501007387 */ /* 0x0005e80000100800 */
[----:B-1----:R-:W4:Y:S01]  /*26770*/  LDL.LU.64 R42, [R1+0xa8] ;  /* 0x0000a800012a7983 */ /* 0x002f220000300a00 */
[--C-:B------:R-:W-:Y:S02]  /*26780*/  IMAD.X R18, R19, 0x1, R92.reuse, P1 ;  /* 0x0000000113127824 */ /* 0x100fe400008e065c */
[----:B------:R-:W-:Y:S01]  /*26790*/  IMAD.X R19, R47, 0x1, R92, P3 ;  /* 0x000000012f137824 */ /* 0x000fe200018e065c */
[----:B--2---:R-:W-:-:S05]  /*267a0*/  IADD3 R21, P4, PT, R36, R93, RZ ;  /* 0x0000005d24157210 */ /* 0x004fca0007f9e0ff */
[----:B------:R4:W-:Y:S04]  /*267b0*/  STL [R1+0x78], R21 ;  /* 0x0000781501007387 */ /* 0x0009e80000100800 */
[----:B------:R-:W2:Y:S01]  /*267c0*/  LDL.LU.64 R48, [R1+0xb0] ;  /* 0x0000b00001307983 */ /* 0x000ea20000300a00 */
[----:B------:R-:W-:Y:S01]  /*267d0*/  IMAD.X R36, R37, 0x1, R92, P4 ;  /* 0x0000000125247824 */ /* 0x000fe200020e065c */
[----:B---3--:R-:W-:-:S05]  /*267e0*/  IADD3 R37, P1, PT, R44, R93, RZ ;  /* 0x0000005d2c257210 */ /* 0x008fca0007f3e0ff */
[----:B------:R0:W-:Y:S04]  /*267f0*/  STL [R1+0x80], R37 ;  /* 0x0000802501007387 */ /* 0x0001e80000100800 */
[----:B------:R-:W3:Y:S01]  /*26800*/  LDL.LU.64 R84, [R1+0xb8] ;  /* 0x0000b80001547983 */ /* 0x000ee20000300a00 */
[----:B----4-:R-:W-:-:S05]  /*26810*/  IADD3 R21, P3, PT, R38, R93, RZ ;  /* 0x0000005d26157210 */ /* 0x010fca0007f7e0ff */
[----:B------:R1:W-:Y:S04]  /*26820*/  STL [R1+0x88], R21 ;  /* 0x0000881501007387 */ /* 0x0003e80000100800 */
[----:B------:R-:W4:Y:S01]  /*26830*/  LDL.LU.64 R46, [R1+0xc0] ;  /* 0x0000c000012e7983 */ /* 0x000f220000300a00 */
[----:B0-----:R-:W-:Y:S01]  /*26840*/  IMAD.X R37, R45, 0x1, R92, P1 ;  /* 0x000000012d257824 */ /* 0x001fe200008e065c */
[----:B-1----:R-:W-:-:S05]  /*26850*/  IADD3 R21, P4, PT, R40, R93, RZ ;  /* 0x0000005d28157210 */ /* 0x002fca0007f9e0ff */
[----:B------:R0:W-:Y:S01]  /*26860*/  STL [R1+0x90], R21 ;  /* 0x0000901501007387 */ /* 0x0001e20000100800 */
[----:B------:R-:W-:-:S03]  /*26870*/  IADD3 R40, P1, PT, R2, R93, RZ ;  /* 0x0000005d02287210 */ /* 0x000fc60007f3e0ff */
[----:B------:R-:W4:Y:S01]  /*26880*/  LDL.LU.64 R44, [R1+0xc8] ;  /* 0x0000c800012c7983 */ /* 0x000f220000300a00 */
[----:B------:R-:W-:-:S03]  /*26890*/  IMAD.X R38, R39, 0x1, R92, P3 ;  /* 0x0000000127267824 */ /* 0x000fc600018e065c */
[----:B------:R1:W-:Y:S04]  /*268a0*/  STL [R1+0x98], R40 ;  /* 0x0000982801007387 */ /* 0x0003e80000100800 */
[----:B------:R-:W4:Y:S01]  /*268b0*/  LDL.LU.64 R86, [R1+0xd0] ;  /* 0x0000d00001567983 */ /* 0x000f220000300a00 */
[----:B0-----:R-:W-:-:S05]  /*268c0*/  IADD3 R21, P3, PT, R50, R93, RZ ;  /* 0x0000005d32157210 */ /* 0x001fca0007f7e0ff */
[----:B------:R0:W-:Y:S01]  /*268d0*/  STL [R1+0xa0], R21 ;  /* 0x0000a01501007387 */ /* 0x0001e20000100800 */
[----:B-1----:R-:W-:-:S03]  /*268e0*/  IMAD.X R40, R3, 0x1, R92, P1 ;  /* 0x0000000103287824 */ /* 0x002fc600008e065c */
[----:B------:R-:W4:Y:S01]  /*268f0*/  LDL.LU.64 R2, [R1+0xd8] ;  /* 0x0000d80001027983 */ /* 0x000f220000300a00 */
[--C-:B------:R-:W-:Y:S02]  /*26900*/  IMAD.X R39, R41, 0x1, R92.reuse, P4 ;  /* 0x0000000129277824 */ /* 0x100fe400020e065c */
[----:B------:R-:W-:Y:S01]  /*26910*/  IMAD.X R41, R51, 0x1, R92, P3 ;  /* 0x0000000133297824 */ /* 0x000fe200018e065c */
[----:B0-----:R-:W-:-:S05]  /*26920*/  IADD3 R21, P4, PT, R42, R93, RZ ;  /* 0x0000005d2a157210 */ /* 0x001fca0007f9e0ff */
[----:B------:R3:W-:Y:S01]  /*26930*/  STL [R1+0xa8], R21 ;  /* 0x0000a81501007387 */ /* 0x0007e20000100800 */
[----:B------:R-:W-:-:S03]  /*26940*/  IMAD.X R42, R43, 0x1, R92, P4 ;  /* 0x000000012b2a7824 */ /* 0x000fc600020e065c */
[----:B------:R-:W4:Y:S01]  /*26950*/  LDL.LU.64 R50, [R1+0xe0] ;  /* 0x0000e00001327983 */ /* 0x000f220000300a00 */
[----:B--2---:R-:W-:-:S05]  /*26960*/  IADD3 R43, P1, PT, R48, R93, RZ ;  /* 0x0000005d302b7210 */ /* 0x004fca0007f3e0ff */
[----:B------:R0:W-:Y:S04]  /*26970*/  STL [R1+0xb0], R43 ;  /* 0x0000b02b01007387 */ /* 0x0001e80000100800 */
[----:B------:R-:W2:Y:S01]  /*26980*/  LDL.LU.64 R52, [R1+0xe8] ;  /* 0x0000e80001347983 */ /* 0x000ea20000300a00 */
[----:B---3--:R-:W-:Y:S01]  /*26990*/  IADD3 R21, P3, PT, R84, R93, RZ ;  /* 0x0000005d54157210 */ /* 0x008fe20007f7e0ff */
[----:B0-----:R-:W-:-:S04]  /*269a0*/  IMAD.X R43, R49, 0x1, R92, P1 ;  /* 0x00000001312b7824 */ /* 0x001fc800008e065c */
[----:B------:R4:W-:Y:S04]  /*269b0*/  STL [R1+0xf20], R21 ;  /* 0x000f201501007387 */ /* 0x0009e80000100800 */
[----:B------:R-:W3:Y:S01]  /*269c0*/  LDL.LU.64 R48, [R1+0xf0] ;  /* 0x0000f00001307983 */ /* 0x000ee20000300a00 */
[----:B----4-:R-:W-:-:S05]  /*269d0*/  IADD3 R21, P4, PT, R46, R93, RZ ;  /* 0x0000005d2e157210 */ /* 0x010fca0007f9e0ff */
[----:B------:R0:W-:Y:S01]  /*269e0*/  STL [R1+0xf24], R21 ;  /* 0x000f241501007387 */ /* 0x0001e20000100800 */
[--C-:B------:R-:W-:Y:S02]  /*269f0*/  IMAD.X R46, R47, 0x1, R92.reuse, P4 ;  /* 0x000000012f2e7824 */ /* 0x100fe400020e065c */
[----:B0-----:R-:W-:-:S05]  /*26a00*/  IMAD.X R21, R85, 0x1, R92, P3 ;  /* 0x0000000155157824 */ /* 0x001fca00018e065c */
[----:B------:R-:W-:Y:S04]  /*26a10*/  STL [R1+0xb8], R21 ;  /* 0x0000b81501007387 */ /* 0x000fe80000100800 */
[----:B------:R0:W-:Y:S04]  /*26a20*/  STL [R1+0xc0], R46 ;  /* 0x0000c02e01007387 */ /* 0x0001e80000100800 */
[----:B0-----:R-:W4:Y:S01]  /*26a30*/  LDL.LU.64 R46, [R1+0xf8] ;  /* 0x0000f800012e7983 */ /* 0x001f220000300a00 */
[-C--:B------:R-:W-:Y:S02]  /*26a40*/  IADD3 R84, P1, PT, R44, R93.reuse, RZ ;  /* 0x0000005d2c547210 */ /* 0x080fe40007f3e0ff */
[----:B------:R-:W-:-:S03]  /*26a50*/  IADD3 R21, P3, PT, R86, R93, RZ ;  /* 0x0000005d56157210 */ /* 0x000fc60007f7e0ff */
[----:B------:R0:W-:Y:S01]  /*26a60*/  STL [R1+0xf28], R84 ;  /* 0x000f285401007387 */ /* 0x0001e20000100800 */
[----:B------:R-:W-:-:S03]  /*26a70*/  IMAD.X R88, R45, 0x1, R92, P1 ;  /* 0x000000012d587824 */ /* 0x000fc600008e065c */
[----:B0-----:R-:W4:Y:S04]  /*26a80*/  LDL.LU.64 R84, [R1+0x100] ;  /* 0x0001000001547983 */ /* 0x001f280000300a00 */
[----:B------:R0:W-:Y:S04]  /*26a90*/  STL [R1+0xf2c], R21 ;  /* 0x000f2c1501007387 */ /* 0x0001e80000100800 */
[----:B------:R-:W4:Y:S01]  /*26aa0*/  LDL.LU.64 R44, [R1+0x108] ;  /* 0x00010800012c7983 */ /* 0x000f220000300a00 */
[----:B0-----:R-:W-:-:S05]  /*26ab0*/  IADD3 R21, P4, PT, R2, R93, RZ ;  /* 0x0000005d02157210 */ /* 0x001fca0007f9e0ff */
[----:B------:R0:W-:Y:S01]  /*26ac0*/  STL [R1+0xf30], R21 ;  /* 0x000f301501007387 */ /* 0x0001e20000100800 */
[----:B------:R-:W-:-:S03]  /*26ad0*/  IMAD.X R2, R3, 0x1, R92, P4 ;  /* 0x0000000103027824 */ /* 0x000fc600020e065c */
[----:B------:R-:W-:Y:S01]  /*26ae0*/  STL [R1+0xc8], R88 ;  /* 0x0000c85801007387 */ /* 0x000fe20000100800 */
[----:B0-----:R-:W-:Y:S01]  /*26af0*/  IMAD.X R21, R87, 0x1, R92, P3 ;  /* 0x0000000157157824 */ /* 0x001fe200018e065c */
[----:B------:R-:W-:-:S04]  /*26b00*/  IADD3 R86, P1, PT, R50, R93, RZ ;  /* 0x0000005d32567210 */ /* 0x000fc80007f3e0ff */
[----:B------:R-:W-:Y:S04]  /*26b10*/  STL [R1+0xd0], R21 ;  /* 0x0000d01501007387 */ /* 0x000fe80000100800 */
[----:B------:R0:W-:Y:S04]  /*26b20*/  STL [R1+0xd8], R2 ;  /* 0x0000d80201007387 */ /* 0x0001e80000100800 */
[----:B0-----:R-:W4:Y:S04]  /*26b30*/  LDL.LU.64 R2, [R1+0x110] ;  /* 0x0001100001027983 */ /* 0x001f280000300a00 */
[----:B------:R0:W-:Y:S01]  /*26b40*/  STL [R1+0xf34], R86 ;  /* 0x000f345601007387 */ /* 0x0001e20000100800 */
[----:B------:R-:W-:-:S03]  /*26b50*/  IMAD.X R88, R51, 0x1, R92, P1 ;  /* 0x0000000133587824 */ /* 0x000fc600008e065c */
[----:B0-----:R-:W4:Y:S01]  /*26b60*/  LDL.LU.64 R86, [R1+0x118] ;  /* 0x0001180001567983 */ /* 0x001f220000300a00 */
[----:B--2---:R-:W-:-:S05]  /*26b70*/  IADD3 R21, P3, PT, R52, R93, RZ ;  /* 0x0000005d34157210 */ /* 0x004fca0007f7e0ff */
[----:B------:R3:W-:Y:S04]  /*26b80*/  STL [R1+0xf38], R21 ;  /* 0x000f381501007387 */ /* 0x0007e80000100800 */
[----:B------:R-:W2:Y:S01]  /*26b90*/  LDL.LU.64 R50, [R1+0x120] ;  /* 0x0001200001327983 */ /* 0x000ea20000300a00 */
[----:B---3--:R-:W-:-:S05]  /*26ba0*/  IADD3 R21, P4, PT, R48, R93, RZ ;  /* 0x0000005d30157210 */ /* 0x008fca0007f9e0ff */
[----:B------:R0:W-:Y:S01]  /*26bb0*/  STL [R1+0xf3c], R21 ;  /* 0x000f3c1501007387 */ /* 0x0001e20000100800 */
[----:B------:R-:W-:-:S03]  /*26bc0*/  IMAD.X R48, R49, 0x1, R92, P4 ;  /* 0x0000000131307824 */ /* 0x000fc600020e065c */
[----:B------:R-:W-:Y:S01]  /*26bd0*/  STL [R1+0xe0], R88 ;  /* 0x0000e05801007387 */ /* 0x000fe20000100800 */
[----:B0-----:R-:W-:-:S05]  /*26be0*/  IMAD.X R21, R53, 0x1, R92, P3 ;  /* 0x0000000135157824 */ /* 0x001fca00018e065c */
[----:B------:R-:W-:Y:S04]  /*26bf0*/  STL [R1+0xe8], R21 ;  /* 0x0000e81501007387 */ /* 0x000fe80000100800 */
[----:B------:R0:W-:Y:S04]  /*26c00*/  STL [R1+0xf0], R48 ;  /* 0x0000f03001007387 */ /* 0x0001e80000100800 */
[----:B0-----:R-:W3:Y:S01]  /*26c10*/  LDL.LU.64 R48, [R1+0x128] ;  /* 0x0001280001307983 */ /* 0x001ee20000300a00 */
[----:B----4-:R-:W-:-:S05]  /*26c20*/  IADD3 R52, P1, PT, R46, R93, RZ ;  /* 0x0000005d2e347210 */ /* 0x010fca0007f3e0ff */
[----:B------:R0:W-:Y:S04]  /*26c30*/  STL [R1+0xf40], R52 ;  /* 0x000f403401007387 */ /* 0x0001e80000100800 */
[----:B0-----:R-:W4:Y:S01]  /*26c40*/  LDL.LU.64 R52, [R1+0x130] ;  /* 0x0001300001347983 */ /* 0x001f220000300a00 */
[----:B------:R-:W-:Y:S01]  /*26c50*/  IADD3 R21, P3, PT, R84, R93, RZ ;  /* 0x0000005d54157210 */ /* 0x000fe20007f7e0ff */
[----:B------:R-:W-:-:S04]  /*26c60*/  IMAD.X R88, R47, 0x1, R92, P1 ;  /* 0x000000012f587824 */ /* 0x000fc800008e065c */
[----:B------:R0:W-:Y:S04]  /*26c70*/  STL [R1+0xf44], R21 ;  /* 0x000f441501007387 */ /* 0x0001e80000100800 */
[----:B------:R-:W4:Y:S01]  /*26c80*/  LDL.LU.64 R46, [R1+0x138] ;  /* 0x00013800012e7983 */ /* 0x000f220000300a00 */
[----:B0-----:R-:W-:-:S05]  /*26c90*/  IADD3 R21, P4, PT, R44, R93, RZ ;  /* 0x0000005d2c157210 */ /* 0x001fca0007f9e0ff */
[----:B------:R0:W-:Y:S01]  /*26ca0*/  STL [R1+0xf48], R21 ;  /* 0x000f481501007387 */ /* 0x0001e20000100800 */
[----:B------:R-:W-:-:S03]  /*26cb0*/  IMAD.X R44, R45, 0x1, R92, P4 ;  /* 0x000000012d2c7824 */ /* 0x000fc600020e065c */
[----:B------:R-:W-:Y:S01]  /*26cc0*/  STL [R1+0xf8], R88 ;  /* 0x0000f85801007387 */ /* 0x000fe20000100800 */
[----:B0-----:R-:W-:-:S05]  /*26cd0*/  IMAD.X R21, R85, 0x1, R92, P3 ;  /* 0x0000000155157824 */ /* 0x001fca00018e065c */
[----:B------:R-:W-:Y:S04]  /*26ce0*/  STL [R1+0x100], R21 ;  /* 0x0001001501007387 */ /* 0x000fe80000100800 */
[----:B------:R0:W-:Y:S04]  /*26cf0*/  STL [R1+0x108], R44 ;  /* 0x0001082c01007387 */ /* 0x0001e80000100800 */
[----:B0-----:R-:W4:Y:S01]  /*26d00*/  LDL.LU.64 R44, [R1+0x140] ;  /* 0x00014000012c7983 */ /* 0x001f220000300a00 */
[----:B------:R-:W-:-:S05]  /*26d10*/  IADD3 R84, P1, PT, R2, R93, RZ ;  /* 0x0000005d02547210 */ /* 0x000fca0007f3e0ff */
[----:B------:R0:W-:Y:S01]  /*26d20*/  STL [R1+0xf4c], R84 ;  /* 0x000f4c5401007387 */ /* 0x0001e20000100800 */
[----:B------:R-:W-:Y:S01]  /*26d30*/  IMAD.X R88, R3, 0x1, R92, P1 ;  /* 0x0000000103587824 */ /* 0x000fe200008e065c */
[-C--:B------:R-:W-:Y:S02]  /*26d40*/  IADD3 R21, P3, PT, R86, R93.reuse, RZ ;  /* 0x0000005d56157210 */ /* 0x080fe40007f7e0ff */
[----:B0-----:R-:W4:Y:S04]  /*26d50*/  LDL.LU.64 R84, [R1+0x148] ;  /* 0x0001480001547983 */ /* 0x001f280000300a00 */
[----:B------:R2:W-:Y:S04]  /*26d60*/  STL [R1+0xf50], R21 ;  /* 0x000f501501007387 */ /* 0x0005e80000100800 */
[----:B------:R-:W4:Y:S01]  /*26d70*/  LDL.LU.64 R2, [R1+0x150] ;  /* 0x0001500001027983 */ /* 0x000f220000300a00 */
[----:B--2---:R-:W-:-:S05]  /*26d80*/  IADD3 R21, P4, PT, R50, R93, RZ ;  /* 0x0000005d32157210 */ /* 0x004fca0007f9e0ff */
[----:B------:R0:W-:Y:S01]  /*26d90*/  STL [R1+0xf54], R21 ;  /* 0x000f541501007387 */ /* 0x0001e20000100800 */
[----:B------:R-:W-:-:S03]  /*26da0*/  IMAD.X R50, R51, 0x1, R92, P4 ;  /* 0x0000000133327824 */ /* 0x000fc600020e065c */
[----:B------:R-:W-:Y:S01]  /*26db0*/  STL [R1+0x110], R88 ;  /* 0x0001105801007387 */ /* 0x000fe20000100800 */
[----:B0-----:R-:W-:-:S05]  /*26dc0*/  IMAD.X R21, R87, 0x1, R92, P3 ;  /* 0x0000000157157824 */ /* 0x001fca00018e065c */
[----:B------:R-:W-:Y:S04]  /*26dd0*/  STL [R1+0x118], R21 ;  /* 0x0001181501007387 */ /* 0x000fe80000100800 */
[----:B------:R0:W-:Y:S04]  /*26de0*/  STL [R1+0x120], R50 ;  /* 0x0001203201007387 */ /* 0x0001e80000100800 */
[----:B0-----:R-:W2:Y:S01]  /*26df0*/  LDL.LU.64 R50, [R1+0x158] ;  /* 0x0001580001327983 */ /* 0x001ea20000300a00 */
[----:B---3--:R-:W-:-:S05]  /*26e00*/  IADD3 R86, P1, PT, R48, R93, RZ ;  /* 0x0000005d30567210 */ /* 0x008fca0007f3e0ff */
[----:B------:R0:W-:Y:S01]  /*26e10*/  STL [R1+0xf58], R86 ;  /* 0x000f585601007387 */ /* 0x0001e20000100800 */
[----:B------:R-:W-:-:S03]  /*26e20*/  IMAD.X R88, R49, 0x1, R92, P1 ;  /* 0x0000000131587824 */ /* 0x000fc600008e065c */
[----:B0-----:R-:W3:Y:S01]  /*26e30*/  LDL.LU.64 R86, [R1+0x160] ;  /* 0x0001600001567983 */ /* 0x001ee20000300a00 */
[----:B----4-:R-:W-:-:S05]  /*26e40*/  IADD3 R21, P3, PT, R52, R93, RZ ;  /* 0x0000005d34157210 */ /* 0x010fca0007f7e0ff */
        /* <DEDUP_REMOVED lines=12> */
[----:B------:R-:W-:-:S03]  /*26f10*/  IMAD.X R88, R45, 0x1, R92, P1 ;  /* 0x000000012d587824 */ /* 0x000fc600008e065c */
[----:B0-----:R-:W4:Y:S01]  /*26f20*/  LDL.LU.64 R52, [R1+0x178] ;  /* 0x0001780001347983 */ /* 0x001f220000300a00 */
[----:B------:R-:W-:-:S05]  /*26f30*/  IADD3 R21, P3, PT, R84, R93, RZ ;  /* 0x0000005d54157210 */ /* 0x000fca0007f7e0ff */
        /* <DEDUP_REMOVED lines=10> */
[----:B--2---:R-:W-:-:S05]  /*26fe0*/  IADD3 R84, P1, PT, R50, R93, RZ ;  /* 0x0000005d32547210 */ /* 0x004fca0007f3e0ff */
[----:B------:R0:W-:Y:S04]  /*26ff0*/  STL [R1+0xf70], R84 ;  /* 0x000f705401007387 */ /* 0x0001e80000100800 */
[----:B0-----:R-:W2:Y:S01]  /*27000*/  LDL.LU.64 R84, [R1+0x190] ;  /* 0x0001900001547983 */ /* 0x001ea20000300a00 */
[----:B------:R-:W-:Y:S01]  /*27010*/  IMAD.X R88, R51, 0x1, R92, P1 ;  /* 0x0000000133587824 */ /* 0x000fe200008e065c */
[----:B---3--:R-:W-:-:S05]  /*27020*/  IADD3 R21, P3, PT, R86, R93, RZ ;  /* 0x0000005d56157210 */ /* 0x008fca0007f7e0ff */
[----:B------:R4:W-:Y:S04]  /*27030*/  STL [R1+0xf74], R21 ;  /* 0x000f741501007387 */ /* 0x0009e80000100800 */
[----:B------:R-:W3:Y:S01]  /*27040*/  LDL.LU.64 R50, [R1+0x198] ;  /* 0x0001980001327983 */ /* 0x000ee20000300a00 */
[----:B----4-:R-:W-:-:S05]  /*27050*/  IADD3 R21, P4, PT, R48, R93, RZ ;  /* 0x0000005d30157210 */ /* 0x010fca0007f9e0ff */
        /* <DEDUP_REMOVED lines=40> */
[----:B------:R-:W-:Y:S01]  /*272e0*/  IMAD.X R88, R49, 0x1, R92, P1 ;  /* 0x0000000131587824 */ /* 0x000fe200008e065c */
        /* <DEDUP_REMOVED lines=1844> */
[----:B---3--:R-:W-:Y:S01]  /*2e630*/  IADD3 R21, P3, PT, R86, R93, RZ ;  /* 0x0000005d56157210 */ /* 0x008fe20007f7e0ff */
[----:B------:R-:W-:-:S04]  /*2e640*/  IMAD.X R88, R47, 0x1, R92, P1 ;  /* 0x000000012f587824 */ /* 0x000fc800008e065c */
        /* <DEDUP_REMOVED lines=20> */
[----:B------:R1:W-:Y:S01]  /*2e790*/  STL [R1+0xd48], R88 ;  /* 0x000d485801007387 */ /* 0x0003e20000100800 */
[----:B0-----:R-:W-:-:S05]  /*2e7a0*/  IMAD.X R21, R53, 0x1, R92, P3 ;  /* 0x0000000135157824 */ /* 0x001fca00018e065c */
[----:B------:R-:W-:Y:S04]  /*2e7b0*/  STL [R1+0xd50], R21 ;  /* 0x000d501501007387 */ /* 0x000fe80000100800 */
[----:B------:R-:W-:Y:S04]  /*2e7c0*/  STL [R1+0xd58], R51 ;  /* 0x000d583301007387 */ /* 0x000fe80000100800 */
[----:B------:R-:W4:Y:S01]  /*2e7d0*/  LDL.LU.64 R52, [R1+0xd90] ;  /* 0x000d900001347983 */ /* 0x000f220000300a00 */
[----:B------:R-:W-:-:S05]  /*2e7e0*/  IADD3 R50, P1, PT, R48, R93, RZ ;  /* 0x0000005d30327210 */ /* 0x000fca0007f3e0ff */
[----:B------:R0:W-:Y:S01]  /*2e7f0*/  STL [R1+0x1fe4], R50 ;  /* 0x001fe43201007387 */ /* 0x0001e20000100800 */
[----:B-1----:R-:W-:-:S03]  /*2e800*/  IMAD.X R88, R49, 0x1, R92, P1 ;  /* 0x0000000131587824 */ /* 0x002fc600008e065c */
        /* <DEDUP_REMOVED lines=37> */
[----:B------:R1:W-:Y:S01]  /*2ea60*/  STL [R1+0xd90], R88 ;  /* 0x000d905801007387 */ /* 0x0003e20000100800 */
[----:B0-----:R-:W-:-:S05]  /*2ea70*/  IMAD.X R21, R51, 0x1, R92, P3 ;  /* 0x0000000133157824 */ /* 0x001fca00018e065c */
[----:B------:R-:W-:Y:S04]  /*2ea80*/  STL [R1+0xd98], R21 ;  /* 0x000d981501007387 */ /* 0x000fe80000100800 */
[----:B------:R-:W-:Y:S04]  /*2ea90*/  STL [R1+0xda0], R49 ;  /* 0x000da03101007387 */ /* 0x000fe80000100800 */
[----:B------:R-:W2:Y:S01]  /*2eaa0*/  LDL.LU.64 R50, [R1+0xdd8] ;  /* 0x000dd80001327983 */ /* 0x000ea20000300a00 */
[----:B---3--:R-:W-:-:S05]  /*2eab0*/  IADD3 R48, P1, PT, R46, R93, RZ ;  /* 0x0000005d2e307210 */ /* 0x008fca0007f3e0ff */
[----:B------:R0:W-:Y:S01]  /*2eac0*/  STL [R1+0x2008], R48 ;  /* 0x0020083001007387 */ /* 0x0001e20000100800 */
[----:B-1----:R-:W-:-:S03]  /*2ead0*/  IMAD.X R88, R47, 0x1, R92, P1 ;  /* 0x000000012f587824 */ /* 0x002fc600008e065c */
        /* <DEDUP_REMOVED lines=10> */
[----:B------:R-:W-:Y:S04]  /*2eb80*/  STL [R1+0xdb8], R45 ;  /* 0x000db82d01007387 */ /* 0x000fe80000100800 */
[----:B------:R-:W4:Y:S01]  /*2eb90*/  LDL.LU.64 R84, [R1+0xdf0] ;  /* 0x000df00001547983 */ /* 0x000f220000300a00 */
[----:B------:R-:W-:-:S05]  /*2eba0*/  IADD3 R44, P1, PT, R2, R93, RZ ;  /* 0x0000005d022c7210 */ /* 0x000fca0007f3e0ff */
        /* <DEDUP_REMOVED lines=9> */
[----:B------:R1:W-:Y:S01]  /*2ec40*/  STL [R1+0xdc0], R88 ;  /* 0x000dc05801007387 */ /* 0x0003e20000100800 */
[----:B0-----:R-:W-:-:S05]  /*2ec50*/  IMAD.X R21, R87, 0x1, R92, P3 ;  /* 0x0000000157157824 */ /* 0x001fca00018e065c */
[----:B------:R3:W-:Y:S04]  /*2ec60*/  STL [R1+0xdc8], R21 ;  /* 0x000dc81501007387 */ /* 0x0007e80000100800 */
[----:B------:R-:W-:Y:S04]  /*2ec70*/  STL [R1+0xdd0], R53 ;  /* 0x000dd03501007387 */ /* 0x000fe80000100800 */
[----:B-1----:R-:W4:Y:S01]  /*2ec80*/  LDL.LU.64 R88, [R1+0xe08] ;  /* 0x000e080001587983 */ /* 0x002f220000300a00 */
[----:B--2---:R-:W-:-:S05]  /*2ec90*/  IADD3 R52, P1, PT, R50, R93, RZ ;  /* 0x0000005d32347210 */ /* 0x004fca0007f3e0ff */
[----:B------:R4:W-:Y:S04]  /*2eca0*/  STL [R1+0x2020], R52 ;  /* 0x0020203401007387 */ /* 0x0009e80000100800 */
[----:B------:R-:W2:Y:S01]  /*2ecb0*/  LDL.LU.64 R86, [R1+0xe10] ;  /* 0x000e100001567983 */ /* 0x000ea20000300a00 */
[----:B---3--:R-:W-:-:S05]  /*2ecc0*/  IADD3 R21, P3, PT, R48, R93, RZ ;  /* 0x0000005d30157210 */ /* 0x008fca0007f7e0ff */
[----:B------:R-:W-:Y:S01]  /*2ecd0*/  STL [R1+0x2024], R21 ;  /* 0x0020241501007387 */ /* 0x000fe20000100800 */
[----:B----4-:R-:W-:-:S05]  /*2ece0*/  IADD3 R52, P4, PT, R46, R93, RZ ;  /* 0x0000005d2e347210 */ /* 0x010fca0007f9e0ff */
[----:B------:R0:W-:Y:S04]  /*2ecf0*/  STL [R1+0x2028], R52 ;  /* 0x0020283401007387 */ /* 0x0001e80000100800 */
[----:B0-----:R-:W3:Y:S01]  /*2ed00*/  LDL.LU.64 R52, [R1+0xe18] ;  /* 0x000e180001347983 */ /* 0x001ee20000300a00 */
[--C-:B------:R-:W-:Y:S02]  /*2ed10*/  IMAD.X R50, R51, 0x1, R92.reuse, P1 ;  /* 0x0000000133327824 */ /* 0x100fe400008e065c */
[--C-:B------:R-:W-:Y:S02]  /*2ed20*/  IMAD.X R21, R49, 0x1, R92.reuse, P3 ;  /* 0x0000000131157824 */ /* 0x100fe400018e065c */
[----:B------:R-:W-:Y:S01]  /*2ed30*/  IMAD.X R47, R47, 0x1, R92, P4 ;  /* 0x000000012f2f7824 */ /* 0x000fe200020e065c */
[----:B------:R0:W-:Y:S04]  /*2ed40*/  STL [R1+0xdd8], R50 ;  /* 0x000dd83201007387 */ /* 0x0001e80000100800 */
[----:B------:R1:W-:Y:S04]  /*2ed50*/  STL [R1+0xde0], R21 ;  /* 0x000de01501007387 */ /* 0x0003e80000100800 */
[----:B------:R-:W-:Y:S04]  /*2ed60*/  STL [R1+0xde8], R47 ;  /* 0x000de82f01007387 */ /* 0x000fe80000100800 */
[----:B0-----:R-:W4:Y:S01]  /*2ed70*/  LDL.LU.64 R50, [R1+0xe20] ;  /* 0x000e200001327983 */ /* 0x001f220000300a00 */
[----:B------:R-:W-:-:S05]  /*2ed80*/  IADD3 R46, P1, PT, R84, R93, RZ ;  /* 0x0000005d542e7210 */ /* 0x000fca0007f3e0ff */
[----:B------:R0:W-:Y:S04]  /*2ed90*/  STL [R1+0x202c], R46 ;  /* 0x00202c2e01007387 */ /* 0x0001e80000100800 */
[----:B------:R-:W4:Y:S01]  /*2eda0*/  LDL.LU.64 R48, [R1+0xe28] ;  /* 0x000e280001307983 */ /* 0x000f220000300a00 */
[----:B-1----:R-:W-:-:S05]  /*2edb0*/  IADD3 R21, P3, PT, R44, R93, RZ ;  /* 0x0000005d2c157210 */ /* 0x002fca0007f7e0ff */
[----:B------:R1:W-:Y:S04]  /*2edc0*/  STL [R1+0x2030], R21 ;  /* 0x0020301501007387 */ /* 0x0003e80000100800 */
[----:B0-----:R-:W4:Y:S01]  /*2edd0*/  LDL.LU.64 R46, [R1+0xe30] ;  /* 0x000e3000012e7983 */ /* 0x001f220000300a00 */
[--C-:B------:R-:W-:Y:S01]  /*2ede0*/  IMAD.X R84, R85, 0x1, R92.reuse, P1 ;  /* 0x0000000155547824 */ /* 0x100fe200008e065c */
[----:B-1----:R-:W-:Y:S01]  /*2edf0*/  IADD3 R21, P4, PT, R2, R93, RZ ;  /* 0x0000005d02157210 */ /* 0x002fe20007f9e0ff */
[----:B------:R-:W-:-:S04]  /*2ee00*/  IMAD.X R44, R45, 0x1, R92, P3 ;  /* 0x000000012d2c7824 */ /* 0x000fc800018e065c */
[----:B------:R0:W-:Y:S04]  /*2ee10*/  STL [R1+0x2034], R21 ;  /* 0x0020341501007387 */ /* 0x0001e80000100800 */
[----:B------:R-:W-:Y:S01]  /*2ee20*/  STL [R1+0xdf0], R84 ;  /* 0x000df05401007387 */ /* 0x000fe20000100800 */
[----:B0-----:R-:W-:-:S03]  /*2ee30*/  IMAD.X R21, R3, 0x1, R92, P4 ;  /* 0x0000000103157824 */ /* 0x001fc600020e065c */
[----:B------:R0:W-:Y:S04]  /*2ee40*/  STL [R1+0xdf8], R44 ;  /* 0x000df82c01007387 */ /* 0x0001e80000100800 */
[----:B------:R-:W-:Y:S04]  /*2ee50*/  STL [R1+0xe00], R21 ;  /* 0x000e001501007387 */ /* 0x000fe80000100800 */
[----:B0-----:R-:W4:Y:S01]  /*2ee60*/  LDL.LU.64 R44, [R1+0xe38] ;  /* 0x000e3800012c7983 */ /* 0x001f220000300a00 */
[----:B------:R-:W-:-:S05]  /*2ee70*/  IADD3 R3, P1, PT, R88, R93, RZ ;  /* 0x0000005d58037210 */ /* 0x000fca0007f3e0ff */
[----:B------:R-:W-:Y:S04]  /*2ee80*/  STL [R1+0x2038], R3 ;  /* 0x0020380301007387 */ /* 0x000fe80000100800 */
[----:B------:R-:W4:Y:S01]  /*2ee90*/  LDL.LU.64 R84, [R1+0xe40] ;  /* 0x000e400001547983 */ /* 0x000f220000300a00 */
[----:B------:R-:W-:Y:S01]  /*2eea0*/  IMAD.X R88, R89, 0x1, R92, P1 ;  /* 0x0000000159587824 */ /* 0x000fe200008e065c */
[----:B--2---:R-:W-:-:S05]  /*2eeb0*/  IADD3 R2, P3, PT, R86, R93, RZ ;  /* 0x0000005d56027210 */ /* 0x004fca0007f7e0ff */
[----:B------:R0:W-:Y:S04]  /*2eec0*/  STL [R1+0x203c], R2 ;  /* 0x00203c0201007387 */ /* 0x0001e80000100800 */
[----:B0-----:R-:W2:Y:S01]  /*2eed0*/  LDL.LU.64 R2, [R1+0xe48] ;  /* 0x000e480001027983 */ /* 0x001ea20000300a00 */
[----:B------:R-:W-:Y:S01]  /*2eee0*/  IMAD.X R21, R87, 0x1, R92, P3 ;  /* 0x0000000157157824 */ /* 0x000fe200018e065c */
[----:B---3--:R-:W-:-:S05]  /*2eef0*/  IADD3 R90, P4, PT, R52, R93, RZ ;  /* 0x0000005d345a7210 */ /* 0x008fca0007f9e0ff */
[----:B------:R-:W-:Y:S01]  /*2ef00*/  IMAD.X R53, R53, 0x1, R92, P4 ;  /* 0x0000000135357824 */ /* 0x000fe200020e065c */
[----:B------:R-:W-:Y:S04]  /*2ef10*/  STL [R1+0x2040], R90 ;  /* 0x0020405a01007387 */ /* 0x000fe80000100800 */
[----:B------:R0:W-:Y:S04]  /*2ef20*/  STL [R1+0xe08], R88 ;  /* 0x000e085801007387 */ /* 0x0001e80000100800 */
[----:B------:R1:W-:Y:S04]  /*2ef30*/  STL [R1+0xe10], R21 ;  /* 0x000e101501007387 */ /* 0x0003e80000100800 */
[----:B------:R-:W-:Y:S04]  /*2ef40*/  STL [R1+0xe18], R53 ;  /* 0x000e183501007387 */ /* 0x000fe80000100800 */
[----:B0-----:R-:W3:Y:S01]  /*2ef50*/  LDL.LU.64 R88, [R1+0xe50] ;  /* 0x000e500001587983 */ /* 0x001ee20000300a00 */
[----:B----4-:R-:W-:-:S02]  /*2ef60*/  IADD3 R52, P1, PT, R50, R93, RZ ;  /* 0x0000005d32347210 */ /* 0x010fc40007f3e0ff */
[----:B-1----:R-:W-:-:S03]  /*2ef70*/  IADD3 R21, P3, PT, R48, R93, RZ ;  /* 0x0000005d30157210 */ /* 0x002fc60007f7e0ff */
[----:B------:R0:W-:Y:S01]  /*2ef80*/  STL [R1+0x2044], R52 ;  /* 0x0020443401007387 */ /* 0x0001e20000100800 */
[----:B------:R-:W-:-:S03]  /*2ef90*/  IMAD.X R50, R51, 0x1, R92, P1 ;  /* 0x0000000133327824 */ /* 0x000fc600008e065c */
[----:B------:R1:W-:Y:S01]  /*2efa0*/  STL [R1+0x2048], R21 ;  /* 0x0020481501007387 */ /* 0x0003e20000100800 */
[----:B0-----:R-:W-:-:S05]  /*2efb0*/  IADD3 R52, P4, PT, R46, R93, RZ ;  /* 0x0000005d2e347210 */ /* 0x001fca0007f9e0ff */
[----:B------:R0:W-:Y:S01]  /*2efc0*/  STL [R1+0x204c], R52 ;  /* 0x00204c3401007387 */ /* 0x0001e20000100800 */
[----:B-1----:R-:W-:-:S03]  /*2efd0*/  IMAD.X R21, R49, 0x1, R92, P3 ;  /* 0x0000000131157824 */ /* 0x002fc600018e065c */
[----:B0-----:R-:W4:Y:S04]  /*2efe0*/  LDL.LU.64 R52, [R1+0xe58] ;  /* 0x000e580001347983 */ /* 0x001f280000300a00 */
[----:B------:R0:W-:Y:S04]  /*2eff0*/  STL [R1+0xe20], R50 ;  /* 0x000e203201007387 */ /* 0x0001e80000100800 */
[----:B0-----:R-:W4:Y:S01]  /*2f000*/  LDL.LU.64 R50, [R1+0xe60] ;  /* 0x000e600001327983 */ /* 0x001f220000300a00 */
[----:B------:R-:W-:-:S03]  /*2f010*/  IMAD.X R46, R47, 0x1, R92, P4 ;  /* 0x000000012f2e7824 */ /* 0x000fc600020e065c */
[----:B------:R0:W-:Y:S04]  /*2f020*/  STL [R1+0xe28], R21 ;  /* 0x000e281501007387 */ /* 0x0001e80000100800 */
[----:B------:R-:W-:Y:S01]  /*2f030*/  STL [R1+0xe30], R46 ;  /* 0x000e302e01007387 */ /* 0x000fe20000100800 */
[-C--:B0-----:R-:W-:Y:S02]  /*2f040*/  IADD3 R21, P1, PT, R44, R93.reuse, RZ ;  /* 0x0000005d2c157210 */ /* 0x081fe40007f3e0ff */
[----:B------:R-:W-:-:S03]  /*2f050*/  IADD3 R47, P3, PT, R84, R93, RZ ;  /* 0x0000005d542f7210 */ /* 0x000fc60007f7e0ff */
[----:B------:R0:W-:Y:S04]  /*2f060*/  STL [R1+0x2050], R21 ;  /* 0x0020501501007387 */ /* 0x0001e80000100800 */
[----:B------:R-:W-:Y:S04]  /*2f070*/  STL [R1+0x2054], R47 ;  /* 0x0020542f01007387 */ /* 0x000fe80000100800 */
[----:B------:R-:W4:Y:S01]  /*2f080*/  LDL.LU.64 R48, [R1+0xe68] ;  /* 0x000e680001307983 */ /* 0x000f220000300a00 */
[--C-:B0-----:R-:W-:Y:S02]  /*2f090*/  IMAD.X R21, R45, 0x1, R92.reuse, P1 ;  /* 0x000000012d157824 */ /* 0x101fe400008e065c */
[----:B------:R-:W-:Y:S01]  /*2f0a0*/  IMAD.X R85, R85, 0x1, R92, P3 ;  /* 0x0000000155557824 */ /* 0x000fe200018e065c */
[----:B--2---:R-:W-:-:S05]  /*2f0b0*/  IADD3 R46, P4, PT, R2, R93, RZ ;  /* 0x0000005d022e7210 */ /* 0x004fca0007f9e0ff */
[----:B------:R0:W-:Y:S04]  /*2f0c0*/  STL [R1+0x2058], R46 ;  /* 0x0020582e01007387 */ /* 0x0001e80000100800 */
[----:B0-----:R-:W2:Y:S04]  /*2f0d0*/  LDL.LU.64 R46, [R1+0xe70] ;  /* 0x000e7000012e7983 */ /* 0x001ea80000300a00 */
[----:B------:R-:W-:Y:S04]  /*2f0e0*/  STL [R1+0xe38], R21 ;  /* 0x000e381501007387 */ /* 0x000fe80000100800 */
[----:B------:R-:W2:Y:S01]  /*2f0f0*/  LDL.LU.64 R44, [R1+0xe78] ;  /* 0x000e7800012c7983 */ /* 0x000ea20000300a00 */
[----:B------:R-:W-:-:S03]  /*2f100*/  IMAD.X R84, R3, 0x1, R92, P4 ;  /* 0x0000000103547824 */ /* 0x000fc600020e065c */
[----:B------:R-:W-:Y:S04]  /*2f110*/  STL [R1+0xe40], R85 ;  /* 0x000e405501007387 */ /* 0x000fe80000100800 */
[----:B------:R-:W2:Y:S04]  /*2f120*/  LDL.LU.64 R2, [R1+0xe80] ;  /* 0x000e800001027983 */ /* 0x000ea80000300a00 */
[----:B------:R0:W-:Y:S04]  /*2f130*/  STL [R1+0xe48], R84 ;  /* 0x000e485401007387 */ /* 0x0001e80000100800 */
[----:B0-----:R-:W2:Y:S01]  /*2f140*/  LDL.LU.64 R84, [R1+0xe88] ;  /* 0x000e880001547983 */ /* 0x001ea20000300a00 */
[----:B---3--:R-:W-:-:S05]  /*2f150*/  IADD3 R21, P1, PT, R88, R93, RZ ;  /* 0x0000005d58157210 */ /* 0x008fca0007f3e0ff */
[----:B------:R0:W-:Y:S04]  /*2f160*/  STL [R1+0x205c], R21 ;  /* 0x00205c1501007387 */ /* 0x0001e80000100800 */
[----:B------:R-:W3:Y:S01]  /*2f170*/  LDL.LU.64 R86, [R1+0xe90] ;  /* 0x000e900001567983 */ /* 0x000ee20000300a00 */
[----:B0-----:R-:W-:Y:S01]  /*2f180*/  IMAD.X R21, R89, 0x1, R92, P1 ;  /* 0x0000000159157824 */ /* 0x001fe200008e065c */
[----:B----4-:R-:W-:-:S05]  /*2f190*/  IADD3 R91, P3, PT, R52, R93, RZ ;  /* 0x0000005d345b7210 */ /* 0x010fca0007f7e0ff */
[----:B------:R-:W-:Y:S04]  /*2f1a0*/  STL [R1+0x2060], R91 ;  /* 0x0020605b01007387 */ /* 0x000fe80000100800 */
[----:B------:R-:W4:Y:S01]  /*2f1b0*/  LDL.LU.64 R88, [R1+0xe98] ;  /* 0x000e980001587983 */ /* 0x000f220000300a00 */
[----:B------:R-:W-:-:S05]  /*2f1c0*/  IADD3 R90, P4, PT, R50, R93, RZ ;  /* 0x0000005d325a7210 */ /* 0x000fca0007f9e0ff */
[----:B------:R0:W-:Y:S04]  /*2f1d0*/  STL [R1+0x2064], R90 ;  /* 0x0020645a01007387 */ /* 0x0001e80000100800 */
[----:B0-----:R-:W4:Y:S04]  /*2f1e0*/  LDL.LU.64 R90, [R1+0xea0] ;  /* 0x000ea000015a7983 */ /* 0x001f280000300a00 */
[----:B------:R0:W-:Y:S02]  /*2f1f0*/  STL [R1+0xe50], R21 ;  /* 0x000e501501007387 */ /* 0x0001e40000100800 */
[----:B0-----:R-:W-:-:S02]  /*2f200*/  IMAD.X R21, R53, 0x1, R92, P3 ;  /* 0x0000000135157824 */ /* 0x001fc400018e065c */
[----:B------:R-:W4:Y:S04]  /*2f210*/  LDL.LU.64 R52, [R1+0x3c28] ;  /* 0x003c280001347983 */ /* 0x000f280000300a00 */
[----:B------:R0:W-:Y:S02]  /*2f220*/  STL [R1+0xe58], R21 ;  /* 0x000e581501007387 */ /* 0x0001e40000100800 */
[----:B0-----:R-:W-:Y:S02]  /*2f230*/  IMAD.X R21, R51, 0x1, R92, P4 ;  /* 0x0000000133157824 */ /* 0x001fe400020e065c */
[----:B------:R-:W4:Y:S04]  /*2f240*/  LDL.LU.64 R50, [R1+0x3c20] ;  /* 0x003c200001327983 */ /* 0x000f280000300a00 */
[----:B------:R0:W-:Y:S02]  /*2f250*/  STL [R1+0xe60], R21 ;  /* 0x000e601501007387 */ /* 0x0001e40000100800 */
[----:B0-----:R-:W-:-:S05]  /*2f260*/  IADD3 R21, P1, PT, R48, R93, RZ ;  /* 0x0000005d30157210 */ /* 0x001fca0007f3e0ff */
[----:B------:R2:W-:Y:S02]  /*2f270*/  STL [R1+0x2068], R21 ;  /* 0x0020681501007387 */ /* 0x0005e40000100800 */
[----:B--2---:R-:W-:-:S05]  /*2f280*/  IADD3 R21, P3, PT, R46, R93, RZ ;  /* 0x0000005d2e157210 */ /* 0x004fca0007f7e0ff */
[----:B------:R0:W-:Y:S02]  /*2f290*/  STL [R1+0x206c], R21 ;  /* 0x00206c1501007387 */ /* 0x0001e40000100800 */
[----:B0-----:R-:W-:-:S05]  /*2f2a0*/  IADD3 R21, P4, PT, R44, R93, RZ ;  /* 0x0000005d2c157210 */ /* 0x001fca0007f9e0ff */
[----:B------:R0:W-:Y:S02]  /*2f2b0*/  STL [R1+0x2070], R21 ;  /* 0x0020701501007387 */ /* 0x0001e40000100800 */
[--C-:B0-----:R-:W-:Y:S02]  /*2f2c0*/  IMAD.X R21, R49, 0x1, R92.reuse, P1 ;  /* 0x0000000131157824 */ /* 0x101fe400008e065c */
[----:B------:R-:W2:Y:S04]  /*2f2d0*/  LDL.LU.64 R48, [R1+0x3c18] ;  /* 0x003c180001307983 */ /* 0x000ea80000300a00 */
[----:B------:R0:W-:Y:S02]  /*2f2e0*/  STL [R1+0xe68], R21 ;  /* 0x000e681501007387 */ /* 0x0001e40000100800 */
[----:B0-----:R-:W-:-:S02]  /*2f2f0*/  IMAD.X R21, R47, 0x1, R92, P3 ;  /* 0x000000012f157824 */ /* 0x001fc400018e065c */
[----:B------:R-:W2:Y:S04]  /*2f300*/  LDL.LU.64 R46, [R1+0x3c10] ;  /* 0x003c1000012e7983 */ /* 0x000ea80000300a00 */
[----:B------:R0:W-:Y:S02]  /*2f310*/  STL [R1+0xe70], R21 ;  /* 0x000e701501007387 */ /* 0x0001e40000100800 */
[----:B0-----:R-:W-:Y:S02]  /*2f320*/  IMAD.X R21, R45, 0x1, R92, P4 ;  /* 0x000000012d157824 */ /* 0x001fe400020e065c */
[----:B------:R-:W2:Y:S04]  /*2f330*/  LDL.LU.64 R44, [R1+0x3c08] ;  /* 0x003c0800012c7983 */ /* 0x000ea80000300a00 */
[----:B------:R0:W-:Y:S02]  /*2f340*/  STL [R1+0xe78], R21 ;  /* 0x000e781501007387 */ /* 0x0001e40000100800 */
[----:B0-----:R-:W-:-:S05]  /*2f350*/  IADD3 R21, P1, PT, R2, R93, RZ ;  /* 0x0000005d02157210 */ /* 0x001fca0007f3e0ff */
[----:B------:R0:W-:Y:S02]  /*2f360*/  STL [R1+0x2074], R21 ;  /* 0x0020741501007387 */ /* 0x0001e40000100800 */
[----:B0-----:R-:W-:-:S05]  /*2f370*/  IADD3 R21, P3, PT, R84, R93, RZ ;  /* 0x0000005d54157210 */ /* 0x001fca0007f7e0ff */
[----:B------:R3:W-:Y:S02]  /*2f380*/  STL [R1+0x2078], R21 ;  /* 0x0020781501007387 */ /* 0x0007e40000100800 */
[----:B---3--:R-:W-:-:S05]  /*2f390*/  IADD3 R21, P4, PT, R86, R93, RZ ;  /* 0x0000005d56157210 */ /* 0x008fca0007f9e0ff */
[----:B------:R0:W-:Y:S02]  /*2f3a0*/  STL [R1+0x207c], R21 ;  /* 0x00207c1501007387 */ /* 0x0001e40000100800 */
[--C-:B0-----:R-:W-:Y:S02]  /*2f3b0*/  IMAD.X R21, R3, 0x1, R92.reuse, P1 ;  /* 0x0000000103157824 */ /* 0x101fe400008e065c */
[----:B------:R-:W3:Y:S04]  /*2f3c0*/  LDL.LU.64 R2, [R1+0x3c00] ;  /* 0x003c000001027983 */ /* 0x000ee80000300a00 */
[----:B------:R0:W-:Y:S02]  /*2f3d0*/  STL [R1+0xe80], R21 ;  /* 0x000e801501007387 */ /* 0x0001e40000100800 */
[----:B0-----:R-:W-:-:S02]  /*2f3e0*/  IMAD.X R21, R85, 0x1, R92, P3 ;  /* 0x0000000155157824 */ /* 0x001fc400018e065c */
[----:B------:R-:W2:Y:S04]  /*2f3f0*/  LDL.LU.64 R84, [R1+0x3bf8] ;  /* 0x003bf80001547983 */ /* 0x000ea80000300a00 */
[----:B------:R0:W-:Y:S02]  /*2f400*/  STL [R1+0xe88], R21 ;  /* 0x000e881501007387 */ /* 0x0001e40000100800 */
[----:B0-----:R-:W-:Y:S02]  /*2f410*/  IMAD.X R21, R87, 0x1, R92, P4 ;  /* 0x0000000157157824 */ /* 0x001fe400020e065c */
[----:B------:R-:W3:Y:S04]  /*2f420*/  LDL.LU.64 R86, [R1+0x3bf0] ;  /* 0x003bf00001567983 */ /* 0x000ee80000300a00 */
[----:B------:R4:W-:Y:S02]  /*2f430*/  STL [R1+0xe90], R21 ;  /* 0x000e901501007387 */ /* 0x0009e40000100800 */
[----:B----4-:R-:W-:-:S05]  /*2f440*/  IADD3 R21, P1, PT, R88, R93, RZ ;  /* 0x0000005d58157210 */ /* 0x010fca0007f3e0ff */
[----:B------:R0:W-:Y:S02]  /*2f450*/  STL [R1+0xe98], R21 ;  /* 0x000e981501007387 */ /* 0x0001e40000100800 */
[----:B0-----:R-:W-:-:S05]  /*2f460*/  IADD3 R21, P3, PT, R90, R93, RZ ;  /* 0x0000005d5a157210 */ /* 0x001fca0007f7e0ff */
[----:B------:R2:W-:Y:S02]  /*2f470*/  STL [R1+0x2080], R21 ;  /* 0x0020801501007387 */ /* 0x0005e40000100800 */
[----:B--2---:R-:W-:Y:S01]  /*2f480*/  IADD3 R21, P4, PT, R84, R93, RZ ;  /* 0x0000005d54157210 */ /* 0x004fe20007f9e0ff */
[--C-:B------:R-:W-:Y:S02]  /*2f490*/  IMAD.X R84, R89, 0x1, R92.reuse, P1 ;  /* 0x0000000159547824 */ /* 0x100fe400008e065c */
[----:B------:R-:W2:Y:S04]  /*2f4a0*/  LDL.LU.64 R88, [R1+0x3be8] ;  /* 0x003be80001587983 */ /* 0x000ea80000300a00 */
[----:B------:R0:W-:Y:S02]  /*2f4b0*/  STL [R1+0x2084], R21 ;  /* 0x0020841501007387 */ /* 0x0001e40000100800 */
[----:B0-----:R-:W-:-:S02]  /*2f4c0*/  IMAD.X R21, R91, 0x1, R92, P3 ;  /* 0x000000015b157824 */ /* 0x001fc400018e065c */
[----:B------:R-:W4:Y:S04]  /*2f4d0*/  LDL.LU.64 R90, [R1+0x3be0] ;  /* 0x003be000015a7983 */ /* 0x000f280000300a00 */
[----:B------:R3:W-:Y:S02]  /*2f4e0*/  STL [R1+0xea0], R21 ;  /* 0x000ea01501007387 */ /* 0x0007e40000100800 */
[----:B---3--:R-:W-:-:S05]  /*2f4f0*/  IADD3 R21, P1, PT, R86, R93, RZ ;  /* 0x0000005d56157210 */ /* 0x008fca0007f3e0ff */
[----:B------:R2:W-:Y:S01]  /*2f500*/  STL [R1+0x2088], R21 ;  /* 0x0020881501007387 */ /* 0x0005e20000100800 */
[----:B------:R-:W-:Y:S01]  /*2f510*/  IMAD.X R85, R85, 0x1, R92, P4 ;  /* 0x0000000155557824 */ /* 0x000fe200020e065c */
[----:B------:R-:W-:Y:S02]  /*2f520*/  PRMT R2, RZ, 0x7610, R2 ;  /* 0x00007610ff027816 */ /* 0x000fe40000000002 */
[----:B--2---:R-:W-:-:S05]  /*2f530*/  IADD3 R21, P3, PT, R88, R93, RZ ;  /* 0x0000005d58157210 */ /* 0x004fca0007f7e0ff */
[----:B------:R4:W-:Y:S02]  /*2f540*/  STL [R1+0x208c], R21 ;  /* 0x00208c1501007387 */ /* 0x0009e40000100800 */
[----:B----4-:R-:W-:-:S05]  /*2f550*/  IADD3 R21, P4, PT, R90, R93, RZ ;  /* 0x0000005d5a157210 */ /* 0x010fca0007f9e0ff */
[----:B------:R0:W-:Y:S04]  /*2f560*/  STL [R1+0x2090], R21 ;  /* 0x0020901501007387 */ /* 0x0001e80000100800 */
[----:B0-----:R-:W2:Y:S04]  /*2f570*/  LDL.LU R21, [R1+0x56c] ;  /* 0x00056c0001157983 */ /* 0x001ea80000300800 */
        /* <DEDUP_REMOVED lines=16> */
[----:B------:R0:W-:Y:S04]  /*2f680*/  STL.S16 [R1+0x150c], R2 ;  /* 0x00150c0201007387 */ /* 0x0001e80000100600 */
[----:B0-----:R-:W3:Y:S02]  /*2f690*/  LDL.LU R2, [R1+0x3bd8] ;  /* 0x003bd80001027983 */ /* 0x001ee40000300800 */
[----:B---3--:R-:W-:-:S05]  /*2f6a0*/  PRMT R2, RZ, 0x7610, R2 ;  /* 0x00007610ff027816 */ /* 0x008fca0000000002 */
[----:B------:R0:W-:Y:S04]  /*2f6b0*/  STL.S16 [R1+0x1508], R2 ;  /* 0x0015080201007387 */ /* 0x0001e80000100600 */
[----:B0-----:R-:W3:Y:S01]  /*2f6c0*/  LDL.LU R2, [R1+0x3bd4] ;  /* 0x003bd40001027983 */ /* 0x001ee20000300800 */
[----:B--2---:R-:W-:-:S05]  /*2f6d0*/  VIADD R21, R21, 0x1 ;  /* 0x0000000115157836 */ /* 0x004fca0000000000 */
[----:B------:R-:W-:Y:S01]  /*2f6e0*/  STL [R1+0x56c], R21 ;  /* 0x00056c1501007387 */ /* 0x000fe20000100800 */
[----:B---3--:R-:W-:-:S05]  /*2f6f0*/  PRMT R2, RZ, 0x7610, R2 ;  /* 0x00007610ff027816 */ /* 0x008fca0000000002 */
[----:B------:R0:W-:Y:S04]  /*2f700*/  STL.S16 [R1+0x1504], R2 ;  /* 0x0015040201007387 */ /* 0x0001e80000100600 */
[----:B0-----:R-:W2:Y:S02]  /*2f710*/  LDL.LU R2, [R1+0x3bd0] ;  /* 0x003bd00001027983 */ /* 0x001ea40000300800 */
[----:B--2---:R-:W-:-:S05]  /*2f720*/  PRMT R2, RZ, 0x7610, R2 ;  /* 0x00007610ff027816 */ /* 0x004fca0000000002 */
        /* <DEDUP_REMOVED lines=166> */
[----:B0-----:R-:W2:Y:S01]  /*30190*/  LDL.LU R2, [R1+0x3af0] ;  /* 0x003af00001027983 */ /* 0x001ea20000300800 */
[----:B------:R-:W-:Y:S02]  /*301a0*/  PRMT R3, RZ, 0x7610, R3 ;  /* 0x00007610ff037816 */ /* 0x000fe40000000003 */
[----:B--2---:R-:W-:-:S05]  /*301b0*/  PRMT R2, RZ, 0x7610, R2 ;  /* 0x00007610ff027816 */ /* 0x004fca0000000002 */
[----:B------:R-:W-:Y:S04]  /*301c0*/  STL [R1+0x3480], R2 ;  /* 0x0034800201007387 */ /* 0x000fe80000100800 */
        /* <DEDUP_REMOVED lines=274> */
[--C-:B------:R-:W-:Y:S02]  /*312f0*/  IMAD.X R86, R87, 0x1, R92.reuse, P1 ;  /* 0x0000000157567824 */ /* 0x100fe400008e065c */
[--C-:B------:R-:W-:Y:S02]  /*31300*/  IMAD.X R88, R89, 0x1, R92.reuse, P3 ;  /* 0x0000000159587824 */ /* 0x100fe400018e065c */
[--C-:B------:R-:W-:Y:S01]  /*31310*/  IMAD.X R90, R91, 0x1, R92.reuse, P4 ;  /* 0x000000015b5a7824 */ /* 0x100fe200020e065c */
[----:B------:R-:W-:-:S05]  /*31320*/  PRMT R92, RZ, 0x7610, R92 ;  /* 0x00007610ff5c7816 */ /* 0x000fca000000005c */
[----:B------:R-:W-:Y:S01]  /*31330*/  STL [R1+0x31b0], R92 ;  /* 0x0031b05c01007387 */ /* 0x000fe20000100800 */
        /* <DEDUP_REMOVED lines=678> */
[----:B--2---:R-:W-:-:S05]  /*33da0*/  PRMT R4, RZ, 0x7610, R4 ;  /* 0x00007610ff047816 */ /* 0x004fca0000000004 */
[----:B------:R0:W-:Y:S04]  /*33db0*/  STL.S16 [R1+0x1054], R4 ;  /* 0x0010540401007387 */ /* 0x0001e80000100600 */
[----:B------:R-:W-:Y:S04]  /*33dc0*/  STL.S16 [R1+0x1050], R92 ;  /* 0x0010505c01007387 */ /* 0x000fe80000100600 */
        /* <DEDUP_REMOVED lines=16> */
[----:B------:R1:W-:Y:S01]  /*33ed0*/  STL.S16 [R1+0x102c], R45 ;  /* 0x00102c2d01007387 */ /* 0x0003e20000100600 */
[----:B------:R-:W-:-:S02]  /*33ee0*/  PRMT R93, RZ, 0x7610, R93 ;  /* 0x00007610ff5d7816 */ /* 0x000fc4000000005d */
[----:B------:R-:W-:Y:S01]  /*33ef0*/  PRMT R0, RZ, 0x7610, R0 ;  /* 0x00007610ff007816 */ /* 0x000fe20000000000 */
[----:B0-----:R-:W0:Y:S01]  /*33f00*/  LDC R4, c[0x0][0x3a0] ;  /* 0x0000e800ff047b82 */ /* 0x001e220000000800 */
[----:B-1----:R-:W2:Y:S04]  /*33f10*/  LDL.LU R45, [R1+0x2094] ;  /* 0x00209400012d7983 */ /* 0x002ea80000300800 */
[----:B------:R-:W-:Y:S04]  /*33f20*/  STL.S16 [R1+0x1028], R57 ;  /* 0x0010283901007387 */ /* 0x000fe80000100600 */
[----:B------:R1:W-:Y:S04]  /*33f30*/  STL.S16 [R1+0x1024], R47 ;  /* 0x0010242f01007387 */ /* 0x0003e80000100600 */
[----:B-1----:R-:W3:Y:S04]  /*33f40*/  LDL.LU R47, [R1+0x2098] ;  /* 0x00209800012f7983 */ /* 0x002ee80000300800 */
[----:B------:R1:W-:Y:S04]  /*33f50*/  STL.S16 [R1+0x1020], R49 ;  /* 0x0010203101007387 */ /* 0x0003e80000100600 */
[----:B-1----:R-:W4:Y:S04]  /*33f60*/  LDL.LU R49, [R1+0xea8] ;  /* 0x000ea80001317983 */ /* 0x002f280000300800 */
[----:B------:R1:W-:Y:S04]  /*33f70*/  STL.S16 [R1+0x101c], R51 ;  /* 0x00101c3301007387 */ /* 0x0003e80000100600 */
[----:B-1----:R-:W4:Y:S04]  /*33f80*/  LDL.LU R51, [R1+0xeac] ;  /* 0x000eac0001337983 */ /* 0x002f280000300800 */
[----:B------:R-:W-:Y:S04]  /*33f90*/  STL.S16 [R1+0x1018], R55 ;  /* 0x0010183701007387 */ /* 0x000fe80000100600 */
[----:B------:R1:W-:Y:S04]  /*33fa0*/  STL.S16 [R1+0x1014], R53 ;  /* 0x0010143501007387 */ /* 0x0003e80000100600 */
[----:B-1----:R-:W4:Y:S04]  /*33fb0*/  LDL.LU R53, [R1+0xec0] ;  /* 0x000ec00001357983 */ /* 0x002f280000300800 */
[----:B------:R-:W-:Y:S04]  /*33fc0*/  STL.S16 [R1+0x1010], R35 ;  /* 0x0010102301007387 */ /* 0x000fe80000100600 */
[----:B------:R-:W-:Y:S04]  /*33fd0*/  STL.S16 [R1+0x100c], R33 ;  /* 0x00100c2101007387 */ /* 0x000fe80000100600 */
[----:B------:R-:W4:Y:S04]  /*33fe0*/  LDL.LU R55, [R1+0xec4] ;  /* 0x000ec40001377983 */ /* 0x000f280000300800 */
[----:B------:R-:W-:Y:S04]  /*33ff0*/  STL.S16 [R1+0x1008], R31 ;  /* 0x0010081f01007387 */ /* 0x000fe80000100600 */
[----:B------:R-:W4:Y:S04]  /*34000*/  LDL.LU R57, [R1+0xec8] ;  /* 0x000ec80001397983 */ /* 0x000f280000300800 */
[----:B------:R-:W-:Y:S04]  /*34010*/  STL.S16 [R1+0x1004], R29 ;  /* 0x0010041d01007387 */ /* 0x000fe80000100600 */
[----:B------:R-:W4:Y:S04]  /*34020*/  LDL.LU R59, [R1+0xecc] ;  /* 0x000ecc00013b7983 */ /* 0x000f280000300800 */
[----:B------:R-:W-:Y:S04]  /*34030*/  STL.S16 [R1+0x1000], R27 ;  /* 0x0010001b01007387 */ /* 0x000fe80000100600 */
[----:B------:R-:W-:Y:S04]  /*34040*/  STL.S16 [R1+0xffc], R25 ;  /* 0x000ffc1901007387 */ /* 0x000fe80000100600 */
[----:B------:R-:W4:Y:S04]  /*34050*/  LDL.LU R61, [R1+0xed0] ;  /* 0x000ed000013d7983 */ /* 0x000f280000300800 */
[----:B------:R1:W-:Y:S04]  /*34060*/  STL.S16 [R1+0xff8], R23 ;  /* 0x000ff81701007387 */ /* 0x0003e80000100600 */
[----:B------:R-:W-:Y:S04]  /*34070*/  STL.S16 [R1+0xff4], R3 ;  /* 0x000ff40301007387 */ /* 0x000fe80000100600 */
[----:B------:R-:W4:Y:S04]  /*34080*/  LDL.LU R63, [R1+0xed4] ;  /* 0x000ed400013f7983 */ /* 0x000f280000300800 */
[----:B------:R-:W4:Y:S04]  /*34090*/  LDL.LU R65, [R1+0xed8] ;  /* 0x000ed80001417983 */ /* 0x000f280000300800 */
[----:B------:R-:W-:Y:S04]  /*340a0*/  STL.S16 [R1+0xff0], R2 ;  /* 0x000ff00201007387 */ /* 0x000fe80000100600 */
[----:B------:R-:W4:Y:S04]  /*340b0*/  LDL.LU R67, [R1+0xedc] ;  /* 0x000edc0001437983 */ /* 0x000f280000300800 */
[----:B------:R-:W-:Y:S04]  /*340c0*/  STL [R1+0x2840], R93 ;  /* 0x0028405d01007387 */ /* 0x000fe80000100800 */
[----:B------:R0:W-:Y:S04]  /*340d0*/  STL [R1+0x2850], R0 ;  /* 0x0028500001007387 */ /* 0x0001e80000100800 */
[----:B------:R-:W4:Y:S01]  /*340e0*/  LDL.LU R69, [R1+0xee0] ;  /* 0x000ee00001457983 */ /* 0x000f220000300800 */
[----:B--2---:R-:W-:-:S04]  /*340f0*/  LOP3.LUT R45, R45, R44, RZ, 0x3c, !PT ;  /* 0x0000002c2d2d7212 */ /* 0x004fc800078e3cff */
[----:B------:R-:W-:Y:S02]  /*34100*/  LOP3.LUT R44, R45, R44, RZ, 0x3c, !PT ;  /* 0x0000002c2d2c7212 */ /* 0x000fe400078e3cff */
[----:B---3--:R-:W-:Y:S02]  /*34110*/  LOP3.LUT R47, R47, R46, RZ, 0x3c, !PT ;  /* 0x0000002e2f2f7212 */ /* 0x008fe400078e3cff */
[----:B------:R-:W-:Y:S02]  /*34120*/  LOP3.LUT R45, R45, R44, RZ, 0x3c, !PT ;  /* 0x0000002c2d2d7212 */ /* 0x000fe400078e3cff */
[----:B------:R-:W-:-:S04]  /*34130*/  LOP3.LUT R46, R47, R46, RZ, 0x3c, !PT ;  /* 0x0000002e2f2e7212 */ /* 0x000fc800078e3cff */
[----:B------:R-:W-:Y:S02]  /*34140*/  LOP3.LUT R47, R47, R46, RZ, 0x3c, !PT ;  /* 0x0000002e2f2f7212 */ /* 0x000fe400078e3cff */
[-C--:B----4-:R-:W-:Y:S01]  /*34150*/  LOP3.LUT R49, R49, R48.reuse, RZ, 0x3c, !PT ;  /* 0x0000003031317212 */ /* 0x090fe200078e3cff */
[----:B------:R-:W-:Y:S03]  /*34160*/  STL.64 [R1+0x24e0], R44 ;  /* 0x0024e02c01007387 */ /* 0x000fe60000100a00 */
[C---:B------:R-:W-:Y:S01]  /*34170*/  LOP3.LUT R48, R49.reuse, R48, RZ, 0x3c, !PT ;  /* 0x0000003031307212 */ /* 0x040fe200078e3cff */
[----:B------:R-:W-:Y:S04]  /*34180*/  STL.64 [R1+0x24e8], R46 ;  /* 0x0024e82e01007387 */ /* 0x000fe80000100a00 */
[----:B------:R-:W2:Y:S01]  /*34190*/  LDL.LU R71, [R1+0xee4] ;  /* 0x000ee40001477983 */ /* 0x000ea20000300800 */
[----:B------:R-:W-:-:S05]  /*341a0*/  LOP3.LUT R49, R49, R48, RZ, 0x3c, !PT ;  /* 0x0000003031317212 */ /* 0x000fca00078e3cff */
[----:B------:R-:W-:Y:S04]  /*341b0*/  STL.64 [R1+0x24f0], R48 ;  /* 0x0024f03001007387 */ /* 0x000fe80000100a00 */
[----:B------:R-:W3:Y:S01]  /*341c0*/  LDL.LU R73, [R1+0xee8] ;  /* 0x000ee80001497983 */ /* 0x000ee20000300800 */
[----:B------:R-:W-:-:S04]  /*341d0*/  LOP3.LUT R51, R51, R50, RZ, 0x3c, !PT ;  /* 0x0000003233337212 */ /* 0x000fc800078e3cff */
[----:B------:R-:W-:Y:S02]  /*341e0*/  LOP3.LUT R50, R51, R50, RZ, 0x3c, !PT ;  /* 0x0000003233327212 */ /* 0x000fe400078e3cff */
[----:B------:R-:W-:Y:S02]  /*341f0*/  LOP3.LUT R53, R53, R52, RZ, 0x3c, !PT ;  /* 0x0000003435357212 */ /* 0x000fe400078e3cff */
[----:B------:R-:W-:Y:S02]  /*34200*/  LOP3.LUT R55, R55, R54, RZ, 0x3c, !PT ;  /* 0x0000003637377212 */ /* 0x000fe400078e3cff */
[----:B------:R-:W-:Y:S02]  /*34210*/  LOP3.LUT R52, R53, R52, RZ, 0x3c, !PT ;  /* 0x0000003435347212 */ /* 0x000fe400078e3cff */
[----:B------:R-:W-:Y:S02]  /*34220*/  LOP3.LUT R51, R51, R50, RZ, 0x3c, !PT ;  /* 0x0000003233337212 */ /* 0x000fe400078e3cff */
[----:B------:R-:W-:-:S02]  /*34230*/  LOP3.LUT R54, R55, R54, RZ, 0x3c, !PT ;  /* 0x0000003637367212 */ /* 0x000fc400078e3cff */
[----:B------:R-:W-:Y:S02]  /*34240*/  LOP3.LUT R53, R53, R52, RZ, 0x3c, !PT ;  /* 0x0000003435357212 */ /* 0x000fe400078e3cff */
[----:B------:R-:W-:Y:S01]  /*34250*/  LOP3.LUT R55, R55, R54, RZ, 0x3c, !PT ;  /* 0x0000003637377212 */ /* 0x000fe200078e3cff */
[----:B------:R-:W-:Y:S04]  /*34260*/  STL.64 [R1+0x24f8], R50 ;  /* 0x0024f83201007387 */ /* 0x000fe80000100a00 */
[----:B------:R-:W-:Y:S04]  /*34270*/  STL.64 [R1+0x2500], R52 ;  /* 0x0025003401007387 */ /* 0x000fe80000100a00 */
[----:B------:R-:W-:Y:S04]  /*34280*/  STL.64 [R1+0x2508], R54 ;  /* 0x0025083601007387 */ /* 0x000fe80000100a00 */
[----:B------:R-:W4:Y:S01]  /*34290*/  LDL.LU R75, [R1+0xeec] ;  /* 0x000eec00014b7983 */ /* 0x000f220000300800 */
[----:B------:R-:W-:-:S02]  /*342a0*/  LOP3.LUT R57, R57, R56, RZ, 0x3c, !PT ;  /* 0x0000003839397212 */ /* 0x000fc400078e3cff */
[----:B------:R-:W-:Y:S02]  /*342b0*/  LOP3.LUT R59, R59, R58, RZ, 0x3c, !PT ;  /* 0x0000003a3b3b7212 */ /* 0x000fe400078e3cff */
[----:B------:R-:W-:Y:S02]  /*342c0*/  LOP3.LUT R61, R61, R60, RZ, 0x3c, !PT ;  /* 0x0000003c3d3d7212 */ /* 0x000fe400078e3cff */
[----:B------:R-:W-:Y:S02]  /*342d0*/  LOP3.LUT R63, R63, R62, RZ, 0x3c, !PT ;  /* 0x0000003e3f3f7212 */ /* 0x000fe400078e3cff */
[----:B------:R-:W-:Y:S02]  /*342e0*/  LOP3.LUT R56, R57, R56, RZ, 0x3c, !PT ;  /* 0x0000003839387212 */ /* 0x000fe400078e3cff */
[----:B------:R-:W-:Y:S02]  /*342f0*/  LOP3.LUT R58, R59, R58, RZ, 0x3c, !PT ;  /* 0x0000003a3b3a7212 */ /* 0x000fe400078e3cff */
        /* <DEDUP_REMOVED lines=9> */
[----:B------:R-:W-:Y:S01]  /*34390*/  LOP3.LUT R66, R67, R66, RZ, 0x3c, !PT ;  /* 0x0000004243427212 */ /* 0x000fe200078e3cff */
[----:B------:R-:W-:Y:S04]  /*343a0*/  STL.64 [R1+0x2510], R56 ;  /* 0x0025103801007387 */ /* 0x000fe80000100a00 */
[----:B------:R-:W4:Y:S04]  /*343b0*/  LDL.LU R77, [R1+0xef0] ;  /* 0x000ef000014d7983 */ /* 0x000f280000300800 */
[----:B------:R-:W-:Y:S01]  /*343c0*/  STL.64 [R1+0x2518], R58 ;  /* 0x0025183a01007387 */ /* 0x000fe20000100a00 */
[----:B------:R-:W-:-:S03]  /*343d0*/  LOP3.LUT R65, R65, R64, RZ, 0x3c, !PT ;  /* 0x0000004041417212 */ /* 0x000fc600078e3cff */
[----:B------:R-:W-:Y:S01]  /*343e0*/  STL.64 [R1+0x2538], R60 ;  /* 0x0025383c01007387 */ /* 0x000fe20000100a00 */
[----:B------:R-:W-:-:S03]  /*343f0*/  LOP3.LUT R67, R67, R66, RZ, 0x3c, !PT ;  /* 0x0000004243437212 */ /* 0x000fc600078e3cff */
[----:B------:R-:W-:Y:S04]  /*34400*/  STL.64 [R1+0x2540], R62 ;  /* 0x0025403e01007387 */ /* 0x000fe80000100a00 */
[----:B------:R-:W4:Y:S04]  /*34410*/  LDL.LU R79, [R1+0xef4] ;  /* 0x000ef400014f7983 */ /* 0x000f280000300800 */
[----:B------:R-:W4:Y:S04]  /*34420*/  LDL.LU R81, [R1+0xef8] ;  /* 0x000ef80001517983 */ /* 0x000f280000300800 */
[----:B------:R-:W-:Y:S04]  /*34430*/  STL.64 [R1+0x2548], R64 ;  /* 0x0025484001007387 */ /* 0x000fe80000100a00 */
[----:B------:R-:W-:Y:S04]  /*34440*/  STL.64 [R1+0x2550], R66 ;  /* 0x0025504201007387 */ /* 0x000fe80000100a00 */
[----:B------:R-:W4:Y:S01]  /*34450*/  LDL.LU R83, [R1+0xefc] ;  /* 0x000efc0001537983 */ /* 0x000f220000300800 */
[----:B0-----:R-:W-:-:S03]  /*34460*/  IMAD R4, R21, -0x80, R4 ;  /* 0xffffff8015047824 */ /* 0x001fc600078e0204 */
[----:B------:R-:W4:Y:S01]  /*34470*/  LDL.LU R21, [R1+0xf00] ;  /* 0x000f000001157983 */ /* 0x000f220000300800 */
[----:B------:R-:W-:-:S04]  /*34480*/  LOP3.LUT R69, R69, R68, RZ, 0x3c, !PT ;  /* 0x0000004445457212 */ /* 0x000fc800078e3cff */
[----:B------:R-:W-:-:S04]  /*34490*/  LOP3.LUT R68, R69, R68, RZ, 0x3c, !PT ;  /* 0x0000004445447212 */ /* 0x000fc800078e3cff */
[----:B------:R-:W-:Y:S01]  /*344a0*/  LOP3.LUT R69, R69, R68, RZ, 0x3c, !PT ;  /* 0x0000004445457212 */ /* 0x000fe200078e3cff */
[----:B------:R-:W-:Y:S04]  /*344b0*/  STL [R1+0x25cc], R68 ;  /* 0x0025cc4401007387 */ /* 0x000fe80000100800 */
[----:B------:R-:W-:Y:S04]  /*344c0*/  STL [R1+0x25c8], R69 ;  /* 0x0025c84501007387 */ /* 0x000fe80000100800 */
[----:B------:R-:W-:Y:S04]  /*344d0*/  STL.64 [R1+0x25d8], R68 ;  /* 0x0025d84401007387 */ /* 0x000fe80000100a00 */
[----:B-1----:R-:W4:Y:S01]  /*344e0*/  LDL.LU R23, [R1+0xf04] ;  /* 0x000f040001177983 */ /* 0x002f220000300800 */
[----:B--2---:R-:W-:-:S04]  /*344f0*/  LOP3.LUT R71, R71, R70, RZ, 0x3c, !PT ;  /* 0x0000004647477212 */ /* 0x004fc800078e3cff */
[----:B------:R-:W-:Y:S02]  /*34500*/  LOP3.LUT R70, R71, R70, RZ, 0x3c, !PT ;  /* 0x0000004647467212 */ /* 0x000fe400078e3cff */
[----:B---3--:R-:W-:Y:S02]  /*34510*/  LOP3.LUT R73, R73, R72, RZ, 0x3c, !PT ;  /* 0x0000004849497212 */ /* 0x008fe400078e3cff */
[----:B------:R-:W-:Y:S02]  /*34520*/  LOP3.LUT R71, R71, R70, RZ, 0x3c, !PT ;  /* 0x0000004647477212 */ /* 0x000fe400078e3cff */
[----:B------:R-:W-:-:S03]  /*34530*/  LOP3.LUT R72, R73, R72, RZ, 0x3c, !PT ;  /* 0x0000004849487212 */ /* 0x000fc600078e3cff */
[----:B------:R-:W-:Y:S04]  /*34540*/  STL.64 [R1+0x25e8], R70 ;  /* 0x0025e84601007387 */ /* 0x000fe80000100a00 */
[----:B------:R-:W2:Y:S01]  /*34550*/  LDL.LU R25, [R1+0xf08] ;  /* 0x000f080001197983 */ /* 0x000ea20000300800 */
[----:B------:R-:W-:-:S03]  /*34560*/  LOP3.LUT R73, R73, R72, RZ, 0x3c, !PT ;  /* 0x0000004849497212 */ /* 0x000fc600078e3cff */
[----:B------:R-:W3:Y:S04]  /*34570*/  LDL.LU R27, [R1+0xf0c] ;  /* 0x000f0c00011b7983 */ /* 0x000ee80000300800 */
[----:B------:R-:W3:Y:S04]  /*34580*/  LDL.LU R29, [R1+0xf10] ;  /* 0x000f1000011d7983 */ /* 0x000ee80000300800 */
[----:B------:R-:W-:Y:S04]  /*34590*/  STL [R1+0x2600], R72 ;  /* 0x0026004801007387 */ /* 0x000fe80000100800 */
[----:B------:R-:W-:Y:S04]  /*345a0*/  STL [R1+0x25f0], R73 ;  /* 0x0025f04901007387 */ /* 0x000fe80000100800 */
[----:B------:R-:W-:Y:S04]  /*345b0*/  STL.64 [R1+0x2618], R72 ;  /* 0x0026184801007387 */ /* 0x000fe80000100a00 */
[----:B------:R-:W3:Y:S04]  /*345c0*/  LDL.LU R31, [R1+0xf14] ;  /* 0x000f1400011f7983 */ /* 0x000ee80000300800 */
[----:B------:R-:W3:Y:S01]  /*345d0*/  LDL.LU R33, [R1+0xf18] ;  /* 0x000f180001217983 */ /* 0x000ee20000300800 */
[----:B----4-:R-:W-:-:S04]  /*345e0*/  LOP3.LUT R75, R75, R74, RZ, 0x3c, !PT ;  /* 0x0000004a4b4b7212 */ /* 0x010fc800078e3cff */
[----:B------:R-:W-:-:S04]  /*345f0*/  LOP3.LUT R74, R75, R74, RZ, 0x3c, !PT ;  /* 0x0000004a4b4a7212 */ /* 0x000fc800078e3cff */
[----:B------:R-:W-:-:S05]  /*34600*/  LOP3.LUT R75, R75, R74, RZ, 0x3c, !PT ;  /* 0x0000004a4b4b7212 */ /* 0x000fca00078e3cff */
[----:B------:R-:W-:Y:S04]  /*34610*/  STL.64 [R1+0x25f8], R74 ;  /* 0x0025f84a01007387 */ /* 0x000fe80000100a00 */
[----:B------:R-:W4:Y:S04]  /*34620*/  LDL.LU R35, [R1+0xf1c] ;  /* 0x000f1c0001237983 */ /* 0x000f280000300800 */
[----:B------:R-:W4:Y:S01]  /*34630*/  LDL.LU R91, [R1] ;  /* 0x00000000015b7983 */ /* 0x000f220000300800 */
        /* <DEDUP_REMOVED lines=10> */
[----:B------:R-:W-:Y:S01]  /*346e0*/  LOP3.LUT R82, R83, R82, RZ, 0x3c, !PT ;  /* 0x0000005253527212 */ /* 0x000fe200078e3cff */
[----:B------:R-:W-:Y:S01]  /*346f0*/  STL [R1+0x275c], R76 ;  /* 0x00275c4c01007387 */ /* 0x000fe20000100800 */
[----:B------:R-:W-:-:S03]  /*34700*/  LOP3.LUT R81, R81, R80, RZ, 0x3c, !PT ;  /* 0x0000005051517212 */ /* 0x000fc600078e3cff */
[----:B------:R-:W-:Y:S01]  /*34710*/  STL [R1+0x2758], R77 ;  /* 0x0027584d01007387 */ /* 0x000fe20000100800 */
[----:B------:R-:W-:-:S03]  /*34720*/  LOP3.LUT R20, R21, R20, RZ, 0x3c, !PT ;  /* 0x0000001415147212 */ /* 0x000fc600078e3cff */
[----:B------:R-:W-:Y:S01]  /*34730*/  STL.64 [R1+0x2768], R76 ;  /* 0x0027684c01007387 */ /* 0x000fe20000100a00 */
[----:B------:R-:W-:-:S03]  /*34740*/  LOP3.LUT R83, R83, R82, RZ, 0x3c, !PT ;  /* 0x0000005253537212 */ /* 0x000fc600078e3cff */
[----:B------:R-:W-:Y:S04]  /*34750*/  STL.64 [R1+0x2778], R78 ;  /* 0x0027784e01007387 */ /* 0x000fe80000100a00 */
[----:B------:R-:W-:Y:S04]  /*34760*/  STL [R1+0x2790], R80 ;  /* 0x0027905001007387 */ /* 0x000fe80000100800 */
[----:B------:R-:W-:Y:S01]  /*34770*/  STL [R1+0x2780], R81 ;  /* 0x0027805101007387 */ /* 0x000fe20000100800 */
[----:B------:R-:W-:-:S03]  /*34780*/  LOP3.LUT R21, R21, R20, RZ, 0x3c, !PT ;  /* 0x0000001415157212 */ /* 0x000fc600078e3cff */
[----:B------:R-:W-:Y:S04]  /*34790*/  STL.64 [R1+0x27a8], R80 ;  /* 0x0027a85001007387 */ /* 0x000fe80000100a00 */
[----:B------:R-:W-:Y:S04]  /*347a0*/  STL.64 [R1+0x2788], R82 ;  /* 0x0027885201007387 */ /* 0x000fe80000100a00 */
[----:B------:R-:W4:Y:S04]  /*347b0*/  LDL.LU R0, [R1+0x8] ;  /* 0x0000080001007983 */ /* 0x000f280000300800 */
[----:B------:R-:W4:Y:S04]  /*347c0*/  LDL.LU R93, [R1+0x10] ;  /* 0x00001000015d7983 */ /* 0x000f280000300800 */
[----:B------:R0:W-:Y:S04]  /*347d0*/  STL.64 [R1+0x2520], R20 ;  /* 0x0025201401007387 */ /* 0x0001e80000100a00 */
[----:B------:R-:W4:Y:S04]  /*347e0*/  LDL.LU R89, [R1+0x18] ;  /* 0x0000180001597983 */ /* 0x000f280000300800 */
[----:B------:R-:W4:Y:S01]  /*347f0*/  LDL.LU R87, [R1+0x20] ;  /* 0x0000200001577983 */ /* 0x000f220000300800 */
[----:B------:R-:W-:-:S04]  /*34800*/  LOP3.LUT R23, R23, R22, RZ, 0x3c, !PT ;  /* 0x0000001617177212 */ /* 0x000fc800078e3cff */
[----:B------:R-:W-:-:S04]  /*34810*/  LOP3.LUT R22, R23, R22, RZ, 0x3c, !PT ;  /* 0x0000001617167212 */ /* 0x000fc800078e3cff */
[----:B------:R-:W-:-:S05]  /*34820*/  LOP3.LUT R23, R23, R22, RZ, 0x3c, !PT ;  /* 0x0000001617177212 */ /* 0x000fca00078e3cff */
[----:B------:R-:W-:Y:S01]  /*34830*/  STL.64 [R1+0x2528], R22 ;  /* 0x0025281601007387 */ /* 0x000fe20000100a00 */
[----:B--2---:R-:W-:Y:S02]  /*34840*/  LOP3.LUT R25, R25, R24, RZ, 0x3c, !PT ;  /* 0x0000001819197212 */ /* 0x004fe400078e3cff */
[----:B---3--:R-:W-:Y:S02]  /*34850*/  LOP3.LUT R27, R27, R26, RZ, 0x3c, !PT ;  /* 0x0000001a1b1b7212 */ /* 0x008fe400078e3cff */
        /* <DEDUP_REMOVED lines=14> */
[----:B------:R-:W-:Y:S04]  /*34940*/  STL.64 [R1+0x2558], R26 ;  /* 0x0025581a01007387 */ /* 0x000fe80000100a00 */
[----:B------:R-:W-:Y:S04]  /*34950*/  STL.64 [R1+0x2560], R28 ;  /* 0x0025601c01007387 */ /* 0x000fe80000100a00 */
[----:B------:R-:W-:Y:S04]  /*34960*/  STL.64 [R1+0x2568], R30 ;  /* 0x0025681e01007387 */ /* 0x000fe80000100a00 */
[----:B------:R-:W-:Y:S04]  /*34970*/  STL.64 [R1+0x2570], R32 ;  /* 0x0025702001007387 */ /* 0x000fe80000100a00 */
[----:B------:R-:W2:Y:S04]  /*34980*/  LDL.LU R92, [R1+0x28] ;  /* 0x00002800015c7983 */ /* 0x000ea80000300800 */
[----:B------:R-:W3:Y:S01]  /*34990*/  LDL.LU R3, [R1+0x30] ;  /* 0x0000300001037983 */ /* 0x000ee20000300800 */
[----:B----4-:R-:W-:-:S04]  /*349a0*/  LOP3.LUT R35, R35, R34, RZ, 0x3c, !PT ;  /* 0x0000002223237212 */ /* 0x010fc800078e3cff */
[----:B------:R-:W-:-:S04]  /*349b0*/  LOP3.LUT R34, R35, R34, RZ, 0x3c, !PT ;  /* 0x0000002223227212 */ /* 0x000fc800078e3cff */
[----:B------:R-:W-:-:S05]  /*349c0*/  LOP3.LUT R35, R35, R34, RZ, 0x3c, !PT ;  /* 0x0000002223237212 */ /* 0x000fca00078e3cff */
[----:B------:R-:W-:Y:S04]  /*349d0*/  STL.64 [R1+0x2578], R34 ;  /* 0x0025782201007387 */ /* 0x000fe80000100a00 */
[----:B------:R-:W4:Y:S01]  /*349e0*/  LDL.LU R2, [R1+0x38] ;  /* 0x0000380001027983 */ /* 0x000f220000300800 */
[----:B0-----:R-:W-:-:S03]  /*349f0*/  IMAD.MOV.U32 R20, RZ, RZ, R91 ;  /* 0x000000ffff147224 */ /* 0x001fc600078e005b */
[----:B------:R-:W4:Y:S01]  /*34a00*/  LDL.LU R91, [R1+0x40] ;  /* 0x00004000015b7983 */ /* 0x000f220000300800 */
[----:B------:R-:W-:-:S05]  /*34a10*/  IMAD.MOV.U32 R21, RZ, RZ, R5 ;  /* 0x000000ffff157224 */ /* 0x000fca00078e0005 */
[----:B------:R0:W-:Y:S04]  /*34a20*/  STL.64 [R1], R20 ;  /* 0x0000001401007387 */ /* 0x0001e80000100a00 */
[----:B------:R-:W-:Y:S04]  /*34a30*/  STL [R1+0x2630], R5 ;  /* 0x0026300501007387 */ /* 0x000fe80000100800 */
        /* <DEDUP_REMOVED lines=8> */
[----:B------:R-:W-:Y:S01]  /*34ac0*/  STL.64 [R1+0x2580], R6 ;  /* 0x0025800601007387 */ /* 0x000fe20000100a00 */
[----:B------:R-:W-:-:S03]  /*34ad0*/  IMAD.MOV.U32 R46, RZ, RZ, R93 ;  /* 0x000000ffff2e7224 */ /* 0x000fc600078e005d */
[----:B------:R-:W0:Y:S01]  /*34ae0*/  LDL.LU R0, [R1+0x48] ;  /* 0x0000480001007983 */ /* 0x000e220000300800 */
[----:B------:R-:W-:-:S03]  /*34af0*/  IMAD.MOV.U32 R48, RZ, RZ, R89 ;  /* 0x000000ffff307224 */ /* 0x000fc600078e0059 */
[----:B------:R-:W4:Y:S01]  /*34b00*/  LDL.LU R93, [R1+0x50] ;  /* 0x00005000015d7983 */ /* 0x000f220000300800 */
[----:B------:R-:W-:-:S03]  /*34b10*/  IMAD.MOV.U32 R50, RZ, RZ, R87 ;  /* 0x000000ffff327224 */ /* 0x000fc600078e0057 */
[----:B------:R-:W4:Y:S04]  /*34b20*/  LDL.LU R89, [R1+0x58] ;  /* 0x0000580001597983 */ /* 0x000f280000300800 */
[----:B------:R-:W4:Y:S01]  /*34b30*/  LDL.LU R87, [R1+0x60] ;  /* 0x0000600001577983 */ /* 0x000f220000300800 */
[----:B------:R-:W-:Y:S02]  /*34b40*/  IMAD.MOV.U32 R45, RZ, RZ, R6 ;  /* 0x000000ffff2d7224 */ /* 0x000fe400078e0006 */
[----:B------:R-:W-:Y:S02]  /*34b50*/  IMAD.MOV.U32 R47, RZ, RZ, R7 ;  /* 0x000000ffff2f7224 */ /* 0x000fe400078e0007 */
[----:B------:R-:W-:Y:S01]  /*34b60*/  IMAD.MOV.U32 R49, RZ, RZ, R8 ;  /* 0x000000ffff317224 */ /* 0x000fe200078e0008 */
[----:B------:R-:W-:Y:S04]  /*34b70*/  STL.64 [R1+0x2588], R8 ;  /* 0x0025880801007387 */ /* 0x000fe80000100a00 */
[----:B------:R-:W-:Y:S01]  /*34b80*/  STL.64 [R1+0x8], R44 ;  /* 0x0000082c01007387 */ /* 0x000fe20000100a00 */
[----:B------:R-:W-:-:S03]  /*34b90*/  IMAD.MOV.U32 R51, RZ, RZ, R9 ;  /* 0x000000ffff337224 */ /* 0x000fc600078e0009 */
        /* <DEDUP_REMOVED lines=8> */
[----:B------:R-:W-:-:S02]  /*34c20*/  IMAD.MOV.U32 R53, RZ, RZ, R10 ;  /* 0x000000ffff357224 */ /* 0x000fc400078e000a */
[----:B------:R-:W-:Y:S02]  /*34c30*/  IMAD.MOV.U32 R55, RZ, RZ, R11 ;  /* 0x000000ffff377224 */ /* 0x000fe400078e000b */
[----:B------:R-:W-:Y:S02]  /*34c40*/  IMAD.MOV.U32 R57, RZ, RZ, R12 ;  /* 0x000000ffff397224 */ /* 0x000fe400078e000c */
[----:B------:R-:W-:Y:S02]  /*34c50*/  IMAD.MOV.U32 R59, RZ, RZ, R13 ;  /* 0x000000ffff3b7224 */ /* 0x000fe400078e000d */
[----:B--2---:R-:W-:Y:S02]  /*34c60*/  IMAD.MOV.U32 R52, RZ, RZ, R92 ;  /* 0x000000ffff347224 */ /* 0x004fe400078e005c */
[----:B------:R-:W2:Y:S01]  /*34c70*/  LDL.LU R92, [R1+0x68] ;  /* 0x00006800015c7983 */ /* 0x000ea20000300800 */
[----:B---3--:R-:W-:-:S03]  /*34c80*/  IMAD.MOV.U32 R54, RZ, RZ, R3 ;  /* 0x000000ffff367224 */ /* 0x008fc600078e0003 */
[----:B------:R-:W3:Y:S01]  /*34c90*/  LDL.LU R3, [R1+0x70] ;  /* 0x0000700001037983 */ /* 0x000ee20000300800 */
[----:B----4-:R-:W-:-:S03]  /*34ca0*/  IMAD.MOV.U32 R56, RZ, RZ, R2 ;  /* 0x000000ffff387224 */ /* 0x010fc600078e0002 */
[----:B------:R-:W4:Y:S01]  /*34cb0*/  LDL.LU R2, [R1+0x78] ;  /* 0x0000780001027983 */ /* 0x000f220000300800 */
[----:B------:R-:W-:-:S03]  /*34cc0*/  IMAD.MOV.U32 R58, RZ, RZ, R91 ;  /* 0x000000ffff3a7224 */ /* 0x000fc600078e005b */
[----:B------:R-:W4:Y:S04]  /*34cd0*/  LDL.LU R91, [R1+0x80] ;  /* 0x00008000015b7983 */ /* 0x000f280000300800 */
[----:B------:R-:W-:Y:S04]  /*34ce0*/  STL.64 [R1+0x25b8], R12 ;  /* 0x0025b80c01007387 */ /* 0x000fe80000100a00 */
[----:B------:R-:W-:Y:S04]  /*34cf0*/  STL.64 [R1+0x28], R52 ;  /* 0x0000283401007387 */ /* 0x000fe80000100a00 */
[----:B------:R1:W-:Y:S04]  /*34d00*/  STL.64 [R1+0x2608], R52 ;  /* 0x0026083401007387 */ /* 0x0003e80000100a00 */
[----:B------:R-:W-:Y:S04]  /*34d10*/  STL.64 [R1+0x30], R54 ;  /* 0x0000303601007387 */ /* 0x000fe80000100a00 */
[----:B------:R-:W-:Y:S04]  /*34d20*/  STL.64 [R1+0x2628], R54 ;  /* 0x0026283601007387 */ /* 0x000fe80000100a00 */
[----:B------:R-:W-:Y:S04]  /*34d30*/  STL.64 [R1+0x38], R56 ;  /* 0x0000383801007387 */ /* 0x000fe80000100a00 */
[----:B------:R-:W-:Y:S04]  /*34d40*/  STL.64 [R1+0x2638], R56 ;  /* 0x0026383801007387 */ /* 0x000fe80000100a00 */
[----:B------:R-:W-:Y:S04]  /*34d50*/  STL.64 [R1+0x40], R58 ;  /* 0x0000403a01007387 */ /* 0x000fe80000100a00 */
[----:B------:R-:W-:Y:S04]  /*34d60*/  STL [R1+0x2640], R59 ;  /* 0x0026403b01007387 */ /* 0x000fe80000100800 */
[----:B------:R-:W-:Y:S04]  /*34d70*/  STL.64 [R1+0x2658], R58 ;  /* 0x0026583a01007387 */ /* 0x000fe80000100a00 */
[----:B------:R-:W-:Y:S01]  /*34d80*/  STL.64 [R1+0x2648], R14 ;  /* 0x0026480e01007387 */ /* 0x000fe20000100a00 */
[----:B0-----:R-:W-:-:S02]  /*34d90*/  IMAD.MOV.U32 R20, RZ, RZ, R0 ;  /* 0x000000ffff147224 */ /* 0x001fc400078e0000 */
[----:B------:R-:W-:Y:S01]  /*34da0*/  IMAD.MOV.U32 R22, RZ, RZ, R93 ;  /* 0x000000ffff167224 */ /* 0x000fe200078e005d */
[----:B------:R-:W4:Y:S01]  /*34db0*/  LDL.LU R0, [R1+0x88] ;  /* 0x0000880001007983 */ /* 0x000f220000300800 */
[----:B------:R-:W-:-:S03]  /*34dc0*/  IMAD.MOV.U32 R24, RZ, RZ, R89 ;  /* 0x000000ffff187224 */ /* 0x000fc600078e0059 */
[----:B------:R-:W4:Y:S01]  /*34dd0*/  LDL.LU R93, [R1+0x90] ;  /* 0x00009000015d7983 */ /* 0x000f220000300800 */
[----:B------:R-:W-:-:S03]  /*34de0*/  IMAD.MOV.U32 R60, RZ, RZ, R87 ;  /* 0x000000ffff3c7224 */ /* 0x000fc600078e0057 */
[----:B------:R-:W1:Y:S04]  /*34df0*/  LDL.LU R89, [R1+0x98] ;  /* 0x0000980001597983 */ /* 0x000e680000300800 */
[----:B------:R-:W4:Y:S01]  /*34e00*/  LDL.LU R87, [R1+0xa0] ;  /* 0x0000a00001577983 */ /* 0x000f220000300800 */
[----:B------:R-:W-:Y:S02]  /*34e10*/  IMAD.MOV.U32 R21, RZ, RZ, R14 ;  /* 0x000000ffff157224 */ /* 0x000fe400078e000e */
[----:B------:R-:W-:Y:S01]  /*34e20*/  IMAD.MOV.U32 R23, RZ, RZ, R15 ;  /* 0x000000ffff177224 */ /* 0x000fe200078e000f */
[----:B------:R-:W-:Y:S01]  /*34e30*/  STL.64 [R1+0x2668], R16 ;  /* 0x0026681001007387 */ /* 0x000fe20000100a00 */
[----:B------:R-:W-:-:S03]  /*34e40*/  IMAD.MOV.U32 R25, RZ, RZ, R16 ;  /* 0x000000ffff197224 */ /* 0x000fc600078e0010 */
[----:B------:R-:W-:Y:S04]  /*34e50*/  STL.64 [R1+0x48], R20 ;  /* 0x0000481401007387 */ /* 0x000fe80000100a00 */
[----:B------:R-:W-:Y:S01]  /*34e60*/  STL.64 [R1+0x2678], R20 ;  /* 0x0026781401007387 */ /* 0x000fe20000100a00 */
[----:B------:R-:W-:-:S03]  /*34e70*/  IMAD.MOV.U32 R61, RZ, RZ, R17 ;  /* 0x000000ffff3d7224 */ /* 0x000fc600078e0011 */
[----:B------:R-:W-:Y:S04]  /*34e80*/  STL.64 [R1+0x50], R22 ;  /* 0x0000501601007387 */ /* 0x000fe80000100a00 */
[----:B------:R-:W-:Y:S04]  /*34e90*/  STL [R1+0x2680], R23 ;  /* 0x0026801701007387 */ /* 0x000fe80000100800 */
        /* <DEDUP_REMOVED lines=18> */
[----:B------:R-:W-:Y:S04]  /*34fc0*/  STL [R1+0x26c0], R63 ;  /* 0x0026c03f01007387 */ /* 0x000fe80000100800 */
[----:B------:R-:W-:Y:S04]  /*34fd0*/  STL.64 [R1+0x26d8], R62 ;  /* 0x0026d83e01007387 */ /* 0x000fe80000100a00 */
[----:B------:R-:W-:Y:S04]  /*34fe0*/  STL.64 [R1+0x70], R18 ;  /* 0x0000701201007387 */ /* 0x000fe80000100a00 */
[----:B------:R-:W-:Y:S04]  /*34ff0*/  STL.64 [R1+0x26c8], R18 ;  /* 0x0026c81201007387 */ /* 0x000fe80000100a00 */
[----:B------:R-:W-:Y:S04]  /*35000*/  STL.64 [R1+0x78], R64 ;  /* 0x0000784001007387 */ /* 0x000fe80000100a00 */
[----:B------:R-:W-:Y:S04]  /*35010*/  STL.64 [R1+0x26e8], R64 ;  /* 0x0026e84001007387 */ /* 0x000fe80000100a00 */
[----:B------:R-:W-:Y:S04]  /*35020*/  STL.64 [R1+0x80], R68 ;  /* 0x0000804401007387 */ /* 0x000fe80000100a00 */
[----:B------:R-:W-:Y:S04]  /*35030*/  STL.64 [R1+0x26f8], R68 ;  /* 0x0026f84401007387 */ /* 0x000fe80000100a00 */
[----:B------:R-:W4:Y:S04]  /*35040*/  LDL.LU R26, [R1+0xc0] ;  /* 0x0000c000011a7983 */ /* 0x000f280000300800 */
[----:B------:R-:W4:Y:S04]  /*35050*/  LDL.LU R27, [R1+0xf24] ;  /* 0x000f2400011b7983 */ /* 0x000f280000300800 */
[----:B------:R-:W4:Y:S04]  /*35060*/  LDL.LU R72, [R1+0xc8] ;  /* 0x0000c80001487983 */ /* 0x000f280000300800 */
[----:B------:R-:W4:Y:S04]  /*35070*/  LDL.LU R73, [R1+0xf28] ;  /* 0x000f280001497983 */ /* 0x000f280000300800 */
[----:B------:R-:W4:Y:S04]  /*35080*/  LDL.LU R66, [R1+0xd0] ;  /* 0x0000d00001427983 */ /* 0x000f280000300800 */
[----:B------:R-:W4:Y:S01]  /*35090*/  LDL.LU R67, [R1+0xf2c] ;  /* 0x000f2c0001437983 */ /* 0x000f220000300800 */
[----:B-1----:R-:W-:-:S02]  /*350a0*/  IMAD.MOV.U32 R52, RZ, RZ, R89 ;  /* 0x000000ffff347224 */ /* 0x002fc400078e0059 */
[----:B------:R-:W-:Y:S01]  /*350b0*/  IMAD.MOV.U32 R76, RZ, RZ, R87 ;  /* 0x000000ffff4c7224 */ /* 0x000fe200078e0057 */
[----:B------:R-:W4:Y:S04]  /*350c0*/  LDL.LU R89, [R1+0xd8] ;  /* 0x0000d80001597983 */ /* 0x000f280000300800 */
[----:B------:R-:W4:Y:S01]  /*350d0*/  LDL.LU R87, [R1+0xf30] ;  /* 0x000f300001577983 */ /* 0x000f220000300800 */
[----:B------:R-:W-:Y:S02]  /*350e0*/  IMAD.MOV.U32 R70, RZ, RZ, R0 ;  /* 0x000000ffff467224 */ /* 0x000fe400078e0000 */
[----:B------:R-:W-:Y:S02]  /*350f0*/  IMAD.MOV.U32 R71, RZ, RZ, R38 ;  /* 0x000000ffff477224 */ /* 0x000fe400078e0026 */
[----:B------:R-:W-:-:S02]  /*35100*/  IMAD.MOV.U32 R77, RZ, RZ, R41 ;  /* 0x000000ffff4d7224 */ /* 0x000fc400078e0029 */
[----:B------:R-:W-:Y:S02]  /*35110*/  IMAD.MOV.U32 R74, RZ, RZ, R93 ;  /* 0x000000ffff4a7224 */ /* 0x000fe400078e005d */
[----:B------:R-:W-:Y:S01]  /*35120*/  IMAD.MOV.U32 R75, RZ, RZ, R39 ;  /* 0x000000ffff4b7224 */ /* 0x000fe200078e0027 */
[----:B------:R-:W-:Y:S04]  /*35130*/  STL.64 [R1+0x88], R70 ;  /* 0x0000884601007387 */ /* 0x000fe80000100a00 */
[----:B------:R-:W-:Y:S01]  /*35140*/  STL [R1+0x2700], R71 ;  /* 0x0027004701007387 */ /* 0x000fe20000100800 */
[----:B------:R-:W-:-:S03]  /*35150*/  IMAD.MOV.U32 R53, RZ, RZ, R40 ;  /* 0x000000ffff357224 */ /* 0x000fc600078e0028 */
        /* <DEDUP_REMOVED lines=11> */
[----:B------:R-:W4:Y:S01]  /*35210*/  LDL.LU R93, [R1+0xf38] ;  /* 0x000f3800015d7983 */ /* 0x000f220000300800 */
[----:B------:R-:W-:-:S02]  /*35220*/  IMAD.MOV.U32 R79, RZ, RZ, R42 ;  /* 0x000000ffff4f7224 */ /* 0x000fc400078e002a */
        /* <DEDUP_REMOVED lines=10> */
[----:B------:R0:W-:Y:S04]  /*352d0*/  STL.64 [R1+0x27b8], R78 ;  /* 0x0027b84e01007387 */ /* 0x0001e80000100a00 */
[----:B------:R-:W-:Y:S04]  /*352e0*/  STL.64 [R1+0xb0], R82 ;  /* 0x0000b05201007387 */ /* 0x000fe80000100a00 */
[----:B------:R1:W-:Y:S04]  /*352f0*/  STL.64 [R1+0x27c8], R82 ;  /* 0x0027c85201007387 */ /* 0x0003e80000100a00 */
[----:B------:R-:W-:Y:S04]  /*35300*/  STL.64 [R1+0xb8], R76 ;  /* 0x0000b84c01007387 */ /* 0x000fe80000100a00 */
[----:B------:R-:W-:Y:S04]  /*35310*/  STL [R1+0x27d0], R77 ;  /* 0x0027d04d01007387 */ /* 0x000fe80000100800 */
[----:B------:R-:W-:Y:S04]  /*35320*/  STL.64 [R1+0x27e8], R76 ;  /* 0x0027e84c01007387 */ /* 0x000fe80000100a00 */
[----:B------:R-:W4:Y:S04]  /*35330*/  LDL.LU R6, [R1+0x100] ;  /* 0x0001000001067983 */ /* 0x000f280000300800 */
[----:B------:R-:W4:Y:S04]  /*35340*/  LDL.LU R7, [R1+0xf44] ;  /* 0x000f440001077983 */ /* 0x000f280000300800 */
[----:B------:R-:W4:Y:S01]  /*35350*/  LDL.LU R9, [R1+0x108] ;  /* 0x0001080001097983 */ /* 0x000f220000300800 */
[----:B------:R-:W-:-:S03]  /*35360*/  IMAD.MOV.U32 R41, RZ, RZ, R72 ;  /* 0x000000ffff297224 */ /* 0x000fc600078e0048 */
[----:B------:R-:W4:Y:S01]  /*35370*/  LDL.LU R5, [R1+0xf48] ;  /* 0x000f480001057983 */ /* 0x000f220000300800 */
[----:B------:R-:W-:-:S03]  /*35380*/  IMAD.MOV.U32 R40, RZ, RZ, R73 ;  /* 0x000000ffff287224 */ /* 0x000fc600078e0049 */
[----:B------:R-:W4:Y:S04]  /*35390*/  LDL.LU R72, [R1+0x110] ;  /* 0x0001100001487983 */ /* 0x000f280000300800 */
[----:B------:R-:W4:Y:S01]  /*353a0*/  LDL.LU R73, [R1+0xf4c] ;  /* 0x000f4c0001497983 */ /* 0x000f220000300800 */
[----:B------:R-:W-:Y:S02]  /*353b0*/  IMAD.MOV.U32 R38, RZ, RZ, R27 ;  /* 0x000000ffff267224 */ /* 0x000fe400078e001b */
[----:B------:R-:W-:Y:S02]  /*353c0*/  IMAD.MOV.U32 R39, RZ, RZ, R26 ;  /* 0x000000ffff277224 */ /* 0x000fe400078e001a */
[----:B------:R-:W-:Y:S02]  /*353d0*/  IMAD.MOV.U32 R27, RZ, RZ, R89 ;  /* 0x000000ffff1b7224 */ /* 0x000fe400078e0059 */
[----:B------:R-:W-:Y:S01]  /*353e0*/  IMAD.MOV.U32 R26, RZ, RZ, R87 ;  /* 0x000000ffff1a7224 */ /* 0x000fe200078e0057 */
[----:B------:R-:W4:Y:S04]  /*353f0*/  LDL.LU R89, [R1+0x118] ;  /* 0x0001180001597983 */ /* 0x000f280000300800 */
[----:B------:R-:W4:Y:S01]  /*35400*/  LDL.LU R87, [R1+0xf50] ;  /* 0x000f500001577983 */ /* 0x000f220000300800 */
[----:B------:R-:W-:-:S04]  /*35410*/  LOP3.LUT R67, R67, R66, RZ, 0x3c, !PT ;  /* 0x0000004243437212 */ /* 0x000fc800078e3cff */
[C---:B------:R-:W-:Y:S01]  /*35420*/  LOP3.LUT R66, R67.reuse, R66, RZ, 0x3c, !PT ;  /* 0x0000004243427212 */ /* 0x040fe200078e3cff */
[----:B------:R-:W-:Y:S04]  /*35430*/  STL.64 [R1+0xc0], R38 ;  /* 0x0000c02601007387 */ /* 0x000fe80000100a00 */
[----:B------:R-:W-:Y:S01]  /*35440*/  STL [R1+0x2740], R39 ;  /* 0x0027402701007387 */ /* 0x000fe20000100800 */
[----:B------:R-:W-:-:S03]  /*35450*/  LOP3.LUT R67, R67, R66, RZ, 0x3c, !PT ;  /* 0x0000004243437212 */ /* 0x000fc600078e3cff */
[----:B------:R0:W-:Y:S04]  /*35460*/  STL.64 [R1+0x27d8], R38 ;  /* 0x0027d82601007387 */ /* 0x0001e80000100a00 */
[----:B------:R-:W-:Y:S04]  /*35470*/  STL.64 [R1+0xc8], R40 ;  /* 0x0000c82801007387 */ /* 0x000fe80000100a00 */
[----:B------:R-:W-:Y:S04]  /*35480*/  STL.64 [R1+0x2748], R40 ;  /* 0x0027482801007387 */ /* 0x000fe80000100a00 */
[----:B------:R-:W-:Y:S04]  /*35490*/  STL.64 [R1+0xd0], R66 ;  /* 0x0000d04201007387 */ /* 0x000fe80000100a00 */
[----:B------:R0:W-:Y:S04]  /*354a0*/  STL.64 [R1+0x27f8], R66 ;  /* 0x0027f84201007387 */ /* 0x0001e80000100a00 */
[----:B------:R-:W-:Y:S04]  /*354b0*/  STL.64 [R1+0xd8], R26 ;  /* 0x0000d81a01007387 */ /* 0x000fe80000100a00 */
[----:B------:R0:W-:Y:S01]  /*354c0*/  STL.64 [R1+0x2808], R26 ;  /* 0x0028081a01007387 */ /* 0x0001e20000100a00 */
[----:B------:R-:W-:-:S02]  /*354d0*/  IMAD.MOV.U32 R29, RZ, RZ, R80 ;  /* 0x000000ffff1d7224 */ /* 0x000fc400078e0050 */
[----:B------:R-:W-:Y:S01]  /*354e0*/  IMAD.MOV.U32 R28, RZ, RZ, R81 ;  /* 0x000000ffff1c7224 */ /* 0x000fe200078e0051 */
[----:B------:R-:W4:Y:S01]  /*354f0*/  LDL.LU R80, [R1+0x120] ;  /* 0x0001200001507983 */ /* 0x000f220000300800 */
[----:B------:R-:W-:-:S03]  /*35500*/  IMAD.MOV.U32 R31, RZ, RZ, R0 ;  /* 0x000000ffff1f7224 */ /* 0x000fc600078e0000 */
[----:B------:R-:W4:Y:S01]  /*35510*/  LDL.LU R81, [R1+0xf54] ;  /* 0x000f540001517983 */ /* 0x000f220000300800 */
[----:B------:R-:W-:-:S03]  /*35520*/  IMAD.MOV.U32 R30, RZ, RZ, R93 ;  /* 0x000000ffff1e7224 */ /* 0x000fc600078e005d */
[----:B------:R-:W4:Y:S04]  /*35530*/  LDL.LU R0, [R1+0x128] ;  /* 0x0001280001007983 */ /* 0x000f280000300800 */
[----:B------:R-:W4:Y:S01]  /*35540*/  LDL.LU R93, [R1+0xf58] ;  /* 0x000f5800015d7983 */ /* 0x000f220000300800 */
[----:B--2---:R-:W-:-:S03]  /*35550*/  IMAD.MOV.U32 R33, RZ, RZ, R92 ;  /* 0x000000ffff217224 */ /* 0x004fc600078e005c */
        /* <DEDUP_REMOVED lines=8> */
[----:B------:R-:W-:Y:S04]  /*355e0*/  STL [R1+0x2810], R29 ;  /* 0x0028101d01007387 */ /* 0x000fe80000100800 */
[----:B------:R0:W-:Y:S04]  /*355f0*/  STL.64 [R1+0x2828], R28 ;  /* 0x0028281c01007387 */ /* 0x0001e80000100a00 */
[----:B------:R-:W-:Y:S04]  /*35600*/  STL.64 [R1+0xe8], R30 ;  /* 0x0000e81e01007387 */ /* 0x000fe80000100a00 */
[----:B------:R-:W-:Y:S04]  /*35610*/  STL.64 [R1+0x2818], R30 ;  /* 0x0028181e01007387 */ /* 0x000fe80000100a00 */
[----:B------:R-:W-:Y:S04]  /*35620*/  STL.64 [R1+0xf0], R32 ;  /* 0x0000f02001007387 */ /* 0x000fe80000100a00 */
[----:B------:R-:W-:Y:S04]  /*35630*/  STL.64 [R1+0x2838], R32 ;  /* 0x0028382001007387 */ /* 0x000fe80000100a00 */
[----:B------:R-:W-:Y:S04]  /*35640*/  STL.64 [R1+0xf8], R34 ;  /* 0x0000f82201007387 */ /* 0x000fe80000100a00 */
[----:B------:R-:W-:Y:S01]  /*35650*/  STL.64 [R1+0x2848], R34 ;  /* 0x0028482201007387 */ /* 0x000fe20000100a00 */
[----:B------:R-:W-:-:S03]  /*35660*/  IMAD.MOV.U32 R45, RZ, RZ, R72 ;  /* 0x000000ffff2d7224 */ /* 0x000fc600078e0048 */
[----:B------:R-:W4:Y:S01]  /*35670*/  LDL.LU R72, [R1+0x140] ;  /* 0x0001400001487983 */ /* 0x000f220000300800 */
[----:B------:R-:W-:-:S03]  /*35680*/  IMAD.MOV.U32 R44, RZ, RZ, R73 ;  /* 0x000000ffff2c7224 */ /* 0x000fc600078e0049 */
[----:B------:R-:W4:Y:S04]  /*35690*/  LDL.LU R73, [R1+0xf64] ;  /* 0x000f640001497983 */ /* 0x000f280000300800 */
[----:B------:R-:W4:Y:S04]  /*356a0*/  LDL.LU R54, [R1+0x148] ;  /* 0x0001480001367983 */ /* 0x000f280000300800 */
[----:B------:R-:W4:Y:S01]  /*356b0*/  LDL.LU R55, [R1+0xf68] ;  /* 0x000f680001377983 */ /* 0x000f220000300800 */
[----:B------:R-:W-:-:S03]  /*356c0*/  IMAD.MOV.U32 R8, RZ, RZ, R5 ;  /* 0x000000ffff087224 */ /* 0x000fc600078e0005 */
[----:B------:R-:W4:Y:S04]  /*356d0*/  LDL.LU R57, [R1+0x150] ;  /* 0x0001500001397983 */ /* 0x000f280000300800 */
[----:B------:R-:W4:Y:S01]  /*356e0*/  LDL.LU R5, [R1+0xf6c] ;  /* 0x000f6c0001057983 */ /* 0x000f220000300800 */
[----:B------:R-:W-:-:S03]  /*356f0*/  IMAD.MOV.U32 R47, RZ, RZ, R89 ;  /* 0x000000ffff2f7224 */ /* 0x000fc600078e0059 */
[----:B------:R-:W4:Y:S01]  /*35700*/  LDL.LU R89, [R1+0x158] ;  /* 0x0001580001597983 */ /* 0x000f220000300800 */
[----:B------:R-:W-:-:S03]  /*35710*/  IMAD.MOV.U32 R46, RZ, RZ, R87 ;  /* 0x000000ffff2e7224 */ /* 0x000fc600078e0057 */
[----:B------:R-:W4:Y:S01]  /*35720*/  LDL.LU R87, [R1+0xf70] ;  /* 0x000f700001577983 */ /* 0x000f220000300800 */
[----:B------:R-:W-:-:S04]  /*35730*/  LOP3.LUT R7, R7, R6, RZ, 0x3c, !PT ;  /* 0x0000000607077212 */ /* 0x000fc800078e3cff */
[----:B------:R-:W-:-:S04]  /*35740*/  LOP3.LUT R6, R7, R6, RZ, 0x3c, !PT ;  /* 0x0000000607067212 */ /* 0x000fc800078e3cff */
[----:B------:R-:W-:-:S05]  /*35750*/  LOP3.LUT R7, R7, R6, RZ, 0x3c, !PT ;  /* 0x0000000607077212 */ /* 0x000fca00078e3cff */
[----:B------:R-:W-:Y:S04]  /*35760*/  STL.64 [R1+0x100], R6 ;  /* 0x0001000601007387 */ /* 0x000fe80000100a00 */
[----:B------:R-:W-:Y:S04]  /*35770*/  STL.64 [R1+0x2858], R6 ;  /* 0x0028580601007387 */ /* 0x000fe80000100a00 */
[----:B------:R-:W-:Y:S04]  /*35780*/  STL.64 [R1+0x108], R8 ;  /* 0x0001080801007387 */ /* 0x000fe80000100a00 */
[----:B------:R0:W-:Y:S04]  /*35790*/  STL.64 [R1+0x2868], R8 ;  /* 0x0028680801007387 */ /* 0x0001e80000100a00 */
[----:B------:R-:W-:Y:S04]  /*357a0*/  STL.64 [R1+0x110], R44 ;  /* 0x0001102c01007387 */ /* 0x000fe80000100a00 */
[----:B------:R-:W-:Y:S04]  /*357b0*/  STL [R1+0x2880], R44 ;  /* 0x0028802c01007387 */ /* 0x000fe80000100800 */
[----:B------:R-:W-:Y:S04]  /*357c0*/  STL [R1+0x2870], R45 ;  /* 0x0028702d01007387 */ /* 0x000fe80000100800 */
        /* <DEDUP_REMOVED lines=20> */
[----:B------:R-:W-:Y:S04]  /*35910*/  STL.64 [R1+0x128], R50 ;  /* 0x0001283201007387 */ /* 0x000fe80000100a00 */
[----:B------:R-:W-:Y:S04]  /*35920*/  STL [R1+0x28a0], R50 ;  /* 0x0028a03201007387 */ /* 0x000fe80000100800 */
[----:B------:R-:W-:Y:S04]  /*35930*/  STL [R1+0x2890], R51 ;  /* 0x0028903301007387 */ /* 0x000fe80000100800 */
[----:B------:R-:W-:Y:S04]  /*35940*/  STL.64 [R1+0x130], R10 ;  /* 0x0001300a01007387 */ /* 0x000fe80000100a00 */
[----:B------:R-:W-:Y:S04]  /*35950*/  STL.64 [R1+0x2898], R10 ;  /* 0x0028980a01007387 */ /* 0x000fe80000100a00 */
[----:B------:R-:W-:Y:S04]  /*35960*/  STL.64 [R1+0x138], R12 ;  /* 0x0001380c01007387 */ /* 0x000fe80000100a00 */
[----:B------:R0:W-:Y:S04]  /*35970*/  STL.64 [R1+0x28a8], R12 ;  /* 0x0028a80c01007387 */ /* 0x0001e80000100a00 */
[----:B------:R-:W4:Y:S04]  /*35980*/  LDL.LU R22, [R1+0x180] ;  /* 0x0001800001167983 */ /* 0x000f280000300800 */
[----:B------:R-:W4:Y:S04]  /*35990*/  LDL.LU R23, [R1+0xf84] ;  /* 0x000f840001177983 */ /* 0x000f280000300800 */
[----:B------:R-:W4:Y:S04]  /*359a0*/  LDL.LU R60, [R1+0x188] ;  /* 0x00018800013c7983 */ /* 0x000f280000300800 */
[----:B------:R-:W4:Y:S04]  /*359b0*/  LDL.LU R61, [R1+0xf88] ;  /* 0x000f8800013d7983 */ /* 0x000f280000300800 */
[----:B------:R-:W4:Y:S01]  /*359c0*/  LDL.LU R37, [R1+0x190] ;  /* 0x0001900001257983 */ /* 0x000f220000300800 */
[----:B------:R-:W-:-:S03]  /*359d0*/  IMAD.MOV.U32 R56, RZ, RZ, R5 ;  /* 0x000000ffff387224 */ /* 0x000fc600078e0005 */
[----:B------:R-:W4:Y:S01]  /*359e0*/  LDL.LU R5, [R1+0xf8c] ;  /* 0x000f8c0001057983 */ /* 0x000f220000300800 */
[----:B------:R-:W-:-:S03]  /*359f0*/  IMAD.MOV.U32 R15, RZ, RZ, R89 ;  /* 0x000000ffff0f7224 */ /* 0x000fc600078e0059 */
[----:B------:R-:W4:Y:S01]  /*35a00*/  LDL.LU R89, [R1+0x198] ;  /* 0x0001980001597983 */ /* 0x000f220000300800 */
[----:B------:R-:W-:-:S03]  /*35a10*/  IMAD.MOV.U32 R14, RZ, RZ, R87 ;  /* 0x000000ffff0e7224 */ /* 0x000fc600078e0057 */
[----:B------:R-:W4:Y:S01]  /*35a20*/  LDL.LU R87, [R1+0xf90] ;  /* 0x000f900001577983 */ /* 0x000f220000300800 */
[----:B------:R-:W-:Y:S02]  /*35a30*/  LOP3.LUT R73, R73, R72, RZ, 0x3c, !PT ;  /* 0x0000004849497212 */ /* 0x000fe400078e3cff */
[----:B------:R-:W-:Y:S02]  /*35a40*/  LOP3.LUT R55, R55, R54, RZ, 0x3c, !PT ;  /* 0x0000003637377212 */ /* 0x000fe400078e3cff */
[----:B------:R-:W-:Y:S02]  /*35a50*/  LOP3.LUT R72, R73, R72, RZ, 0x3c, !PT ;  /* 0x0000004849487212 */ /* 0x000fe400078e3cff */
[----:B------:R-:W-:Y:S02]  /*35a60*/  LOP3.LUT R54, R55, R54, RZ, 0x3c, !PT ;  /* 0x0000003637367212 */ /* 0x000fe400078e3cff */
[----:B------:R-:W-:Y:S02]  /*35a70*/  LOP3.LUT R73, R73, R72, RZ, 0x3c, !PT ;  /* 0x0000004849497212 */ /* 0x000fe400078e3cff */
[----:B------:R-:W-:-:S03]  /*35a80*/  LOP3.LUT R55, R55, R54, RZ, 0x3c, !PT ;  /* 0x0000003637377212 */ /* 0x000fc600078e3cff */
[----:B------:R-:W-:Y:S04]  /*35a90*/  STL.64 [R1+0x140], R72 ;  /* 0x0001404801007387 */ /* 0x000fe80000100a00 */
[----:B------:R-:W-:Y:S04]  /*35aa0*/  STL [R1+0x28c0], R72 ;  /* 0x0028c04801007387 */ /* 0x000fe80000100800 */
[----:B------:R-:W-:Y:S04]  /*35ab0*/  STL [R1+0x28b0], R73 ;  /* 0x0028b04901007387 */ /* 0x000fe80000100800 */
[----:B------:R-:W-:Y:S04]  /*35ac0*/  STL.64 [R1+0x148], R54 ;  /* 0x0001483601007387 */ /* 0x000fe80000100a00 */
[----:B------:R-:W-:Y:S04]  /*35ad0*/  STL.64 [R1+0x28b8], R54 ;  /* 0x0028b83601007387 */ /* 0x000fe80000100a00 */
[----:B------:R-:W-:Y:S04]  /*35ae0*/  STL.64 [R1+0x150], R56 ;  /* 0x0001503801007387 */ /* 0x000fe80000100a00 */
[----:B------:R-:W-:Y:S04]  /*35af0*/  STL.64 [R1+0x28c8], R56 ;  /* 0x0028c83801007387 */ /* 0x000fe80000100a00 */
[----:B------:R-:W-:Y:S04]  /*35b00*/  STL.64 [R1+0x158], R14 ;  /* 0x0001580e01007387 */ /* 0x000fe80000100a00 */
[----:B------:R0:W-:Y:S04]  /*35b10*/  STL [R1+0x28e0], R14 ;  /* 0x0028e00e01007387 */ /* 0x0001e80000100800 */
[----:B------:R-:W-:Y:S01]  /*35b20*/  STL [R1+0x28d0], R15 ;  /* 0x0028d00f01007387 */ /* 0x000fe20000100800 */
[----:B------:R-:W-:-:S02]  /*35b30*/  IMAD.MOV.U32 R59, RZ, RZ, R80 ;  /* 0x000000ffff3b7224 */ /* 0x000fc400078e0050 */
[----:B------:R-:W-:Y:S01]  /*35b40*/  IMAD.MOV.U32 R58, RZ, RZ, R81 ;  /* 0x000000ffff3a7224 */ /* 0x000fe200078e0051 */
[----:B------:R-:W4:Y:S01]  /*35b50*/  LDL.LU R80, [R1+0x1a0] ;  /* 0x0001a00001507983 */ /* 0x000f220000300800 */
[----:B------:R-:W-:-:S03]  /*35b60*/  IMAD.MOV.U32 R17, RZ, RZ, R0 ;  /* 0x000000ffff117224 */ /* 0x000fc600078e0000 */
[----:B------:R-:W4:Y:S01]  /*35b70*/  LDL.LU R81, [R1+0xf94] ;  /* 0x000f940001517983 */ /* 0x000f220000300800 */
[----:B------:R-:W-:-:S03]  /*35b80*/  IMAD.MOV.U32 R16, RZ, RZ, R93 ;  /* 0x000000ffff107224 */ /* 0x000fc600078e005d */
[----:B------:R-:W0:Y:S04]  /*35b90*/  LDL.LU R0, [R1+0x1a8] ;  /* 0x0001a80001007983 */ /* 0x000e280000300800 */
[----:B------:R-:W4:Y:S01]  /*35ba0*/  LDL.LU R93, [R1+0xf98] ;  /* 0x000f9800015d7983 */ /* 0x000f220000300800 */
[----:B--2---:R-:W-:-:S03]  /*35bb0*/  IMAD.MOV.U32 R21, RZ, RZ, R92 ;  /* 0x000000ffff157224 */ /* 0x004fc600078e005c */
[----:B------:R-:W1:Y:S01]  /*35bc0*/  LDL.LU R92, [R1+0x1b0] ;  /* 0x0001b000015c7983 */ /* 0x000e620000300800 */
[----:B---3--:R-:W-:-:S03]  /*35bd0*/  IMAD.MOV.U32 R20, RZ, RZ, R3 ;  /* 0x000000ffff147224 */ /* 0x008fc600078e0003 */
[----:B------:R-:W2:Y:S01]  /*35be0*/  LDL.LU R3, [R1+0xf9c] ;  /* 0x000f9c0001037983 */ /* 0x000ea20000300800 */
[----:B----4-:R-:W-:-:S03]  /*35bf0*/  IMAD.MOV.U32 R25, RZ, RZ, R2 ;  /* 0x000000ffff197224 */ /* 0x010fc600078e0002 */
[----:B------:R-:W3:Y:S01]  /*35c00*/  LDL.LU R2, [R1+0x1b8] ;  /* 0x0001b80001027983 */ /* 0x000ee20000300800 */
        /* <DEDUP_REMOVED lines=8> */
[----:B------:R-:W-:Y:S04]  /*35c90*/  STL [R1+0x28f0], R21 ;  /* 0x0028f01501007387 */ /* 0x000fe80000100800 */
        /* <DEDUP_REMOVED lines=20> */
[----:B------:R0:W-:Y:S04]  /*35de0*/  STL.64 [R1+0x2908], R22 ;  /* 0x0029081601007387 */ /* 0x0001e80000100a00 */
[----:B------:R-:W-:Y:S04]  /*35df0*/  STL.64 [R1+0x188], R60 ;  /* 0x0001883c01007387 */ /* 0x000fe80000100a00 */
[----:B------:R-:W-:Y:S04]  /*35e00*/  STL [R1+0x2920], R60 ;  /* 0x0029203c01007387 */ /* 0x000fe80000100800 */
[----:B------:R-:W-:Y:S04]  /*35e10*/  STL [R1+0x2910], R61 ;  /* 0x0029103d01007387 */ /* 0x000fe80000100800 */
[----:B------:R-:W-:Y:S04]  /*35e20*/  STL.64 [R1+0x190], R36 ;  /* 0x0001902401007387 */ /* 0x000fe80000100a00 */
[----:B------:R0:W-:Y:S04]  /*35e30*/  STL.64 [R1+0x2918], R36 ;  /* 0x0029182401007387 */ /* 0x0001e80000100a00 */
[----:B------:R-:W-:Y:S04]  /*35e40*/  STL.64 [R1+0x198], R18 ;  /* 0x0001981201007387 */ /* 0x000fe80000100a00 */
[----:B------:R0:W-:Y:S04]  /*35e50*/  STL.64 [R1+0x2928], R18 ;  /* 0x0029281201007387 */ /* 0x0001e80000100a00 */
[----:B------:R-:W4:Y:S04]  /*35e60*/  LDL.LU R70, [R1+0x1e0] ;  /* 0x0001e00001467983 */ /* 0x000f280000300800 */
[----:B------:R-:W4:Y:S01]  /*35e70*/  LDL.LU R71, [R1+0xfb4] ;  /* 0x000fb40001477983 */ /* 0x000f220000300800 */
[----:B0-----:R-:W-:-:S02]  /*35e80*/  IMAD.MOV.U32 R79, RZ, RZ, R0 ;  /* 0x000000ffff4f7224 */ /* 0x001fc400078e0000 */
[----:B------:R-:W-:Y:S01]  /*35e90*/  IMAD.MOV.U32 R78, RZ, RZ, R93 ;  /* 0x000000ffff4e7224 */ /* 0x000fe200078e005d */
[----:B------:R-:W4:Y:S04]  /*35ea0*/  LDL.LU R0, [R1+0x1e8] ;  /* 0x0001e80001007983 */ /* 0x000f280000300800 */
[----:B------:R-:W4:Y:S01]  /*35eb0*/  LDL.LU R93, [R1+0xfb8] ;  /* 0x000fb800015d7983 */ /* 0x000f220000300800 */
[----:B------:R-:W-:-:S04]  /*35ec0*/  LOP3.LUT R81, R81, R80, RZ, 0x3c, !PT ;  /* 0x0000005051517212 */ /* 0x000fc800078e3cff */
[----:B------:R-:W-:-:S04]  /*35ed0*/  LOP3.LUT R80, R81, R80, RZ, 0x3c, !PT ;  /* 0x0000005051507212 */ /* 0x000fc800078e3cff */
[----:B------:R-:W-:Y:S01]  /*35ee0*/  LOP3.LUT R81, R81, R80, RZ, 0x3c, !PT ;  /* 0x0000005051517212 */ /* 0x000fe200078e3cff */
[----:B-1----:R-:W-:Y:S02]  /*35ef0*/  IMAD.MOV.U32 R83, RZ, RZ, R92 ;  /* 0x000000ffff537224 */ /* 0x002fe400078e005c */
[----:B------:R-:W4:Y:S01]  /*35f00*/  LDL.LU R92, [R1+0x1f0] ;  /* 0x0001f000015c7983 */ /* 0x000f220000300800 */
[----:B--2---:R-:W-:-:S03]  /*35f10*/  IMAD.MOV.U32 R82, RZ, RZ, R3 ;  /* 0x000000ffff527224 */ /* 0x004fc600078e0003 */
[----:B------:R-:W2:Y:S01]  /*35f20*/  LDL.LU R3, [R1+0xfbc] ;  /* 0x000fbc0001037983 */ /* 0x000ea20000300800 */
[----:B---3--:R-:W-:-:S03]  /*35f30*/  IMAD.MOV.U32 R39, RZ, RZ, R2 ;  /* 0x000000ffff277224 */ /* 0x008fc600078e0002 */
[----:B------:R-:W3:Y:S01]  /*35f40*/  LDL.LU R2, [R1+0x1f8] ;  /* 0x0001f80001027983 */ /* 0x000ee20000300800 */
[----:B----4-:R-:W-:-:S03]  /*35f50*/  IMAD.MOV.U32 R38, RZ, RZ, R91 ;  /* 0x000000ffff267224 */ /* 0x010fc600078e005b */
[----:B------:R-:W4:Y:S04]  /*35f60*/  LDL.LU R91, [R1+0xfc0] ;  /* 0x000fc000015b7983 */ /* 0x000f280000300800 */
[----:B------:R-:W-:Y:S04]  /*35f70*/  STL.64 [R1+0x1a0], R80 ;  /* 0x0001a05001007387 */ /* 0x000fe80000100a00 */
[----:B------:R-:W-:Y:S04]  /*35f80*/  STL [R1+0x2940], R80 ;  /* 0x0029405001007387 */ /* 0x000fe80000100800 */
[----:B------:R-:W-:Y:S04]  /*35f90*/  STL [R1+0x2930], R81 ;  /* 0x0029305101007387 */ /* 0x000fe80000100800 */
[----:B------:R-:W-:Y:S04]  /*35fa0*/  STL.64 [R1+0x1a8], R78 ;  /* 0x0001a84e01007387 */ /* 0x000fe80000100a00 */
[----:B------:R0:W-:Y:S04]  /*35fb0*/  STL.64 [R1+0x2938], R78 ;  /* 0x0029384e01007387 */ /* 0x0001e80000100a00 */
[----:B------:R-:W-:Y:S04]  /*35fc0*/  STL.64 [R1+0x1b0], R82 ;  /* 0x0001b05201007387 */ /* 0x000fe80000100a00 */
[----:B------:R1:W-:Y:S04]  /*35fd0*/  STL.64 [R1+0x2948], R82 ;  /* 0x0029485201007387 */ /* 0x0003e80000100a00 */
[----:B------:R-:W-:Y:S04]  /*35fe0*/  STL.64 [R1+0x1b8], R38 ;  /* 0x0001b82601007387 */ /* 0x000fe80000100a00 */
[----:B------:R-:W-:Y:S04]  /*35ff0*/  STL [R1+0x2960], R38 ;  /* 0x0029602601007387 */ /* 0x000fe80000100800 */
[----:B------:R-:W-:Y:S04]  /*36000*/  STL [R1+0x2950], R39 ;  /* 0x0029502701007387 */ /* 0x000fe80000100800 */
        /* <DEDUP_REMOVED lines=27> */
[----:B------:R-:W4:Y:S01]  /*361c0*/  LDL.LU R29, [R1+0xfd4] ;  /* 0x000fd400011d7983 */ /* 0x000f220000300800 */
[----:B------:R-:W-:-:S02]  /*361d0*/  IMAD.MOV.U32 R53, RZ, RZ, R0 ;  /* 0x000000ffff357224 */ /* 0x000fc400078e0000 */
[----:B------:R-:W-:Y:S01]  /*361e0*/  IMAD.MOV.U32 R52, RZ, RZ, R93 ;  /* 0x000000ffff347224 */ /* 0x000fe200078e005d */
[----:B------:R-:W4:Y:S04]  /*361f0*/  LDL.LU R0, [R1+0x228] ;  /* 0x0002280001007983 */ /* 0x000f280000300800 */
[----:B------:R-:W4:Y:S01]  /*36200*/  LDL.LU R93, [R1+0xfd8] ;  /* 0x000fd800015d7983 */ /* 0x000f220000300800 */
[----:B------:R-:W-:-:S04]  /*36210*/  LOP3.LUT R71, R71, R70, RZ, 0x3c, !PT ;  /* 0x0000004647477212 */ /* 0x000fc800078e3cff */
[----:B------:R-:W-:-:S04]  /*36220*/  LOP3.LUT R70, R71, R70, RZ, 0x3c, !PT ;  /* 0x0000004647467212 */ /* 0x000fc800078e3cff */
[----:B------:R-:W-:Y:S01]  /*36230*/  LOP3.LUT R71, R71, R70, RZ, 0x3c, !PT ;  /* 0x0000004647477212 */ /* 0x000fe200078e3cff */
[----:B------:R-:W-:Y:S02]  /*36240*/  IMAD.MOV.U32 R43, RZ, RZ, R92 ;  /* 0x000000ffff2b7224 */ /* 0x000fe400078e005c */
        /* <DEDUP_REMOVED lines=62> */
[----:B------:R0:W-:Y:S04]  /*36630*/  STL [R1+0x29f0], R32 ;  /* 0x0029f02001007387 */ /* 0x0001e80000100800 */
[----:B------:R-:W-:Y:S04]  /*36640*/  STL [R1+0x29e0], R33 ;  /* 0x0029e02101007387 */ /* 0x000fe80000100800 */
[----:B------:R-:W-:Y:S04]  /*36650*/  STL.64 [R1+0x230], R34 ;  /* 0x0002302201007387 */ /* 0x000fe80000100a00 */
[----:B------:R0:W-:Y:S04]  /*36660*/  STL.64 [R1+0x29e8], R34 ;  /* 0x0029e82201007387 */ /* 0x0001e80000100a00 */
[----:B------:R-:W-:Y:S04]  /*36670*/  STL.64 [R1+0x238], R6 ;  /* 0x0002380601007387 */ /* 0x000fe80000100a00 */
[----:B------:R0:W-:Y:S04]  /*36680*/  STL.64 [R1+0x29f8], R6 ;  /* 0x0029f80601007387 */ /* 0x0001e80000100a00 */
[----:B------:R-:W4:Y:S04]  /*36690*/  LDL.LU R14, [R1+0x280] ;  /* 0x00028000010e7983 */ /* 0x000f280000300800 */
[----:B------:R-:W4:Y:S01]  /*366a0*/  LDL.LU R51, [R1+0x1534] ;  /* 0x0015340001337983 */ /* 0x000f220000300800 */
[----:B------:R-:W-:-:S03]  /*366b0*/  IMAD.MOV.U32 R46, RZ, RZ, R45 ;  /* 0x000000ffff2e7224 */ /* 0x000fc600078e002d */
[----:B------:R-:W4:Y:S01]  /*366c0*/  LDL.LU R50, [R1+0x288] ;  /* 0x0002880001327983 */ /* 0x000f220000300800 */
[----:B------:R-:W-:-:S03]  /*366d0*/  IMAD.MOV.U32 R49, RZ, RZ, R44 ;  /* 0x000000ffff317224 */ /* 0x000fc600078e002c */
[----:B------:R-:W4:Y:S04]  /*366e0*/  LDL.LU R45, [R1+0x1538] ;  /* 0x00153800012d7983 */ /* 0x000f280000300800 */
[----:B------:R-:W4:Y:S01]  /*366f0*/  LDL.LU R44, [R1+0x290] ;  /* 0x00029000012c7983 */ /* 0x000f220000300800 */
[----:B------:R-:W-:-:S03]  /*36700*/  IMAD.MOV.U32 R48, RZ, RZ, R5 ;  /* 0x000000ffff307224 */ /* 0x000fc600078e0005 */
[----:B------:R-:W4:Y:S01]  /*36710*/  LDL.LU R5, [R1+0x153c] ;  /* 0x00153c0001057983 */ /* 0x000f220000300800 */
[----:B------:R-:W-:Y:S02]  /*36720*/  IMAD.MOV.U32 R11, RZ, RZ, R89 ;  /* 0x000000ffff0b7224 */ /* 0x000fe400078e0059 */
[----:B------:R-:W-:Y:S01]  /*36730*/  IMAD.MOV.U32 R10, RZ, RZ, R87 ;  /* 0x000000ffff0a7224 */ /* 0x000fe200078e0057 */
[----:B------:R-:W4:Y:S04]  /*36740*/  LDL.LU R89, [R1+0x298] ;  /* 0x0002980001597983 */ /* 0x000f280000300800 */
[----:B------:R-:W4:Y:S01]  /*36750*/  LDL.LU R87, [R1+0x1540] ;  /* 0x0015400001577983 */ /* 0x000f220000300800 */
[----:B------:R-:W-:-:S04]  /*36760*/  LOP3.LUT R9, R9, R8, RZ, 0x3c, !PT ;  /* 0x0000000809097212 */ /* 0x000fc800078e3cff */
[----:B------:R-:W-:-:S04]  /*36770*/  LOP3.LUT R8, R9, R8, RZ, 0x3c, !PT ;  /* 0x0000000809087212 */ /* 0x000fc800078e3cff */
[----:B------:R-:W-:-:S05]  /*36780*/  LOP3.LUT R9, R9, R8, RZ, 0x3c, !PT ;  /* 0x0000000809097212 */ /* 0x000fca00078e3cff */
        /* <DEDUP_REMOVED lines=13> */
[----:B------:R-:W0:Y:S04]  /*36860*/  LDL.LU R0, [R1+0x2a8] ;  /* 0x0002a80001007983 */ /* 0x000e280000300800 */
[----:B------:R-:W4:Y:S01]  /*36870*/  LDL.LU R93, [R1+0x1548] ;  /* 0x00154800015d7983 */ /* 0x000f220000300800 */
[----:B------:R-:W-:-:S04]  /*36880*/  LOP3.LUT R13, R13, R12, RZ, 0x3c, !PT ;  /* 0x0000000c0d0d7212 */ /* 0x000fc800078e3cff */
[----:B------:R-:W-:-:S04]  /*36890*/  LOP3.LUT R12, R13, R12, RZ, 0x3c, !PT ;  /* 0x0000000c0d0c7212 */ /* 0x000fc800078e3cff */
[----:B------:R-:W-:Y:S01]  /*368a0*/  LOP3.LUT R13, R13, R12, RZ, 0x3c, !PT ;  /* 0x0000000c0d0d7212 */ /* 0x000fe200078e3cff */
[----:B------:R-:W-:Y:S02]  /*368b0*/  IMAD.MOV.U32 R57, RZ, RZ, R92 ;  /* 0x000000ffff397224 */ /* 0x000fe400078e005c */
[----:B------:R-:W1:Y:S01]  /*368c0*/  LDL.LU R92, [R1+0x2b0] ;  /* 0x0002b000015c7983 */ /* 0x000e620000300800 */
        /* <DEDUP_REMOVED lines=42> */
[----:B------:R-:W4:Y:S04]  /*36b70*/  LDL.LU R73, [R1+0x2e0] ;  /* 0x0002e00001497983 */ /* 0x000f280000300800 */
[----:B------:R-:W4:Y:S01]  /*36b80*/  LDL.LU R72, [R1+0x1564] ;  /* 0x0015640001487983 */ /* 0x000f220000300800 */
[----:B0-----:R-:W-:Y:S02]  /*36b90*/  IMAD.MOV.U32 R79, RZ, RZ, R0 ;  /* 0x000000ffff4f7224 */ /* 0x001fe400078e0000 */
[----:B------:R-:W-:Y:S01]  /*36ba0*/  IMAD.MOV.U32 R78, RZ, RZ, R93 ;  /* 0x000000ffff4e7224 */ /* 0x000fe200078e005d */
[----:B------:R-:W4:Y:S04]  /*36bb0*/  LDL.LU R0, [R1+0x2e8] ;  /* 0x0002e80001007983 */ /* 0x000f280000300800 */
[----:B------:R-:W4:Y:S01]  /*36bc0*/  LDL.LU R93, [R1+0x1568] ;  /* 0x00156800015d7983 */ /* 0x000f220000300800 */
[----:B-1----:R-:W-:-:S03]  /*36bd0*/  IMAD.MOV.U32 R83, RZ, RZ, R92 ;  /* 0x000000ffff537224 */ /* 0x002fc600078e005c */
        /* <DEDUP_REMOVED lines=17> */
[----:B------:R-:W-:Y:S02]  /*36cf0*/  IMAD.MOV.U32 R64, RZ, RZ, R51 ;  /* 0x000000ffff407224 */ /* 0x000fe400078e0033 */
[----:B------:R-:W-:Y:S02]  /*36d00*/  IMAD.MOV.U32 R74, RZ, RZ, R45 ;  /* 0x000000ffff4a7224 */ /* 0x000fe400078e002d */
[----:B------:R-:W-:Y:S01]  /*36d10*/  IMAD.MOV.U32 R71, RZ, RZ, R44 ;  /* 0x000000ffff477224 */ /* 0x000fe200078e002c */
        /* <DEDUP_REMOVED lines=25> */
[----:B------:R-:W-:Y:S02]  /*36eb0*/  IMAD.MOV.U32 R67, RZ, RZ, R0 ;  /* 0x000000ffff437224 */ /* 0x000fe400078e0000 */
[----:B------:R-:W-:Y:S01]  /*36ec0*/  IMAD.MOV.U32 R66, RZ, RZ, R93 ;  /* 0x000000ffff427224 */ /* 0x000fe200078e005d */
[----:B------:R-:W4:Y:S04]  /*36ed0*/  LDL.LU R0, [R1+0x328] ;  /* 0x0003280001007983 */ /* 0x000f280000300800 */
[----:B------:R-:W4:Y:S01]  /*36ee0*/  LDL.LU R93, [R1+0x1588] ;  /* 0x00158800015d7983 */ /* 0x000f220000300800 */
[----:B------:R-:W-:-:S03]  /*36ef0*/  IMAD.MOV.U32 R27, RZ, RZ, R92 ;  /* 0x000000ffff1b7224 */ /* 0x000fc600078e005c */
        /* <DEDUP_REMOVED lines=10> */
[----:B------:R0:W-:Y:S04]  /*36fa0*/  STL.64 [R1+0x2ad0], R66 ;  /* 0x002ad04201007387 */ /* 0x0001e80000100a00 */
[----:B------:R-:W-:Y:S04]  /*36fb0*/  STL.64 [R1+0x2f0], R26 ;  /* 0x0002f01a01007387 */ /* 0x000fe80000100a00 */
[----:B------:R-:W-:Y:S04]  /*36fc0*/  STL.64 [R1+0x2ad8], R26 ;  /* 0x002ad81a01007387 */ /* 0x000fe80000100a00 */
[----:B------:R-:W-:Y:S04]  /*36fd0*/  STL.64 [R1+0x2f8], R30 ;  /* 0x0002f81e01007387 */ /* 0x000fe80000100a00 */
[----:B------:R-:W-:Y:S04]  /*36fe0*/  STL.64 [R1+0x2ae0], R30 ;  /* 0x002ae01e01007387 */ /* 0x000fe80000100a00 */
[----:B------:R-:W4:Y:S04]  /*36ff0*/  LDL.LU R29, [R1+0x340] ;  /* 0x00034000011d7983 */ /* 0x000f280000300800 */
[----:B------:R-:W4:Y:S04]  /*37000*/  LDL.LU R81, [R1+0x1594] ;  /* 0x0015940001517983 */ /* 0x000f280000300800 */
[----:B------:R-:W4:Y:S01]  /*37010*/  LDL.LU R80, [R1+0x348] ;  /* 0x0003480001507983 */ /* 0x000f220000300800 */
[----:B------:R-:W-:-:S02]  /*37020*/  IMAD.MOV.U32 R15, RZ, RZ, R14 ;  /* 0x000000ffff0f7224 */ /* 0x000fc400078e000e */
[----:B------:R-:W-:Y:S02]  /*37030*/  IMAD.MOV.U32 R14, RZ, RZ, R51 ;  /* 0x000000ffff0e7224 */ /* 0x000fe400078e0033 */
[----:B------:R-:W-:Y:S01]  /*37040*/  IMAD.MOV.U32 R21, RZ, RZ, R50 ;  /* 0x000000ffff157224 */ /* 0x000fe200078e0032 */
        /* <DEDUP_REMOVED lines=9> */
[----:B------:R-:W-:Y:S04]  /*370e0*/  STL.64 [R1+0x2ae8], R44 ;  /* 0x002ae82c01007387 */ /* 0x000fe80000100a00 */
[----:B------:R-:W-:Y:S04]  /*370f0*/  STL.64 [R1+0x308], R14 ;  /* 0x0003080e01007387 */ /* 0x000fe80000100a00 */
[----:B------:R0:W-:Y:S04]  /*37100*/  STL [R1+0x2b00], R14 ;  /* 0x002b000e01007387 */ /* 0x0001e80000100800 */
[----:B------:R-:W-:Y:S04]  /*37110*/  STL [R1+0x2af0], R15 ;  /* 0x002af00f01007387 */ /* 0x000fe80000100800 */
        /* <DEDUP_REMOVED lines=28> */
[----:B------:R0:W-:Y:S01]  /*372e0*/  STL.64 [R1+0x2b30], R76 ;  /* 0x002b304c01007387 */ /* 0x0001e20000100a00 */
[----:B------:R-:W-:-:S03]  /*372f0*/  IMAD.MOV.U32 R28, RZ, RZ, R81 ;  /* 0x000000ffff1c7224 */ /* 0x000fc600078e0051 */
[----:B------:R-:W4:Y:S01]  /*37300*/  LDL.LU R32, [R1+0x380] ;  /* 0x0003800001207983 */ /* 0x000f220000300800 */
[----:B------:R-:W-:-:S03]  /*37310*/  IMAD.MOV.U32 R35, RZ, RZ, R80 ;  /* 0x000000ffff237224 */ /* 0x000fc600078e0050 */
[----:B------:R-:W4:Y:S04]  /*37320*/  LDL.LU R81, [R1+0x1af8] ;  /* 0x001af80001517983 */ /* 0x000f280000300800 */
[----:B------:R-:W4:Y:S01]  /*37330*/  LDL.LU R80, [R1+0x388] ;  /* 0x0003880001507983 */ /* 0x000f220000300800 */
        /* <DEDUP_REMOVED lines=21> */
[----:B------:R-:W0:Y:S04]  /*37490*/  LDL.LU R73, [R1+0x3a0] ;  /* 0x0003a00001497983 */ /* 0x000e280000300800 */
[----:B------:R-:W4:Y:S01]  /*374a0*/  LDL.LU R72, [R1+0x1b08] ;  /* 0x001b080001487983 */ /* 0x000f220000300800 */
[----:B------:R-:W-:Y:S02]  /*374b0*/  IMAD.MOV.U32 R11, RZ, RZ, R0 ;  /* 0x000000ffff0b7224 */ /* 0x000fe400078e0000 */
[----:B------:R-:W-:Y:S01]  /*374c0*/  IMAD.MOV.U32 R10, RZ, RZ, R93 ;  /* 0x000000ffff0a7224 */ /* 0x000fe200078e005d */
[----:B------:R-:W1:Y:S04]  /*374d0*/  LDL.LU R0, [R1+0x3a8] ;  /* 0x0003a80001007983 */ /* 0x000e680000300800 */
        /* <DEDUP_REMOVED lines=14> */
[----:B------:R0:W-:Y:S04]  /*375c0*/  STL.64 [R1+0x2b70], R54 ;  /* 0x002b703601007387 */ /* 0x0001e80000100a00 */
[----:B------:R-:W-:Y:S04]  /*375d0*/  STL.64 [R1+0x378], R56 ;  /* 0x0003783801007387 */ /* 0x000fe80000100a00 */
[----:B------:R-:W-:Y:S04]  /*375e0*/  STL [R1+0x2b88], R56 ;  /* 0x002b883801007387 */ /* 0x000fe80000100800 */
[----:B------:R-:W-:Y:S01]  /*375f0*/  STL [R1+0x2b78], R57 ;  /* 0x002b783901007387 */ /* 0x000fe20000100800 */
[----:B------:R-:W-:-:S02]  /*37600*/  IMAD.MOV.U32 R59, RZ, RZ, R32 ;  /* 0x000000ffff3b7224 */ /* 0x000fc400078e0020 */
[----:B------:R-:W-:Y:S01]  /*37610*/  IMAD.MOV.U32 R58, RZ, RZ, R81 ;  /* 0x000000ffff3a7224 */ /* 0x000fe200078e0051 */
        /* <DEDUP_REMOVED lines=21> */
[----:B------:R0:W-:Y:S02]  /*37770*/  STL.64 [R1+0x2ba0], R36 ;  /* 0x002ba02401007387 */ /* 0x0001e40000100a00 */
[----:B0-----:R-:W-:-:S02]  /*37780*/  IMAD.MOV.U32 R79, RZ, RZ, R73 ;  /* 0x000000ffff4f7224 */ /* 0x001fc400078e0049 */
[----:B------:R-:W-:Y:S01]  /*37790*/  IMAD.MOV.U32 R78, RZ, RZ, R72 ;  /* 0x000000ffff4e7224 */ /* 0x000fe200078e0048 */
[----:B------:R-:W4:Y:S04]  /*377a0*/  LDL.LU R73, [R1+0x3e0] ;  /* 0x0003e00001497983 */ /* 0x000f280000300800 */
[----:B------:R-:W4:Y:S01]  /*377b0*/  LDL.LU R72, [R1+0x1b28] ;  /* 0x001b280001487983 */ /* 0x000f220000300800 */
[----:B-1----:R-:W-:Y:S02]  /*377c0*/  IMAD.MOV.U32 R83, RZ, RZ, R0 ;  /* 0x000000ffff537224 */ /* 0x002fe400078e0000 */
        /* <DEDUP_REMOVED lines=21> */
[----:B------:R-:W4:Y:S04]  /*37920*/  LDL.LU R18, [R1+0x400] ;  /* 0x0004000001127983 */ /* 0x000f280000300800 */
[----:B------:R-:W4:Y:S01]  /*37930*/  LDL.LU R81, [R1+0x1b38] ;  /* 0x001b380001517983 */ /* 0x000f220000300800 */
[----:B------:R-:W-:-:S03]  /*37940*/  IMAD.MOV.U32 R43, RZ, RZ, R80 ;  /* 0x000000ffff2b7224 */ /* 0x000fc600078e0050 */
        /* <DEDUP_REMOVED lines=43> */
[----:B------:R-:W-:Y:S01]  /*37c00*/  STL.64 [R1+0x2c08], R66 ;  /* 0x002c084201007387 */ /* 0x000fe20000100a00 */
[----:B------:R-:W-:-:S02]  /*37c10*/  IMAD.MOV.U32 R19, RZ, RZ, R18 ;  /* 0x000000ffff137224 */ /* 0x000fc400078e0012 */
[----:B------:R-:W-:Y:S01]  /*37c20*/  IMAD.MOV.U32 R18, RZ, RZ, R81 ;  /* 0x000000ffff127224 */ /* 0x000fe200078e0051 */
        /* <DEDUP_REMOVED lines=22> */
[----:B------:R0:W-:Y:S01]  /*37d90*/  STL [R1+0x2c28], R31 ;  /* 0x002c281f01007387 */ /* 0x0001e20000100800 */
        /* <DEDUP_REMOVED lines=43> */
[----:B------:R-:W-:Y:S04]  /*38050*/  STL.64 [R1+0x2c60], R76 ;  /* 0x002c604c01007387 */ /* 0x000fe80000100a00 */
[----:B------:R-:W-:Y:S04]  /*38060*/  STL.64 [R1+0x450], R34 ;  /* 0x0004502201007387 */ /* 0x000fe80000100a00 */
[----:B------:R0:W-:Y:S04]  /*38070*/  STL [R1+0x2c78], R34 ;  /* 0x002c782201007387 */ /* 0x0001e80000100800 */
[----:B------:R-:W-:Y:S04]  /*38080*/  STL [R1+0x2c68], R35 ;  /* 0x002c682301007387 */ /* 0x000fe80000100800 */
        /* <DEDUP_REMOVED lines=41> */
[----:B------:R-:W4:Y:S01]  /*38320*/  LDL.LU R87, [R1+0x1ba4] ;  /* 0x001ba40001577983 */ /* 0x000f220000300800 */
[----:B------:R-:W-:-:S05]  /*38330*/  IMAD.MOV.U32 R59, RZ, RZ, R14 ;  /* 0x000000ffff3b7224 */ /* 0x000fca00078e000e */
        /* <DEDUP_REMOVED lines=9> */
[----:B------:R-:W-:Y:S01]  /*383d0*/  STL [R1+0x2cc8], R37 ;  /* 0x002cc82501007387 */ /* 0x000fe20000100800 */
[----:B0-----:R-:W-:-:S02]  /*383e0*/  IMAD.MOV.U32 R79, RZ, RZ, R73 ;  /* 0x000000ffff4f7224 */ /* 0x001fc400078e0049 */
[----:B------:R-:W-:Y:S01]  /*383f0*/  IMAD.MOV.U32 R78, RZ, RZ, R72 ;  /* 0x000000ffff4e7224 */ /* 0x000fe200078e0048 */
[----:B------:R-:W4:Y:S01]  /*38400*/  LDL.LU R73, [R1+0x4e0] ;  /* 0x0004e00001497983 */ /* 0x000f220000300800 */
[----:B-1----:R-:W-:-:S03]  /*38410*/  IMAD.MOV.U32 R63, RZ, RZ, R0 ;  /* 0x000000ffff3f7224 */ /* 0x002fc600078e0000 */
[----:B------:R-:W4:Y:S01]  /*38420*/  LDL.LU R72, [R1+0x1ba8] ;  /* 0x001ba80001487983 */ /* 0x000f220000300800 */
[----:B------:R-:W-:-:S03]  /*38430*/  IMAD.MOV.U32 R62, RZ, RZ, R93 ;  /* 0x000000ffff3e7224 */ /* 0x000fc600078e005d */
        /* <DEDUP_REMOVED lines=38> */
[----:B------:R-:W-:Y:S04]  /*386a0*/  STL [R1+0x2d50], R70 ;  /* 0x002d504601007387 */ /* 0x000fe80000100800 */
[----:B------:R-:W-:Y:S04]  /*386b0*/  STL [R1+0x2d08], R71 ;  /* 0x002d084701007387 */ /* 0x000fe80000100800 */
[----:B------:R-:W-:Y:S04]  /*386c0*/  STL.64 [R1+0x4d0], R42 ;  /* 0x0004d02a01007387 */ /* 0x000fe80000100a00 */
[----:B------:R-:W-:Y:S04]  /*386d0*/  STL.64 [R1+0x2d10], R42 ;  /* 0x002d102a01007387 */ /* 0x000fe80000100a00 */
[----:B------:R-:W-:Y:S04]  /*386e0*/  STL.64 [R1+0x4d8], R40 ;  /* 0x0004d82801007387 */ /* 0x000fe80000100a00 */
[----:B------:R-:W-:Y:S01]  /*386f0*/  STL.64 [R1+0x2d18], R40 ;  /* 0x002d182801007387 */ /* 0x000fe20000100a00 */
        /* <DEDUP_REMOVED lines=48> */
[----:B------:R-:W-:Y:S04]  /*38a00*/  STL [R1+0x2d60], R29 ;  /* 0x002d601d01007387 */ /* 0x000fe80000100800 */
[----:B------:R-:W4:Y:S04]  /*38a10*/  LDL.LU R69, [R1+0x560] ;  /* 0x0005600001457983 */ /* 0x000f280000300800 */
[----:B------:R-:W4:Y:S01]  /*38a20*/  LDL.LU R81, [R1+0x1be8] ;  /* 0x001be80001517983 */ /* 0x000f220000300800 */
[----:B------:R-:W-:-:S02]  /*38a30*/  IMAD.MOV.U32 R19, RZ, RZ, R0 ;  /* 0x000000ffff137224 */ /* 0x000fc400078e0000 */
        /* <DEDUP_REMOVED lines=43> */
[----:B------:R-:W-:-:S03]  /*38cf0*/  IMAD.MOV.U32 R68, RZ, RZ, R81 ;  /* 0x000000ffff447224 */ /* 0x000fc600078e0051 */
        /* <DEDUP_REMOVED lines=18> */
[----:B------:R-:W-:Y:S04]  /*38e20*/  STL.64 [R1+0x2db8], R76 ;  /* 0x002db84c01007387 */ /* 0x000fe80000100a00 */
[----:B------:R-:W-:Y:S04]  /*38e30*/  STL.64 [R1+0x578], R6 ;  /* 0x0005780601007387 */ /* 0x000fe80000100a00 */
[----:B------:R0:W-:Y:S04]  /*38e40*/  STL.64 [R1+0x2dc8], R6 ;  /* 0x002dc80601007387 */ /* 0x0001e80000100a00 */
[----:B------:R-:W-:Y:S04]  /*38e50*/  STL.64 [R1+0x580], R46 ;  /* 0x0005802e01007387 */ /* 0x000fe80000100a00 */
[----:B------:R-:W-:Y:S01]  /*38e60*/  STL.64 [R1+0x2dd0], R46 ;  /* 0x002dd02e01007387 */ /* 0x000fe20000100a00 */
        /* <DEDUP_REMOVED lines=48> */
[----:B------:R-:W4:Y:S01]  /*39170*/  LDL.LU R75, [R1+0x608] ;  /* 0x00060800014b7983 */ /* 0x000f220000300800 */
[----:B------:R-:W-:-:S02]  /*39180*/  IMAD.MOV.U32 R7, RZ, RZ, R50 ;  /* 0x000000ffff077224 */ /* 0x000fc400078e0032 */
[----:B------:R-:W-:-:S05]  /*39190*/  IMAD.MOV.U32 R6, RZ, RZ, R5 ;  /* 0x000000ffff067224 */ /* 0x000fca00078e0005 */
[----:B------:R0:W-:Y:S04]  /*391a0*/  STL.64 [R1+0x5d8], R6 ;  /* 0x0005d80601007387 */ /* 0x0001e80000100a00 */
[----:B------:R-:W4:Y:S01]  /*391b0*/  LDL.LU R74, [R1+0x1c38] ;  /* 0x001c3800014a7983 */ /* 0x000f220000300800 */
[----:B------:R-:W-:Y:S02]  /*391c0*/  IMAD.MOV.U32 R43, RZ, RZ, R31 ;  /* 0x000000ffff2b7224 */ /* 0x000fe400078e001f */
[----:B------:R-:W-:Y:S02]  /*391d0*/  IMAD.MOV.U32 R42, RZ, RZ, R30 ;  /* 0x000000ffff2a7224 */ /* 0x000fe400078e001e */
[----:B------:R-:W-:Y:S02]  /*391e0*/  IMAD.MOV.U32 R31, RZ, RZ, R80 ;  /* 0x000000ffff1f7224 */ /* 0x000fe400078e0050 */
[----:B------:R-:W-:Y:S01]  /*391f0*/  IMAD.MOV.U32 R30, RZ, RZ, R51 ;  /* 0x000000ffff1e7224 */ /* 0x000fe200078e0033 */
[----:B------:R-:W4:Y:S04]  /*39200*/  LDL.LU R80, [R1+0x610] ;  /* 0x0006100001507983 */ /* 0x000f280000300800 */
[----:B------:R-:W4:Y:S04]  /*39210*/  LDL.LU R51, [R1+0x1c3c] ;  /* 0x001c3c0001337983 */ /* 0x000f280000300800 */
[----:B------:R-:W4:Y:S04]  /*39220*/  LDL.LU R50, [R1+0x618] ;  /* 0x0006180001327983 */ /* 0x000f280000300800 */
[----:B------:R-:W4:Y:S01]  /*39230*/  LDL.LU R5, [R1+0x1c40] ;  /* 0x001c400001057983 */ /* 0x000f220000300800 */
[----:B------:R-:W-:-:S02]  /*39240*/  IMAD.MOV.U32 R41, RZ, RZ, R89 ;  /* 0x000000ffff297224 */ /* 0x000fc400078e0059 */
[----:B------:R-:W-:Y:S01]  /*39250*/  IMAD.MOV.U32 R40, RZ, RZ, R87 ;  /* 0x000000ffff287224 */ /* 0x000fe200078e0057 */
[----:B------:R-:W4:Y:S04]  /*39260*/  LDL.LU R89, [R1+0x620] ;  /* 0x0006200001597983 */ /* 0x000f280000300800 */
[----:B------:R-:W4:Y:S04]  /*39270*/  LDL.LU R87, [R1+0x1c44] ;  /* 0x001c440001577983 */ /* 0x000f280000300800 */
[----:B------:R-:W-:Y:S01]  /*39280*/  STL.64 [R1+0x5c8], R42 ;  /* 0x0005c82a01007387 */ /* 0x000fe20000100a00 */
[----:B------:R-:W-:-:S03]  /*39290*/  IMAD.MOV.U32 R35, RZ, RZ, R34 ;  /* 0x000000ffff237224 */ /* 0x000fc600078e0022 */
[----:B------:R1:W-:Y:S01]  /*392a0*/  STL.64 [R1+0x2e18], R42 ;  /* 0x002e182a01007387 */ /* 0x0003e20000100a00 */
[----:B------:R-:W-:-:S03]  /*392b0*/  IMAD.MOV.U32 R34, RZ, RZ, R81 ;  /* 0x000000ffff227224 */ /* 0x000fc600078e0051 */
        /* <DEDUP_REMOVED lines=23> */
[----:B------:R-:W-:Y:S01]  /*39430*/  STL [R1+0x2e50], R48 ;  /* 0x002e503001007387 */ /* 0x000fe20000100800 */
[----:B------:R-:W-:-:S03]  /*39440*/  IMAD.MOV.U32 R57, RZ, RZ, R75 ;  /* 0x000000ffff397224 */ /* 0x000fc600078e004b */
[----:B------:R-:W-:Y:S04]  /*39450*/  STL [R1+0x2e40], R49 ;  /* 0x002e403101007387 */ /* 0x000fe80000100800 */
[----:B------:R-:W-:Y:S04]  /*39460*/  STL.64 [R1+0x600], R58 ;  /* 0x0006003a01007387 */ /* 0x000fe80000100a00 */
[----:B------:R-:W-:Y:S01]  /*39470*/  STL.64 [R1+0x2e48], R58 ;  /* 0x002e483a01007387 */ /* 0x000fe20000100a00 */
[----:B------:R-:W-:-:S05]  /*39480*/  IMAD.MOV.U32 R56, RZ, RZ, R74 ;  /* 0x000000ffff387224 */ /* 0x000fca00078e004a */
[----:B------:R-:W-:Y:S04]  /*39490*/  STL.64 [R1+0x608], R56 ;  /* 0x0006083801007387 */ /* 0x000fe80000100a00 */
[----:B------:R-:W-:Y:S04]  /*394a0*/  STL.64 [R1+0x2e58], R56 ;  /* 0x002e583801007387 */ /* 0x000fe80000100a00 */
[----:B------:R-:W4:Y:S04]  /*394b0*/  LDL.LU R75, [R1+0x648] ;  /* 0x00064800014b7983 */ /* 0x000f280000300800 */
[----:B------:R-:W4:Y:S01]  /*394c0*/  LDL.LU R74, [R1+0x1c58] ;  /* 0x001c5800014a7983 */ /* 0x000f220000300800 */
        /* <DEDUP_REMOVED lines=13> */
[----:B------:R-:W-:Y:S01]  /*395a0*/  STL.64 [R1+0x2e60], R32 ;  /* 0x002e602001007387 */ /* 0x000fe20000100a00 */
[----:B------:R-:W-:-:S02]  /*395b0*/  IMAD.MOV.U32 R82, RZ, RZ, R81 ;  /* 0x000000ffff527224 */ /* 0x000fc400078e0051 */
[----:B------:R-:W-:Y:S01]  /*395c0*/  IMAD.MOV.U32 R83, RZ, RZ, R70 ;  /* 0x000000ffff537224 */ /* 0x000fe200078e0046 */
        /* <DEDUP_REMOVED lines=28> */
[----:B------:R-:W-:-:S05]  /*39790*/  IMAD.MOV.U32 R18, RZ, RZ, R74 ;  /* 0x000000ffff127224 */ /* 0x000fca00078e004a */
[----:B------:R-:W-:Y:S04]  /*397a0*/  STL.64 [R1+0x648], R18 ;  /* 0x0006481201007387 */ /* 0x000fe80000100a00 */
[----:B------:R-:W-:Y:S04]  /*397b0*/  STL.64 [R1+0x2ea0], R18 ;  /* 0x002ea01201007387 */ /* 0x000fe80000100a00 */
[----:B------:R-:W0:Y:S04]  /*397c0*/  LDL.LU R75, [R1+0x688] ;  /* 0x00068800014b7983 */ /* 0x000e280000300800 */
        /* <DEDUP_REMOVED lines=42> */
[----:B------:R-:W-:Y:S01]  /*39a70*/  STL.64 [R1+0x2ed8], R76 ;  /* 0x002ed84c01007387 */ /* 0x000fe20000100a00 */
[----:B0-----:R-:W-:-:S02]  /*39a80*/  IMAD.MOV.U32 R7, RZ, RZ, R75 ;  /* 0x000000ffff077224 */ /* 0x001fc400078e004b */
[----:B------:R-:W-:-:S05]  /*39a90*/  IMAD.MOV.U32 R6, RZ, RZ, R74 ;  /* 0x000000ffff067224 */ /* 0x000fca00078e004a */
[----:B------:R-:W-:Y:S04]  /*39aa0*/  STL.64 [R1+0x688], R6 ;  /* 0x0006880601007387 */ /* 0x000fe80000100a00 */
[----:B------:R0:W-:Y:S04]  /*39ab0*/  STL.64 [R1+0x2ee0], R6 ;  /* 0x002ee00601007387 */ /* 0x0001e80000100a00 */
        /* <DEDUP_REMOVED lines=24> */
[----:B-1----:R-:W4:Y:S04]  /*39c40*/  LDL.LU R43, [R1+0x6e8] ;  /* 0x0006e800012b7983 */ /* 0x002f280000300800 */
[----:B------:R-:W0:Y:S04]  /*39c50*/  LDL.LU R29, [R1+0x1ca8] ;  /* 0x001ca800011d7983 */ /* 0x000e280000300800 */
        /* <DEDUP_REMOVED lines=24> */
[----:B------:R-:W4:Y:S01]  /*39de0*/  LDL.LU R28, [R1+0x710] ;  /* 0x00071000011c7983 */ /* 0x000f220000300800 */
[----:B------:R-:W-:-:S03]  /*39df0*/  IMAD.MOV.U32 R15, RZ, RZ, R80 ;  /* 0x000000ffff0f7224 */ /* 0x000fc600078e0050 */
        /* <DEDUP_REMOVED lines=14> */
[----:B0-----:R-:W-:-:S02]  /*39ee0*/  IMAD.MOV.U32 R6, RZ, RZ, R29 ;  /* 0x000000ffff067224 */ /* 0x001fc400078e001d */
[----:B------:R-:W-:Y:S01]  /*39ef0*/  IMAD.MOV.U32 R7, RZ, RZ, R43 ;  /* 0x000000ffff077224 */ /* 0x000fe200078e002b */
[----:B------:R-:W-:Y:S04]  /*39f00*/  STL.64 [R1+0x6d8], R68 ;  /* 0x0006d84401007387 */ /* 0x000fe80000100a00 */
[----:B------:R-:W-:Y:S04]  /*39f10*/  STL.64 [R1+0x2f30], R68 ;  /* 0x002f304401007387 */ /* 0x000fe80000100a00 */
[----:B------:R-:W-:Y:S04]  /*39f20*/  STL.64 [R1+0x6e0], R60 ;  /* 0x0006e03c01007387 */ /* 0x000fe80000100a00 */
        /* <DEDUP_REMOVED lines=85> */
[----:B------:R-:W0:Y:S04]  /*3a480*/  LDL.LU R50, [R1+0x7a0] ;  /* 0x0007a00001327983 */ /* 0x000e280000300800 */
        /* <DEDUP_REMOVED lines=44> */
[----:B0-----:R-:W-:-:S03]  /*3a750*/  IMAD.MOV.U32 R7, RZ, RZ, R50 ;  /* 0x000000ffff077224 */ /* 0x001fc600078e0032 */
        /* <DEDUP_REMOVED lines=13> */
[----:B------:R0:W-:Y:S04]  /*3a830*/  STL [R1+0x2ff8], R7 ;  /* 0x002ff80701007387 */ /* 0x0001e80000100800 */
[----:B------:R0:W-:Y:S04]  /*3a840*/  STL [R1+0x3068], R6 ;  /* 0x0030680601007387 */ /* 0x0001e80000100800 */
        /* <DEDUP_REMOVED lines=15> */
[----:B------:R-:W1:Y:S01]  /*3a940*/  LDL.LU R2, [R1+0x808] ;  /* 0x0008080001027983 */ /* 0x000e620000300800 */
[----:B----4-:R-:W-:-:S03]  /*3a950*/  IMAD.MOV.U32 R54, RZ, RZ, R91 ;  /* 0x000000ffff367224 */ /* 0x010fc600078e005b */
[----:B------:R-:W3:Y:S04]  /*3a960*/  LDL.LU R91, [R1+0x1d38] ;  /* 0x001d3800015b7983 */ /* 0x000ee80000300800 */
        /* <DEDUP_REMOVED lines=44> */
[----:B-1----:R-:W-:-:S03]  /*3ac30*/  IMAD.MOV.U32 R43, RZ, RZ, R2 ;  /* 0x000000ffff2b7224 */ /* 0x002fc600078e0002 */
[----:B------:R-:W2:Y:S01]  /*3ac40*/  LDL.LU R2, [R1+0x848] ;  /* 0x0008480001027983 */ /* 0x000ea20000300800 */
[----:B---3--:R-:W-:-:S03]  /*3ac50*/  IMAD.MOV.U32 R42, RZ, RZ, R91 ;  /* 0x000000ffff2a7224 */ /* 0x008fc600078e005b */
        /* <DEDUP_REMOVED lines=9> */
[----:B----4-:R-:W-:-:S02]  /*3acf0*/  IMAD.MOV.U32 R31, RZ, RZ, R28 ;  /* 0x000000ffff1f7224 */ /* 0x010fc400078e001c */
        /* <DEDUP_REMOVED lines=35> */
[----:B------:R-:W-:-:S03]  /*3af30*/  IMAD.MOV.U32 R13, RZ, RZ, R2 ;  /* 0x000000ffff0d7224 */ /* 0x000fc600078e0002 */
[----:B------:R-:W2:Y:S01]  /*3af40*/  LDL.LU R2, [R1+0x888] ;  /* 0x0008880001027983 */ /* 0x000ea20000300800 */
[----:B---3--:R-:W-:-:S03]  /*3af50*/  IMAD.MOV.U32 R12, RZ, RZ, R91 ;  /* 0x000000ffff0c7224 */ /* 0x008fc600078e005b */
[----:B------:R-:W3:Y:S04]  /*3af60*/  LDL.LU R91, [R1+0x1d78] ;  /* 0x001d7800015b7983 */ /* 0x000ee80000300800 */
        /* <DEDUP_REMOVED lines=8> */
[----:B----4-:R-:W-:-:S03]  /*3aff0*/  IMAD.MOV.U32 R83, RZ, RZ, R28 ;  /* 0x000000ffff537224 */ /* 0x010fc600078e001c */
[----:B------:R-:W4:Y:S01]  /*3b000*/  LDL.LU R28, [R1+0x890] ;  /* 0x00089000011c7983 */ /* 0x000f220000300800 */
[----:B------:R-:W-:Y:S02]  /*3b010*/  IMAD.MOV.U32 R82, RZ, RZ, R71 ;  /* 0x000000ffff527224 */ /* 0x000fe400078e0047 */
[----:B0-----:R-:W-:Y:S02]  /*3b020*/  IMAD.MOV.U32 R7, RZ, RZ, R50 ;  /* 0x000000ffff077224 */ /* 0x001fe400078e0032 */
[----:B------:R-:W-:-:S05]  /*3b030*/  IMAD.MOV.U32 R6, RZ, RZ, R5 ;  /* 0x000000ffff067224 */ /* 0x000fca00078e0005 */
[----:B------:R0:W-:Y:S04]  /*3b040*/  STL.64 [R1+0x860], R6 ;  /* 0x0008600601007387 */ /* 0x0001e80000100a00 */
[----:B------:R-:W4:Y:S01]  /*3b050*/  LDL.LU R71, [R1+0x1d7c] ;  /* 0x001d7c0001477983 */ /* 0x000f220000300800 */
        /* <DEDUP_REMOVED lines=9> */
[----:B------:R-:W4:Y:S04]  /*3b0f0*/  LDL.LU R87, [R1+0x1d88] ;  /* 0x001d880001577983 */ /* 0x000f280000300800 */
[----:B------:R-:W-:Y:S04]  /*3b100*/  STL.64 [R1+0x850], R82 ;  /* 0x0008505201007387 */ /* 0x000fe80000100a00 */
[----:B------:R0:W-:Y:S01]  /*3b110*/  STL.64 [R1+0x30b0], R82 ;  /* 0x0030b05201007387 */ /* 0x0001e20000100a00 */
[----:B------:R-:W-:-:S02]  /*3b120*/  IMAD.MOV.U32 R18, RZ, RZ, R81 ;  /* 0x000000ffff127224 */ /* 0x000fc400078e0051 */
[----:B------:R-:W-:Y:S01]  /*3b130*/  IMAD.MOV.U32 R19, RZ, RZ, R70 ;  /* 0x000000ffff137224 */ /* 0x000fe200078e0046 */
[----:B------:R-:W-:Y:S04]  /*3b140*/  STL.64 [R1+0x858], R66 ;  /* 0x0008584201007387 */ /* 0x000fe80000100a00 */
[----:B------:R0:W-:Y:S04]  /*3b150*/  STL.64 [R1+0x30b8], R66 ;  /* 0x0030b84201007387 */ /* 0x0001e80000100a00 */
[----:B------:R-:W-:Y:S04]  /*3b160*/  STL.64 [R1+0x868], R72 ;  /* 0x0008684801007387 */ /* 0x000fe80000100a00 */
[----:B------:R-:W-:Y:S04]  /*3b170*/  STL.64 [R1+0x30c0], R72 ;  /* 0x0030c04801007387 */ /* 0x000fe80000100a00 */
        /* <DEDUP_REMOVED lines=21> */
[----:B------:R0:W-:Y:S01]  /*3b2d0*/  STL.64 [R1+0x30e0], R36 ;  /* 0x0030e02401007387 */ /* 0x0001e20000100a00 */
[----:B----4-:R-:W-:-:S02]  /*3b2e0*/  IMAD.MOV.U32 R45, RZ, RZ, R28 ;  /* 0x000000ffff2d7224 */ /* 0x010fc400078e001c */
        /* <DEDUP_REMOVED lines=22> */
[----:B------:R-:W-:Y:S04]  /*3b450*/  STL.64 [R1+0x30f8], R48 ;  /* 0x0030f83001007387 */ /* 0x000fe80000100a00 */
        /* <DEDUP_REMOVED lines=15> */
[----:B------:R-:W1:Y:S01]  /*3b550*/  LDL.LU R2, [R1+0x908] ;  /* 0x0009080001027983 */ /* 0x000e620000300800 */
[----:B---3--:R-:W-:-:S03]  /*3b560*/  IMAD.MOV.U32 R46, RZ, RZ, R91 ;  /* 0x000000ffff2e7224 */ /* 0x008fc600078e005b */
[----:B------:R-:W3:Y:S04]  /*3b570*/  LDL.LU R91, [R1+0x1db8] ;  /* 0x001db800015b7983 */ /* 0x000ee80000300800 */
[----:B------:R-:W-:Y:S04]  /*3b580*/  STL.64 [R1+0x8b8], R76 ;  /* 0x0008b84c01007387 */ /* 0x000fe80000100a00 */
[----:B------:R0:W-:Y:S04]  /*3b590*/  STL.64 [R1+0x3110], R76 ;  /* 0x0031104c01007387 */ /* 0x0001e80000100a00 */
[----:B------:R-:W-:Y:S04]  /*3b5a0*/  STL.64 [R1+0x8c0], R16 ;  /* 0x0008c01001007387 */ /* 0x000fe80000100a00 */
[----:B------:R-:W-:Y:S04]  /*3b5b0*/  STL.64 [R1+0x3118], R16 ;  /* 0x0031181001007387 */ /* 0x000fe80000100a00 */
[----:B------:R-:W-:Y:S04]  /*3b5c0*/  STL.64 [R1+0x8c8], R46 ;  /* 0x0008c82e01007387 */ /* 0x000fe80000100a00 */
[----:B------:R-:W-:Y:S01]  /*3b5d0*/  STL.64 [R1+0x3120], R46 ;  /* 0x0031202e01007387 */ /* 0x000fe20000100a00 */
[----:B----4-:R-:W-:-:S02]  /*3b5e0*/  IMAD.MOV.U32 R11, RZ, RZ, R28 ;  /* 0x000000ffff0b7224 */ /* 0x010fc400078e001c */
        /* <DEDUP_REMOVED lines=24> */
[----:B------:R0:W-:Y:S04]  /*3b770*/  STL.64 [R1+0x3140], R24 ;  /* 0x0031401801007387 */ /* 0x0001e80000100a00 */
        /* <DEDUP_REMOVED lines=49> */
[----:B------:R-:W-:Y:S01]  /*3ba90*/  STL.64 [R1+0x3188], R30 ;  /* 0x0031881e01007387 */ /* 0x000fe20000100a00 */
[----:B------:R-:W-:-:S02]  /*3baa0*/  IMAD.MOV.U32 R41, RZ, RZ, R0 ;  /* 0x000000ffff297224 */ /* 0x000fc400078e0000 */
[----:B------:R-:W-:Y:S02]  /*3bab0*/  IMAD.MOV.U32 R40, RZ, RZ, R93 ;  /* 0x000000ffff287224 */ /* 0x000fe400078e005d */
[----:B------:R-:W-:Y:S02]  /*3bac0*/  IMAD.MOV.U32 R35, RZ, RZ, R92 ;  /* 0x000000ffff237224 */ /* 0x000fe400078e005c */
[----:B------:R-:W4:Y:S01]  /*3bad0*/  LDL.LU R92, [R1+0x970] ;  /* 0x00097000015c7983 */ /* 0x000f220000300800 */
[----:B--2---:R-:W-:-:S03]  /*3bae0*/  IMAD.MOV.U32 R34, RZ, RZ, R3 ;  /* 0x000000ffff227224 */ /* 0x004fc600078e0003 */
[----:B------:R-:W2:Y:S04]  /*3baf0*/  LDL.LU R3, [R1+0x1dec] ;  /* 0x001dec0001037983 */ /* 0x000ea80000300800 */
[----:B------:R-:W2:Y:S04]  /*3bb00*/  LDL.LU R70, [R1+0x978] ;  /* 0x0009780001467983 */ /* 0x000ea80000300800 */
[----:B------:R-:W2:Y:S04]  /*3bb10*/  LDL.LU R81, [R1+0x1df0] ;  /* 0x001df00001517983 */ /* 0x000ea80000300800 */
[----:B------:R-:W2:Y:S04]  /*3bb20*/  LDL.LU R0, [R1+0x980] ;  /* 0x0009800001007983 */ /* 0x000ea80000300800 */
        /* <DEDUP_REMOVED lines=14> */
[----:B------:R-:W-:Y:S01]  /*3bc10*/  STL.64 [R1+0x31a8], R56 ;  /* 0x0031a83801007387 */ /* 0x000fe20000100a00 */
[----:B------:R-:W-:Y:S02]  /*3bc20*/  IMAD.MOV.U32 R13, RZ, RZ, R89 ;  /* 0x000000ffff0d7224 */ /* 0x000fe400078e0059 */
[----:B------:R-:W-:Y:S01]  /*3bc30*/  IMAD.MOV.U32 R12, RZ, RZ, R87 ;  /* 0x000000ffff0c7224 */ /* 0x000fe200078e0057 */
[----:B------:R-:W4:Y:S04]  /*3bc40*/  LDL.LU R89, [R1+0x990] ;  /* 0x0009900001597983 */ /* 0x000f280000300800 */
[----:B------:R-:W4:Y:S04]  /*3bc50*/  LDL.LU R87, [R1+0x1dfc] ;  /* 0x001dfc0001577983 */ /* 0x000f280000300800 */
[----:B------:R-:W4:Y:S01]  /*3bc60*/  LDL.LU R28, [R1+0x998] ;  /* 0x00099800011c7983 */ /* 0x000f220000300800 */
[----:B------:R-:W-:-:S02]  /*3bc70*/  IMAD.MOV.U32 R32, RZ, RZ, R51 ;  /* 0x000000ffff207224 */ /* 0x000fc400078e0033 */
[----:B------:R-:W-:Y:S01]  /*3bc80*/  IMAD.MOV.U32 R33, RZ, RZ, R80 ;  /* 0x000000ffff217224 */ /* 0x000fe200078e0050 */
[----:B------:R-:W4:Y:S04]  /*3bc90*/  LDL.LU R71, [R1+0x1e00] ;  /* 0x001e000001477983 */ /* 0x000f280000300800 */
[----:B------:R-:W4:Y:S01]  /*3bca0*/  LDL.LU R80, [R1+0x9a0] ;  /* 0x0009a00001507983 */ /* 0x000f220000300800 */
[----:B------:R-:W-:Y:S02]  /*3bcb0*/  IMAD.MOV.U32 R8, RZ, RZ, R5 ;  /* 0x000000ffff087224 */ /* 0x000fe400078e0005 */
[----:B------:R-:W-:Y:S01]  /*3bcc0*/  IMAD.MOV.U32 R9, RZ, RZ, R50 ;  /* 0x000000ffff097224 */ /* 0x000fe200078e0032 */
[----:B------:R-:W4:Y:S04]  /*3bcd0*/  LDL.LU R51, [R1+0x1e04] ;  /* 0x001e040001337983 */ /* 0x000f280000300800 */
[----:B------:R-:W4:Y:S04]  /*3bce0*/  LDL.LU R50, [R1+0x9a8] ;  /* 0x0009a80001327983 */ /* 0x000f280000300800 */
[----:B------:R-:W4:Y:S04]  /*3bcf0*/  LDL.LU R5, [R1+0x1e08] ;  /* 0x001e080001057983 */ /* 0x000f280000300800 */
[----:B------:R-:W-:Y:S04]  /*3bd00*/  STL.64 [R1+0x958], R32 ;  /* 0x0009582001007387 */ /* 0x000fe80000100a00 */
[----:B------:R-:W-:Y:S04]  /*3bd10*/  STL.64 [R1+0x31b8], R32 ;  /* 0x0031b82001007387 */ /* 0x000fe80000100a00 */
[----:B------:R-:W-:Y:S04]  /*3bd20*/  STL.64 [R1+0x960], R8 ;  /* 0x0009600801007387 */ /* 0x000fe80000100a00 */
[----:B------:R-:W-:Y:S01]  /*3bd30*/  STL.64 [R1+0x31c0], R8 ;  /* 0x0031c00801007387 */ /* 0x000fe20000100a00 */
[----:B------:R-:W-:-:S03]  /*3bd40*/  IMAD.MOV.U32 R83, RZ, RZ, R92 ;  /* 0x000000ffff537224 */ /* 0x000fc600078e005c */
[----:B------:R-:W4:Y:S01]  /*3bd50*/  LDL.LU R92, [R1+0x9b0] ;  /* 0x0009b000015c7983 */ /* 0x000f220000300800 */
[----:B--2---:R-:W-:-:S03]  /*3bd60*/  IMAD.MOV.U32 R82, RZ, RZ, R3 ;  /* 0x000000ffff527224 */ /* 0x004fc600078e0003 */
[----:B------:R-:W2:Y:S04]  /*3bd70*/  LDL.LU R3, [R1+0x1e0c] ;  /* 0x001e0c0001037983 */ /* 0x000ea80000300800 */
[----:B------:R-:W-:Y:S04]  /*3bd80*/  STL.64 [R1+0x968], R12 ;  /* 0x0009680c01007387 */ /* 0x000fe80000100a00 */
[----:B------:R-:W-:Y:S04]  /*3bd90*/  STL.64 [R1+0x31c8], R12 ;  /* 0x0031c80c01007387 */ /* 0x000fe80000100a00 */
[----:B------:R-:W-:Y:S01]  /*3bda0*/  STL.64 [R1+0x970], R82 ;  /* 0x0009705201007387 */ /* 0x000fe20000100a00 */
[----:B------:R-:W-:-:S03]  /*3bdb0*/  IMAD.MOV.U32 R67, RZ, RZ, R70 ;  /* 0x000000ffff437224 */ /* 0x000fc600078e0046 */
[----:B------:R-:W-:Y:S01]  /*3bdc0*/  STL.64 [R1+0x31d0], R82 ;  /* 0x0031d05201007387 */ /* 0x000fe20000100a00 */
[----:B------:R-:W-:-:S03]  /*3bdd0*/  IMAD.MOV.U32 R66, RZ, RZ, R81 ;  /* 0x000000ffff427224 */ /* 0x000fc600078e0051 */
[----:B------:R-:W2:Y:S04]  /*3bde0*/  LDL.LU R70, [R1+0x9b8] ;  /* 0x0009b80001467983 */ /* 0x000ea80000300800 */
[----:B------:R-:W2:Y:S01]  /*3bdf0*/  LDL.LU R81, [R1+0x1e10] ;  /* 0x001e100001517983 */ /* 0x000ea20000300800 */
[----:B------:R-:W-:-:S03]  /*3be00*/  IMAD.MOV.U32 R19, RZ, RZ, R2 ;  /* 0x000000ffff137224 */ /* 0x000fc600078e0002 */
[----:B------:R-:W2:Y:S01]  /*3be10*/  LDL.LU R2, [R1+0x9c0] ;  /* 0x0009c00001027983 */ /* 0x000ea20000300800 */
[----:B---3--:R-:W-:-:S03]  /*3be20*/  IMAD.MOV.U32 R18, RZ, RZ, R91 ;  /* 0x000000ffff127224 */ /* 0x008fc600078e005b */
[----:B------:R-:W3:Y:S01]  /*3be30*/  LDL.LU R91, [R1+0x1e14] ;  /* 0x001e1400015b7983 */ /* 0x000ee20000300800 */
[----:B------:R-:W-:Y:S02]  /*3be40*/  IMAD.MOV.U32 R72, RZ, RZ, R93 ;  /* 0x000000ffff487224 */ /* 0x000fe400078e005d */
[----:B------:R-:W-:Y:S02]  /*3be50*/  IMAD.MOV.U32 R73, RZ, RZ, R0 ;  /* 0x000000ffff497224 */ /* 0x000fe400078e0000 */
[----:B------:R-:W3:Y:S04]  /*3be60*/  LDL.LU R0, [R1+0x9c8] ;  /* 0x0009c80001007983 */ /* 0x000ee80000300800 */
[----:B------:R-:W3:Y:S04]  /*3be70*/  LDL.LU R93, [R1+0x1e18] ;  /* 0x001e1800015d7983 */ /* 0x000ee80000300800 */
[----:B------:R-:W-:Y:S04]  /*3be80*/  STL.64 [R1+0x978], R66 ;  /* 0x0009784201007387 */ /* 0x000fe80000100a00 */
[----:B------:R-:W-:Y:S04]  /*3be90*/  STL.64 [R1+0x31d8], R66 ;  /* 0x0031d84201007387 */ /* 0x000fe80000100a00 */
[----:B------:R-:W-:Y:S04]  /*3bea0*/  STL.64 [R1+0x980], R72 ;  /* 0x0009804801007387 */ /* 0x000fe80000100a00 */
[----:B------:R-:W-:Y:S01]  /*3beb0*/  STL.64 [R1+0x31e0], R72 ;  /* 0x0031e04801007387 */ /* 0x000fe20000100a00 */
[----:B----4-:R-:W-:-:S02]  /*3bec0*/  IMAD.MOV.U32 R65, RZ, RZ, R89 ;  /* 0x000000ffff417224 */ /* 0x010fc400078e0059 */
[----:B------:R-:W-:Y:S01]  /*3bed0*/  IMAD.MOV.U32 R64, RZ, RZ, R87 ;  /* 0x000000ffff407224 */ /* 0x000fe200078e0057 */
[----:B------:R-:W4:Y:S04]  /*3bee0*/  LDL.LU R89, [R1+0x9d0] ;  /* 0x0009d00001597983 */ /* 0x000f280000300800 */
[----:B------:R-:W4:Y:S01]  /*3bef0*/  LDL.LU R87, [R1+0x1e1c] ;  /* 0x001e1c0001577983 */ /* 0x000f220000300800 */
[----:B------:R-:W-:Y:S02]  /*3bf00*/  IMAD.MOV.U32 R26, RZ, RZ, R71 ;  /* 0x000000ffff1a7224 */ /* 0x000fe400078e0047 */
[----:B------:R-:W-:Y:S01]  /*3bf10*/  IMAD.MOV.U32 R27, RZ, RZ, R28 ;  /* 0x000000ffff1b7224 */ /* 0x000fe200078e001c */
        /* <DEDUP_REMOVED lines=19> */
[----:B------:R-:W2:Y:S04]  /*3c050*/  LDL.LU R5, [R1+0x1e28] ;  /* 0x001e280001057983 */ /* 0x000ea80000300800 */
[----:B------:R-:W-:Y:S04]  /*3c060*/  STL.64 [R1+0x9a8], R44 ;  /* 0x0009a82c01007387 */ /* 0x000fe80000100a00 */
[----:B------:R-:W-:Y:S01]  /*3c070*/  STL.64 [R1+0x3208], R44 ;  /* 0x0032082c01007387 */ /* 0x000fe20000100a00 */
[----:B------:R-:W-:-:S03]  /*3c080*/  IMAD.MOV.U32 R39, RZ, RZ, R2 ;  /* 0x000000ffff277224 */ /* 0x000fc600078e0002 */
[----:B------:R-:W2:Y:S01]  /*3c090*/  LDL.LU R2, [R1+0x9f0] ;  /* 0x0009f00001027983 */ /* 0x000ea20000300800 */
[----:B---3--:R-:W-:Y:S02]  /*3c0a0*/  IMAD.MOV.U32 R38, RZ, RZ, R91 ;  /* 0x000000ffff267224 */ /* 0x008fe400078e005b */
[----:B------:R-:W-:Y:S02]  /*3c0b0*/  IMAD.MOV.U32 R48, RZ, RZ, R81 ;  /* 0x000000ffff307224 */ /* 0x000fe400078e0051 */
[----:B------:R-:W-:Y:S01]  /*3c0c0*/  IMAD.MOV.U32 R49, RZ, RZ, R70 ;  /* 0x000000ffff317224 */ /* 0x000fe200078e0046 */
[----:B------:R-:W3:Y:S04]  /*3c0d0*/  LDL.LU R91, [R1+0x1e2c] ;  /* 0x001e2c00015b7983 */ /* 0x000ee80000300800 */
        /* <DEDUP_REMOVED lines=8> */
[----:B----4-:R-:W-:Y:S02]  /*3c160*/  IMAD.MOV.U32 R77, RZ, RZ, R89 ;  /* 0x000000ffff4d7224 */ /* 0x010fe400078e0059 */
[----:B------:R-:W-:Y:S01]  /*3c170*/  IMAD.MOV.U32 R76, RZ, RZ, R87 ;  /* 0x000000ffff4c7224 */ /* 0x000fe200078e0057 */
[----:B------:R-:W4:Y:S04]  /*3c180*/  LDL.LU R89, [R1+0x9f8] ;  /* 0x0009f80001597983 */ /* 0x000f280000300800 */
[----:B------:R-:W4:Y:S04]  /*3c190*/  LDL.LU R87, [R1+0x1e30] ;  /* 0x001e300001577983 */ /* 0x000f280000300800 */
[----:B------:R-:W4:Y:S04]  /*3c1a0*/  LDL.LU R25, [R1+0xa00] ;  /* 0x000a000001197983 */ /* 0x000f280000300800 */
[----:B------:R-:W0:Y:S04]  /*3c1b0*/  LDL.LU R29, [R1+0x1e34] ;  /* 0x001e3400011d7983 */ /* 0x000e280000300800 */
[----:B------:R-:W4:Y:S04]  /*3c1c0*/  LDL.LU R28, [R1+0xa08] ;  /* 0x000a0800011c7983 */ /* 0x000f280000300800 */
[----:B------:R-:W4:Y:S04]  /*3c1d0*/  LDL.LU R71, [R1+0x1e38] ;  /* 0x001e380001477983 */ /* 0x000f280000300800 */
[----:B------:R-:W4:Y:S04]  /*3c1e0*/  LDL.LU R70, [R1+0xa10] ;  /* 0x000a100001467983 */ /* 0x000f280000300800 */
[----:B------:R-:W4:Y:S04]  /*3c1f0*/  LDL.LU R81, [R1+0x1e3c] ;  /* 0x001e3c0001517983 */ /* 0x000f280000300800 */
[----:B------:R-:W4:Y:S04]  /*3c200*/  LDL.LU R0, [R1+0xa18] ;  /* 0x000a180001007983 */ /* 0x000f280000300800 */
[----:B------:R-:W4:Y:S04]  /*3c210*/  LDL.LU R93, [R1+0x1e40] ;  /* 0x001e4000015d7983 */ /* 0x000f280000300800 */
[----:B------:R-:W-:Y:S04]  /*3c220*/  STL.64 [R1+0x9c8], R52 ;  /* 0x0009c83401007387 */ /* 0x000fe80000100a00 */
[----:B------:R-:W-:Y:S01]  /*3c230*/  STL.64 [R1+0x3228], R52 ;  /* 0x0032283401007387 */ /* 0x000fe20000100a00 */
[----:B------:R-:W-:-:S03]  /*3c240*/  IMAD.MOV.U32 R17, RZ, RZ, R92 ;  /* 0x000000ffff117224 */ /* 0x000fc600078e005c */
[----:B------:R-:W4:Y:S01]  /*3c250*/  LDL.LU R92, [R1+0xa20] ;  /* 0x000a2000015c7983 */ /* 0x000f220000300800 */
[----:B--2---:R-:W-:-:S03]  /*3c260*/  IMAD.MOV.U32 R16, RZ, RZ, R3 ;  /* 0x000000ffff107224 */ /* 0x004fc600078e0003 */
[----:B------:R-:W2:Y:S01]  /*3c270*/  LDL.LU R3, [R1+0x1e44] ;  /* 0x001e440001037983 */ /* 0x000ea20000300800 */
[----:B------:R-:W-:Y:S02]  /*3c280*/  IMAD.MOV.U32 R46, RZ, RZ, R51 ;  /* 0x000000ffff2e7224 */ /* 0x000fe400078e0033 */
[----:B------:R-:W-:Y:S01]  /*3c290*/  IMAD.MOV.U32 R47, RZ, RZ, R80 ;  /* 0x000000ffff2f7224 */ /* 0x000fe200078e0050 */
[----:B------:R-:W-:Y:S04]  /*3c2a0*/  STL.64 [R1+0x9d0], R76 ;  /* 0x0009d04c01007387 */ /* 0x000fe80000100a00 */
[----:B------:R-:W-:Y:S04]  /*3c2b0*/  STL.64 [R1+0x3230], R76 ;  /* 0x0032304c01007387 */ /* 0x000fe80000100a00 */
[----:B------:R-:W-:Y:S04]  /*3c2c0*/  STL.64 [R1+0x9d8], R16 ;  /* 0x0009d81001007387 */ /* 0x000fe80000100a00 */
[----:B------:R-:W-:Y:S04]  /*3c2d0*/  STL.64 [R1+0x3238], R16 ;  /* 0x0032381001007387 */ /* 0x000fe80000100a00 */
[----:B------:R-:W-:Y:S04]  /*3c2e0*/  STL.64 [R1+0x9e0], R46 ;  /* 0x0009e02e01007387 */ /* 0x000fe80000100a00 */
[----:B------:R-:W-:Y:S04]  /*3c2f0*/  STL.64 [R1+0x3240], R46 ;  /* 0x0032402e01007387 */ /* 0x000fe80000100a00 */
[----:B------:R-:W2:Y:S04]  /*3c300*/  LDL.LU R80, [R1+0xa28] ;  /* 0x000a280001507983 */ /* 0x000ea80000300800 */
[----:B------:R-:W2:Y:S01]  /*3c310*/  LDL.LU R51, [R1+0x1e48] ;  /* 0x001e480001337983 */ /* 0x000ea20000300800 */
[----:B------:R-:W-:-:S02]  /*3c320*/  IMAD.MOV.U32 R11, RZ, RZ, R50 ;  /* 0x000000ffff0b7224 */ /* 0x000fc400078e0032 */
[----:B------:R-:W-:Y:S01]  /*3c330*/  IMAD.MOV.U32 R10, RZ, RZ, R5 ;  /* 0x000000ffff0a7224 */ /* 0x000fe200078e0005 */
[----:B------:R-:W2:Y:S04]  /*3c340*/  LDL.LU R50, [R1+0xa30] ;  /* 0x000a300001327983 */ /* 0x000ea80000300800 */
[----:B------:R-:W2:Y:S01]  /*3c350*/  LDL.LU R5, [R1+0x1e4c] ;  /* 0x001e4c0001057983 */ /* 0x000ea20000300800 */
[----:B------:R-:W-:-:S03]  /*3c360*/  IMAD.MOV.U32 R75, RZ, RZ, R2 ;  /* 0x000000ffff4b7224 */ /* 0x000fc600078e0002 */
[----:B------:R-:W2:Y:S01]  /*3c370*/  LDL.LU R2, [R1+0xa38] ;  /* 0x000a380001027983 */ /* 0x000ea20000300800 */
[----:B---3--:R-:W-:-:S03]  /*3c380*/  IMAD.MOV.U32 R74, RZ, RZ, R91 ;  /* 0x000000ffff4a7224 */ /* 0x008fc600078e005b */
[----:B------:R-:W3:Y:S04]  /*3c390*/  LDL.LU R91, [R1+0x1e50] ;  /* 0x001e5000015b7983 */ /* 0x000ee80000300800 */
[----:B------:R-:W-:Y:S04]  /*3c3a0*/  STL.64 [R1+0x9e8], R10 ;  /* 0x0009e80a01007387 */ /* 0x000fe80000100a00 */
[----:B------:R-:W-:Y:S01]  /*3c3b0*/  STL.64 [R1+0x3248], R10 ;  /* 0x0032480a01007387 */ /* 0x000fe20000100a00 */
[----:B----4-:R-:W-:Y:S02]  /*3c3c0*/  IMAD.MOV.U32 R55, RZ, RZ, R89 ;  /* 0x000000ffff377224 */ /* 0x010fe400078e0059 */
[----:B------:R-:W-:Y:S01]  /*3c3d0*/  IMAD.MOV.U32 R54, RZ, RZ, R87 ;  /* 0x000000ffff367224 */ /* 0x000fe200078e0057 */
[----:B------:R-:W4:Y:S04]  /*3c3e0*/  LDL.LU R89, [R1+0xa40] ;  /* 0x000a400001597983 */ /* 0x000f280000300800 */
[----:B------:R-:W4:Y:S01]  /*3c3f0*/  LDL.LU R87, [R1+0x1e54] ;  /* 0x001e540001577983 */ /* 0x000f220000300800 */
[----:B0-----:R-:W-:-:S02]  /*3c400*/  IMAD.MOV.U32 R6, RZ, RZ, R29 ;  /* 0x000000ffff067224 */ /* 0x001fc400078e001d */
[----:B------:R-:W-:Y:S01]  /*3c410*/  IMAD.MOV.U32 R7, RZ, RZ, R25 ;  /* 0x000000ffff077224 */ /* 0x000fe200078e0019 */
[----:B------:R-:W-:Y:S01]  /*3c420*/  STL.64 [R1+0x9f0], R74 ;  /* 0x0009f04a01007387 */ /* 0x000fe20000100a00 */
[----:B------:R-:W-:Y:S02]  /*3c430*/  IMAD.MOV.U32 R24, RZ, RZ, R71 ;  /* 0x000000ffff187224 */ /* 0x000fe400078e0047 */
[----:B------:R-:W-:Y:S01]  /*3c440*/  IMAD.MOV.U32 R25, RZ, RZ, R28 ;  /* 0x000000ffff197224 */ /* 0x000fe200078e001c */
[----:B------:R-:W-:Y:S04]  /*3c450*/  STL.64 [R1+0x3250], R74 ;  /* 0x0032504a01007387 */ /* 0x000fe80000100a00 */
[----:B------:R0:W-:Y:S04]  /*3c460*/  STL.64 [R1+0xa00], R6 ;  /* 0x000a000601007387 */ /* 0x0001e80000100a00 */
[----:B------:R-:W-:Y:S04]  /*3c470*/  STL.64 [R1+0x9f8], R54 ;  /* 0x0009f83601007387 */ /* 0x000fe80000100a00 */
[----:B------:R-:W-:Y:S04]  /*3c480*/  STL.64 [R1+0x3258], R54 ;  /* 0x0032583601007387 */ /* 0x000fe80000100a00 */
[----:B------:R-:W-:Y:S04]  /*3c490*/  STL.64 [R1+0xa08], R24 ;  /* 0x000a081801007387 */ /* 0x000fe80000100a00 */
[----:B------:R-:W-:Y:S04]  /*3c4a0*/  STL.64 [R1+0x3260], R24 ;  /* 0x0032601801007387 */ /* 0x000fe80000100a00 */
[----:B------:R-:W0:Y:S04]  /*3c4b0*/  LDL.LU R28, [R1+0xa48] ;  /* 0x000a4800011c7983 */ /* 0x000e280000300800 */
        /* <DEDUP_REMOVED lines=12> */
[----:B------:R-:W2:Y:S04]  /*3c580*/  LDL.LU R3, [R1+0x1e64] ;  /* 0x001e640001037983 */ /* 0x000ea80000300800 */
[----:B------:R-:W-:Y:S04]  /*3c590*/  STL.64 [R1+0xa10], R22 ;  /* 0x000a101601007387 */ /* 0x000fe80000100a00 */
[----:B------:R1:W-:Y:S04]  /*3c5a0*/  STL.64 [R1+0x3268], R22 ;  /* 0x0032681601007387 */ /* 0x0003e80000100a00 */
[----:B------:R-:W-:Y:S04]  /*3c5b0*/  STL.64 [R1+0xa18], R78 ;  /* 0x000a184e01007387 */ /* 0x000fe80000100a00 */
[----:B------:R-:W-:Y:S01]  /*3c5c0*/  STL.64 [R1+0x3270], R78 ;  /* 0x0032704e01007387 */ /* 0x000fe20000100a00 */
[----:B------:R-:W-:-:S02]  /*3c5d0*/  IMAD.MOV.U32 R15, RZ, RZ, R80 ;  /* 0x000000ffff0f7224 */ /* 0x000fc400078e0050 */
[----:B------:R-:W-:Y:S01]  /*3c5e0*/  IMAD.MOV.U32 R14, RZ, RZ, R51 ;  /* 0x000000ffff0e7224 */ /* 0x000fe200078e0033 */
[----:B------:R-:W-:Y:S04]  /*3c5f0*/  STL.64 [R1+0xa20], R62 ;  /* 0x000a203e01007387 */ /* 0x000fe80000100a00 */
[----:B------:R-:W-:Y:S04]  /*3c600*/  STL.64 [R1+0x3278], R62 ;  /* 0x0032783e01007387 */ /* 0x000fe80000100a00 */
[----:B------:R-:W-:Y:S04]  /*3c610*/  STL.64 [R1+0xa28], R14 ;  /* 0x000a280e01007387 */ /* 0x000fe80000100a00 */
[----:B------:R-:W-:Y:S01]  /*3c620*/  STL.64 [R1+0x3280], R14 ;  /* 0x0032800e01007387 */ /* 0x000fe20000100a00 */
[----:B------:R-:W-:-:S03]  /*3c630*/  IMAD.MOV.U32 R61, RZ, RZ, R2 ;  /* 0x000000ffff3d7224 */ /* 0x000fc600078e0002 */
[----:B------:R-:W2:Y:S01]  /*3c640*/  LDL.LU R2, [R1+0xa68] ;  /* 0x000a680001027983 */ /* 0x000ea20000300800 */
[----:B---3--:R-:W-:-:S03]  /*3c650*/  IMAD.MOV.U32 R60, RZ, RZ, R91 ;  /* 0x000000ffff3c7224 */ /* 0x008fc600078e005b */
[----:B------:R-:W3:Y:S04]  /*3c660*/  LDL.LU R91, [R1+0x1e68] ;  /* 0x001e6800015b7983 */ /* 0x000ee80000300800 */
[----:B------:R-:W3:Y:S01]  /*3c670*/  LDL.LU R80, [R1+0xa70] ;  /* 0x000a700001507983 */ /* 0x000ee20000300800 */
[----:B------:R-:W-:-:S03]  /*3c680*/  IMAD.MOV.U32 R69, RZ, RZ, R50 ;  /* 0x000000ffff457224 */ /* 0x000fc600078e0032 */
[----:B------:R-:W3:Y:S01]  /*3c690*/  LDL.LU R51, [R1+0x1e6c] ;  /* 0x001e6c0001337983 */ /* 0x000ee20000300800 */
[----:B------:R-:W-:-:S03]  /*3c6a0*/  IMAD.MOV.U32 R68, RZ, RZ, R5 ;  /* 0x000000ffff447224 */ /* 0x000fc600078e0005 */
[----:B------:R-:W3:Y:S04]  /*3c6b0*/  LDL.LU R50, [R1+0xa78] ;  /* 0x000a780001327983 */ /* 0x000ee80000300800 */
[----:B------:R-:W3:Y:S01]  /*3c6c0*/  LDL.LU R5, [R1+0x1e70] ;  /* 0x001e700001057983 */ /* 0x000ee20000300800 */
[----:B----4-:R-:W-:Y:S02]  /*3c6d0*/  IMAD.MOV.U32 R43, RZ, RZ, R89 ;  /* 0x000000ffff2b7224 */ /* 0x010fe400078e0059 */
[----:B------:R-:W-:Y:S01]  /*3c6e0*/  IMAD.MOV.U32 R42, RZ, RZ, R87 ;  /* 0x000000ffff2a7224 */ /* 0x000fe200078e0057 */
[----:B------:R-:W4:Y:S04]  /*3c6f0*/  LDL.LU R89, [R1+0xa80] ;  /* 0x000a800001597983 */ /* 0x000f280000300800 */
[----:B------:R-:W4:Y:S04]  /*3c700*/  LDL.LU R87, [R1+0x1e74] ;  /* 0x001e740001577983 */ /* 0x000f280000300800 */
[----:B------:R-:W-:Y:S04]  /*3c710*/  STL.64 [R1+0xa30], R68 ;  /* 0x000a304401007387 */ /* 0x000fe80000100a00 */
[----:B------:R-:W-:Y:S04]  /*3c720*/  STL [R1+0x3298], R68 ;  /* 0x0032984401007387 */ /* 0x000fe80000100800 */
[----:B------:R-:W-:Y:S04]  /*3c730*/  STL [R1+0x3288], R69 ;  /* 0x0032884501007387 */ /* 0x000fe80000100800 */
[----:B------:R-:W-:Y:S04]  /*3c740*/  STL.64 [R1+0xa38], R60 ;  /* 0x000a383c01007387 */ /* 0x000fe80000100a00 */
[----:B------:R-:W-:Y:S04]  /*3c750*/  STL.64 [R1+0x3290], R60 ;  /* 0x0032903c01007387 */ /* 0x000fe80000100a00 */
[----:B------:R-:W-:Y:S01]  /*3c760*/  STL.64 [R1+0xa40], R42 ;  /* 0x000a402a01007387 */ /* 0x000fe20000100a00 */
[----:B0-----:R-:W-:-:S02]  /*3c770*/  IMAD.MOV.U32 R7, RZ, RZ, R28 ;  /* 0x000000ffff077224 */ /* 0x001fc400078e001c */
[----:B------:R-:W-:Y:S01]  /*3c780*/  IMAD.MOV.U32 R6, RZ, RZ, R71 ;  /* 0x000000ffff067224 */ /* 0x000fe200078e0047 */
[----:B------:R-:W-:Y:S01]  /*3c790*/  STL.64 [R1+0x32a0], R42 ;  /* 0x0032a02a01007387 */ /* 0x000fe20000100a00 */
[----:B------:R-:W-:-:S03]  /*3c7a0*/  IMAD.MOV.U32 R31, RZ, RZ, R70 ;  /* 0x000000ffff1f7224 */ /* 0x000fc600078e0046 */
[----:B------:R-:W-:Y:S04]  /*3c7b0*/  STL.64 [R1+0xa48], R6 ;  /* 0x000a480601007387 */ /* 0x000fe80000100a00 */
[----:B------:R-:W-:Y:S04]  /*3c7c0*/  STL [R1+0x32b8], R6 ;  /* 0x0032b80601007387 */ /* 0x000fe80000100800 */
[----:B------:R0:W-:Y:S01]  /*3c7d0*/  STL [R1+0x32a8], R7 ;  /* 0x0032a80701007387 */ /* 0x0001e20000100800 */
[----:B------:R-:W-:-:S03]  /*3c7e0*/  IMAD.MOV.U32 R30, RZ, RZ, R81 ;  /* 0x000000ffff1e7224 */ /* 0x000fc600078e0051 */
        /* <DEDUP_REMOVED lines=18> */
[----:B------:R-:W-:Y:S04]  /*3c910*/  STL.64 [R1+0xa60], R34 ;  /* 0x000a602201007387 */ /* 0x000fe80000100a00 */
[----:B------:R-:W-:Y:S04]  /*3c920*/  STL [R1+0x32d8], R34 ;  /* 0x0032d82201007387 */ /* 0x000fe80000100800 */
[----:B------:R-:W-:Y:S04]  /*3c930*/  STL [R1+0x32c8], R35 ;  /* 0x0032c82301007387 */ /* 0x000fe80000100800 */
[----:B------:R-:W-:Y:S04]  /*3c940*/  STL.64 [R1+0xa68], R58 ;  /* 0x000a683a01007387 */ /* 0x000fe80000100a00 */
[----:B------:R-:W-:Y:S01]  /*3c950*/  STL.64 [R1+0x32d0], R58 ;  /* 0x0032d03a01007387 */ /* 0x000fe20000100a00 */
[----:B------:R-:W-:-:S02]  /*3c960*/  IMAD.MOV.U32 R57, RZ, RZ, R80 ;  /* 0x000000ffff397224 */ /* 0x000fc400078e0050 */
[----:B------:R-:W-:Y:S02]  /*3c970*/  IMAD.MOV.U32 R56, RZ, RZ, R51 ;  /* 0x000000ffff387224 */ /* 0x000fe400078e0033 */
[----:B------:R-:W-:Y:S02]  /*3c980*/  IMAD.MOV.U32 R33, RZ, RZ, R50 ;  /* 0x000000ffff217224 */ /* 0x000fe400078e0032 */
[----:B------:R-:W-:Y:S02]  /*3c990*/  IMAD.MOV.U32 R32, RZ, RZ, R5 ;  /* 0x000000ffff207224 */ /* 0x000fe400078e0005 */
[----:B----4-:R-:W-:Y:S02]  /*3c9a0*/  IMAD.MOV.U32 R9, RZ, RZ, R89 ;  /* 0x000000ffff097224 */ /* 0x010fe400078e0059 */
[----:B------:R-:W-:Y:S01]  /*3c9b0*/  IMAD.MOV.U32 R8, RZ, RZ, R87 ;  /* 0x000000ffff087224 */ /* 0x000fe200078e0057 */
        /* <DEDUP_REMOVED lines=8> */
[----:B------:R-:W-:Y:S04]  /*3ca40*/  STL.64 [R1+0xa70], R56 ;  /* 0x000a703801007387 */ /* 0x000fe80000100a00 */
[----:B------:R-:W-:Y:S04]  /*3ca50*/  STL.64 [R1+0x32e0], R56 ;  /* 0x0032e03801007387 */ /* 0x000fe80000100a00 */
        /* <DEDUP_REMOVED lines=8> */
[----:B------:R-:W-:Y:S01]  /*3cae0*/  IMAD.MOV.U32 R82, RZ, RZ, R93 ;  /* 0x000000ffff527224 */ /* 0x000fe200078e005d */
[----:B------:R-:W4:Y:S04]  /*3caf0*/  LDL.LU R0, [R1+0xac8] ;  /* 0x000ac80001007983 */ /* 0x000f280000300800 */
[----:B------:R-:W4:Y:S04]  /*3cb00*/  LDL.LU R93, [R1+0x1e98] ;  /* 0x001e9800015d7983 */ /* 0x000f280000300800 */
[----:B------:R-:W-:Y:S04]  /*3cb10*/  STL.64 [R1+0xa88], R12 ;  /* 0x000a880c01007387 */ /* 0x000fe80000100a00 */
[----:B------:R-:W-:Y:S04]  /*3cb20*/  STL.64 [R1+0x3300], R12 ;  /* 0x0033000c01007387 */ /* 0x000fe80000100a00 */
        /* <DEDUP_REMOVED lines=15> */
[----:B----4-:R-:W-:-:S02]  /*3cc20*/  IMAD.MOV.U32 R19, RZ, RZ, R89 ;  /* 0x000000ffff137224 */ /* 0x010fc400078e0059 */
[----:B------:R-:W-:Y:S01]  /*3cc30*/  IMAD.MOV.U32 R18, RZ, RZ, R87 ;  /* 0x000000ffff127224 */ /* 0x000fe200078e0057 */
[----:B------:R-:W4:Y:S04]  /*3cc40*/  LDL.LU R89, [R1+0xae8] ;  /* 0x000ae80001597983 */ /* 0x000f280000300800 */
[----:B------:R-:W4:Y:S04]  /*3cc50*/  LDL.LU R87, [R1+0x1ea8] ;  /* 0x001ea80001577983 */ /* 0x000f280000300800 */
[----:B------:R-:W-:Y:S04]  /*3cc60*/  STL.64 [R1+0xaa0], R72 ;  /* 0x000aa04801007387 */ /* 0x000fe80000100a00 */
[----:B------:R-:W-:Y:S04]  /*3cc70*/  STL.64 [R1+0x3320], R72 ;  /* 0x0033204801007387 */ /* 0x000fe80000100a00 */
[----:B------:R-:W-:Y:S01]  /*3cc80*/  STL.64 [R1+0xaa8], R18 ;  /* 0x000aa81201007387 */ /* 0x000fe20000100a00 */
[----:B------:R-:W-:-:S03]  /*3cc90*/  IMAD.MOV.U32 R27, RZ, RZ, R80 ;  /* 0x000000ffff1b7224 */ /* 0x000fc600078e0050 */
[----:B------:R-:W-:Y:S01]  /*3cca0*/  STL.64 [R1+0x3328], R18 ;  /* 0x0033281201007387 */ /* 0x000fe20000100a00 */
        /* <DEDUP_REMOVED lines=8> */
[----:B------:R-:W-:-:S05]  /*3cd30*/  IMAD.MOV.U32 R65, RZ, RZ, R28 ;  /* 0x000000ffff417224 */ /* 0x000fca00078e001c */
[----:B------:R-:W-:Y:S04]  /*3cd40*/  STL.64 [R1+0xab0], R64 ;  /* 0x000ab04001007387 */ /* 0x000fe80000100a00 */
[----:B------:R-:W-:Y:S04]  /*3cd50*/  STL.64 [R1+0x3330], R64 ;  /* 0x0033304001007387 */ /* 0x000fe80000100a00 */
[----:B------:R-:W-:Y:S04]  /*3cd60*/  STL.64 [R1+0xab8], R26 ;  /* 0x000ab81a01007387 */ /* 0x000fe80000100a00 */
[----:B------:R-:W-:Y:S01]  /*3cd70*/  STL.64 [R1+0x3338], R26 ;  /* 0x0033381a01007387 */ /* 0x000fe20000100a00 */
[----:B------:R-:W-:-:S02]  /*3cd80*/  IMAD.MOV.U32 R45, RZ, RZ, R0 ;  /* 0x000000ffff2d7224 */ /* 0x000fc400078e0000 */
[----:B------:R-:W-:Y:S01]  /*3cd90*/  IMAD.MOV.U32 R44, RZ, RZ, R93 ;  /* 0x000000ffff2c7224 */ /* 0x000fe200078e005d */
[----:B------:R-:W4:Y:S04]  /*3cda0*/  LDL.LU R0, [R1+0xb00] ;  /* 0x000b000001007983 */ /* 0x000f280000300800 */
[----:B------:R-:W4:Y:S04]  /*3cdb0*/  LDL.LU R93, [R1+0x1eb4] ;  /* 0x001eb400015d7983 */ /* 0x000f280000300800 */
        /* <DEDUP_REMOVED lines=8> */
[----:B------:R-:W-:Y:S04]  /*3ce40*/  STL.64 [R1+0xac8], R44 ;  /* 0x000ac82c01007387 */ /* 0x000fe80000100a00 */
[----:B------:R-:W-:Y:S04]  /*3ce50*/  STL.64 [R1+0x3348], R44 ;  /* 0x0033482c01007387 */ /* 0x000fe80000100a00 */
        /* <DEDUP_REMOVED lines=8> */
[----:B------:R-:W0:Y:S04]  /*3cee0*/  LDL.LU R75, [R1+0xb18] ;  /* 0x000b1800014b7983 */ /* 0x000e280000300800 */
[----:B------:R-:W3:Y:S04]  /*3cef0*/  LDL.LU R29, [R1+0x1ec0] ;  /* 0x001ec000011d7983 */ /* 0x000ee80000300800 */
[----:B------:R-:W3:Y:S04]  /*3cf00*/  LDL.LU R28, [R1+0xb20] ;  /* 0x000b2000011c7983 */ /* 0x000ee80000300800 */
[----:B------:R-:W3:Y:S04]  /*3cf10*/  LDL.LU R71, [R1+0x1ec4] ;  /* 0x001ec40001477983 */ /* 0x000ee80000300800 */
[----:B------:R-:W3:Y:S04]  /*3cf20*/  LDL.LU R70, [R1+0xb28] ;  /* 0x000b280001467983 */ /* 0x000ee80000300800 */
[----:B------:R-:W3:Y:S01]  /*3cf30*/  LDL.LU R81, [R1+0x1ec8] ;  /* 0x001ec80001517983 */ /* 0x000ee20000300800 */
[----:B----4-:R-:W-:-:S02]  /*3cf40*/  IMAD.MOV.U32 R53, RZ, RZ, R89 ;  /* 0x000000ffff357224 */ /* 0x010fc400078e0059 */
[----:B------:R-:W-:Y:S01]  /*3cf50*/  IMAD.MOV.U32 R52, RZ, RZ, R87 ;  /* 0x000000ffff347224 */ /* 0x000fe200078e0057 */
[----:B------:R-:W4:Y:S04]  /*3cf60*/  LDL.LU R89, [R1+0xb30] ;  /* 0x000b300001597983 */ /* 0x000f280000300800 */
[----:B------:R-:W4:Y:S04]  /*3cf70*/  LDL.LU R87, [R1+0x1ecc] ;  /* 0x001ecc0001577983 */ /* 0x000f280000300800 */
[----:B------:R-:W-:Y:S04]  /*3cf80*/  STL.64 [R1+0xae0], R38 ;  /* 0x000ae02601007387 */ /* 0x000fe80000100a00 */
[----:B------:R-:W-:Y:S01]  /*3cf90*/  STL.64 [R1+0x3360], R38 ;  /* 0x0033602601007387 */ /* 0x000fe20000100a00 */
[----:B------:R-:W-:-:S03]  /*3cfa0*/  IMAD.MOV.U32 R77, RZ, RZ, R80 ;  /* 0x000000ffff4d7224 */ /* 0x000fc600078e0050 */
[----:B------:R-:W4:Y:S01]  /*3cfb0*/  LDL.LU R80, [R1+0xb38] ;  /* 0x000b380001507983 */ /* 0x000f220000300800 */
[----:B------:R-:W-:Y:S02]  /*3cfc0*/  IMAD.MOV.U32 R76, RZ, RZ, R51 ;  /* 0x000000ffff4c7224 */ /* 0x000fe400078e0033 */
[----:B------:R-:W-:Y:S02]  /*3cfd0*/  IMAD.MOV.U32 R17, RZ, RZ, R50 ;  /* 0x000000ffff117224 */ /* 0x000fe400078e0032 */
[----:B------:R-:W-:Y:S02]  /*3cfe0*/  IMAD.MOV.U32 R16, RZ, RZ, R5 ;  /* 0x000000ffff107224 */ /* 0x000fe400078e0005 */
[----:B------:R-:W4:Y:S04]  /*3cff0*/  LDL.LU R5, [R1+0x1ed0] ;  /* 0x001ed00001057983 */ /* 0x000f280000300800 */
[----:B------:R-:W-:Y:S04]  /*3d000*/  STL.64 [R1+0xae8], R52 ;  /* 0x000ae83401007387 */ /* 0x000fe80000100a00 */
[----:B------:R-:W-:Y:S04]  /*3d010*/  STL.64 [R1+0x3368], R52 ;  /* 0x0033683401007387 */ /* 0x000fe80000100a00 */
[----:B------:R-:W-:Y:S04]  /*3d020*/  STL.64 [R1+0xaf0], R76 ;  /* 0x000af04c01007387 */ /* 0x000fe80000100a00 */
[----:B------:R-:W-:Y:S04]  /*3d030*/  STL.64 [R1+0x3370], R76 ;  /* 0x0033704c01007387 */ /* 0x000fe80000100a00 */
[----:B------:R-:W-:Y:S04]  /*3d040*/  STL.64 [R1+0xaf8], R16 ;  /* 0x000af81001007387 */ /* 0x000fe80000100a00 */
[----:B------:R-:W-:Y:S04]  /*3d050*/  STL.64 [R1+0x3378], R16 ;  /* 0x0033781001007387 */ /* 0x000fe80000100a00 */
[----:B-1----:R-:W4:Y:S04]  /*3d060*/  LDL.LU R22, [R1+0xb40] ;  /* 0x000b400001167983 */ /* 0x002f280000300800 */
        /* <DEDUP_REMOVED lines=10> */
[----:B------:R-:W-:Y:S01]  /*3d110*/  STL.64 [R1+0x3380], R46 ;  /* 0x0033802e01007387 */ /* 0x000fe20000100a00 */
[----:B------:R-:W-:-:S03]  /*3d120*/  IMAD.MOV.U32 R11, RZ, RZ, R2 ;  /* 0x000000ffff0b7224 */ /* 0x000fc600078e0002 */
[----:B------:R-:W2:Y:S01]  /*3d130*/  LDL.LU R2, [R1+0xb58] ;  /* 0x000b580001027983 */ /* 0x000ea20000300800 */
[----:B---3--:R-:W-:Y:S02]  /*3d140*/  IMAD.MOV.U32 R10, RZ, RZ, R91 ;  /* 0x000000ffff0a7224 */ /* 0x008fe400078e005b */
[----:B0-----:R-:W-:Y:S02]  /*3d150*/  IMAD.MOV.U32 R7, RZ, RZ, R75 ;  /* 0x000000ffff077224 */ /* 0x001fe400078e004b */
[----:B------:R-:W-:Y:S01]  /*3d160*/  IMAD.MOV.U32 R6, RZ, RZ, R29 ;  /* 0x000000ffff067224 */ /* 0x000fe200078e001d */
[----:B------:R-:W3:Y:S04]  /*3d170*/  LDL.LU R91, [R1+0x1ee0] ;  /* 0x001ee000015b7983 */ /* 0x000ee80000300800 */
        /* <DEDUP_REMOVED lines=13> */
[----:B------:R-:W-:Y:S04]  /*3d250*/  STL.64 [R1+0xb20], R74 ;  /* 0x000b204a01007387 */ /* 0x000fe80000100a00 */
[----:B------:R-:W-:Y:S04]  /*3d260*/  STL.64 [R1+0x3398], R74 ;  /* 0x0033984a01007387 */ /* 0x000fe80000100a00 */
        /* <DEDUP_REMOVED lines=8> */
[----:B------:R-:W-:-:S03]  /*3d2f0*/  LOP3.LUT R23, R23, R22, RZ, 0x3c, !PT ;  /* 0x0000001617177212 */ /* 0x000fc600078e3cff */
[----:B------:R-:W-:Y:S01]  /*3d300*/  STL.64 [R1+0xb28], R28 ;  /* 0x000b281c01007387 */ /* 0x000fe20000100a00 */
[----:B------:R-:W-:-:S03]  /*3d310*/  LOP3.LUT R22, R23, R22, RZ, 0x3c, !PT ;  /* 0x0000001617167212 */ /* 0x000fc600078e3cff */
[----:B------:R-:W-:Y:S04]  /*3d320*/  STL.64 [R1+0x33a0], R28 ;  /* 0x0033a01c01007387 */ /* 0x000fe80000100a00 */
[----:B------:R-:W-:Y:S01]  /*3d330*/  STL.64 [R1+0xb30], R54 ;  /* 0x000b303601007387 */ /* 0x000fe20000100a00 */
[----:B------:R-:W-:-:S03]  /*3d340*/  LOP3.LUT R23, R23, R22, RZ, 0x3c, !PT ;  /* 0x0000001617177212 */ /* 0x000fc600078e3cff */
[----:B------:R1:W-:Y:S04]  /*3d350*/  STL.64 [R1+0x33b0], R54 ;  /* 0x0033b03601007387 */ /* 0x0003e80000100a00 */
[----:B------:R-:W-:Y:S04]  /*3d360*/  STL.64 [R1+0xb38], R24 ;  /* 0x000b381801007387 */ /* 0x000fe80000100a00 */
[----:B------:R0:W-:Y:S01]  /*3d370*/  STL.64 [R1+0x33b8], R24 ;  /* 0x0033b81801007387 */ /* 0x0001e20000100a00 */
[----:B------:R-:W-:-:S03]  /*3d380*/  IMAD.MOV.U32 R79, RZ, RZ, R0 ;  /* 0x000000ffff4f7224 */ /* 0x000fc600078e0000 */
[----:B------:R-:W-:Y:S04]  /*3d390*/  STL.64 [R1+0xb40], R22 ;  /* 0x000b401601007387 */ /* 0x000fe80000100a00 */
[----:B------:R-:W-:Y:S01]  /*3d3a0*/  STL.64 [R1+0x33c0], R22 ;  /* 0x0033c01601007387 */ /* 0x000fe20000100a00 */
[----:B------:R-:W-:-:S03]  /*3d3b0*/  IMAD.MOV.U32 R78, RZ, RZ, R93 ;  /* 0x000000ffff4e7224 */ /* 0x000fc600078e005d */
        /* <DEDUP_REMOVED lines=23> */
[----:B0-----:R-:W4:Y:S04]  /*3d530*/  LDL.LU R6, [R1+0xba0] ;  /* 0x000ba00001067983 */ /* 0x001f280000300800 */
        /* <DEDUP_REMOVED lines=20> */
[----:B------:R-:W-:-:S03]  /*3d680*/  IMAD.MOV.U32 R58, RZ, RZ, R93 ;  /* 0x000000ffff3a7224 */ /* 0x000fc600078e005d */
[----:B------:R-:W4:Y:S01]  /*3d690*/  LDL.LU R93, [R1+0xbc0] ;  /* 0x000bc000015d7983 */ /* 0x000f220000300800 */
[----:B------:R-:W-:Y:S02]  /*3d6a0*/  IMAD.MOV.U32 R59, RZ, RZ, R0 ;  /* 0x000000ffff3b7224 */ /* 0x000fe400078e0000 */
[----:B------:R-:W-:Y:S02]  /*3d6b0*/  IMAD.MOV.U32 R57, RZ, RZ, R92 ;  /* 0x000000ffff397224 */ /* 0x000fe400078e005c */
[----:B------:R-:W4:Y:S04]  /*3d6c0*/  LDL.LU R92, [R1+0x1f14] ;  /* 0x001f1400015c7983 */ /* 0x000f280000300800 */
[----:B------:R-:W-:Y:S04]  /*3d6d0*/  STL.64 [R1+0xb80], R58 ;  /* 0x000b803a01007387 */ /* 0x000fe80000100a00 */
[----:B------:R0:W-:Y:S01]  /*3d6e0*/  STL.64 [R1+0x3410], R58 ;  /* 0x0034103a01007387 */ /* 0x0001e20000100a00 */
[----:B--2---:R-:W-:-:S03]  /*3d6f0*/  IMAD.MOV.U32 R56, RZ, RZ, R3 ;  /* 0x000000ffff387224 */ /* 0x004fc600078e0003 */
[----:B------:R-:W2:Y:S04]  /*3d700*/  LDL.LU R0, [R1+0xbc8] ;  /* 0x000bc80001007983 */ /* 0x000ea80000300800 */
[----:B------:R-:W2:Y:S01]  /*3d710*/  LDL.LU R3, [R1+0x1f18] ;  /* 0x001f180001037983 */ /* 0x000ea20000300800 */
[----:B------:R-:W-:-:S03]  /*3d720*/  IMAD.MOV.U32 R9, RZ, RZ, R2 ;  /* 0x000000ffff097224 */ /* 0x000fc600078e0002 */
[----:B------:R-:W2:Y:S01]  /*3d730*/  LDL.LU R2, [R1+0xbd0] ;  /* 0x000bd00001027983 */ /* 0x000ea20000300800 */
[----:B---3--:R-:W-:-:S03]  /*3d740*/  IMAD.MOV.U32 R8, RZ, RZ, R91 ;  /* 0x000000ffff087224 */ /* 0x008fc600078e005b */
[----:B------:R-:W3:Y:S01]  /*3d750*/  LDL.LU R91, [R1+0x1f1c] ;  /* 0x001f1c00015b7983 */ /* 0x000ee20000300800 */
[----:B----4-:R-:W-:Y:S02]  /*3d760*/  IMAD.MOV.U32 R13, RZ, RZ, R89 ;  /* 0x000000ffff0d7224 */ /* 0x010fe400078e0059 */
[----:B------:R-:W-:Y:S01]  /*3d770*/  IMAD.MOV.U32 R12, RZ, RZ, R87 ;  /* 0x000000ffff0c7224 */ /* 0x000fe200078e0057 */
[----:B------:R-:W4:Y:S04]  /*3d780*/  LDL.LU R89, [R1+0xbd8] ;  /* 0x000bd80001597983 */ /* 0x000f280000300800 */
[----:B------:R-:W4:Y:S04]  /*3d790*/  LDL.LU R87, [R1+0x1f20] ;  /* 0x001f200001577983 */ /* 0x000f280000300800 */
[----:B------:R-:W-:Y:S04]  /*3d7a0*/  STL.64 [R1+0xb88], R56 ;  /* 0x000b883801007387 */ /* 0x000fe80000100a00 */
[----:B------:R-:W-:Y:S04]  /*3d7b0*/  STL [R1+0x3428], R56 ;  /* 0x0034283801007387 */ /* 0x000fe80000100800 */
[----:B------:R-:W-:Y:S01]  /*3d7c0*/  STL [R1+0x3418], R57 ;  /* 0x0034183901007387 */ /* 0x000fe20000100800 */
[----:B------:R-:W-:-:S02]  /*3d7d0*/  IMAD.MOV.U32 R66, RZ, RZ, R69 ;  /* 0x000000ffff427224 */ /* 0x000fc400078e0045 */
[----:B------:R-:W-:Y:S01]  /*3d7e0*/  IMAD.MOV.U32 R67, RZ, RZ, R6 ;  /* 0x000000ffff437224 */ /* 0x000fe200078e0006 */
        /* <DEDUP_REMOVED lines=9> */
[----:B------:R-:W-:-:S03]  /*3d880*/  IMAD.MOV.U32 R72, RZ, RZ, R71 ;  /* 0x000000ffff487224 */ /* 0x000fc600078e0047 */
[----:B------:R-:W4:Y:S01]  /*3d890*/  LDL.LU R69, [R1+0x1f28] ;  /* 0x001f280001457983 */ /* 0x000f220000300800 */
[----:B------:R-:W-:Y:S02]  /*3d8a0*/  IMAD.MOV.U32 R73, RZ, RZ, R68 ;  /* 0x000000ffff497224 */ /* 0x000fe400078e0044 */
        /* <DEDUP_REMOVED lines=14> */
[----:B------:R-:W-:Y:S04]  /*3d990*/  STL.64 [R1+0xbb8], R80 ;  /* 0x000bb85001007387 */ /* 0x000fe80000100a00 */
[----:B------:R0:W-:Y:S04]  /*3d9a0*/  STL.64 [R1+0x3450], R80 ;  /* 0x0034505001007387 */ /* 0x0001e80000100a00 */
[----:B------:R-:W-:Y:S04]  /*3d9b0*/  STL.64 [R1+0xbc0], R18 ;  /* 0x000bc01201007387 */ /* 0x000fe80000100a00 */
[----:B------:R-:W-:Y:S04]  /*3d9c0*/  STL.64 [R1+0x3458], R18 ;  /* 0x0034581201007387 */ /* 0x000fe80000100a00 */
[----:B------:R-:W4:Y:S04]  /*3d9d0*/  LDL.LU R20, [R1+0xc00] ;  /* 0x000c000001147983 */ /* 0x000f280000300800 */
[----:B------:R-:W4:Y:S01]  /*3d9e0*/  LDL.LU R21, [R1+0x1f34] ;  /* 0x001f340001157983 */ /* 0x000f220000300800 */
[----:B--2---:R-:W-:-:S02]  /*3d9f0*/  IMAD.MOV.U32 R7, RZ, RZ, R0 ;  /* 0x000000ffff077224 */ /* 0x004fc400078e0000 */
[----:B------:R-:W-:Y:S01]  /*3da00*/  IMAD.MOV.U32 R6, RZ, RZ, R3 ;  /* 0x000000ffff067224 */ /* 0x000fe200078e0003 */
        /* <DEDUP_REMOVED lines=15> */
[----:B------:R-:W-:Y:S04]  /*3db00*/  STL.64 [R1+0x3470], R34 ;  /* 0x0034702201007387 */ /* 0x000fe80000100a00 */
[----:B------:R-:W4:Y:S01]  /*3db10*/  LDL.LU R77, [R1+0xc20] ;  /* 0x000c2000014d7983 */ /* 0x000f220000300800 */
[----:B------:R-:W-:-:S03]  /*3db20*/  IMAD.MOV.U32 R64, RZ, RZ, R83 ;  /* 0x000000ffff407224 */ /* 0x000fc600078e0053 */
[----:B------:R-:W4:Y:S01]  /*3db30*/  LDL.LU R83, [R1+0x1f44] ;  /* 0x001f440001537983 */ /* 0x000f220000300800 */
[----:B------:R-:W-:Y:S02]  /*3db40*/  IMAD.MOV.U32 R27, RZ, RZ, R82 ;  /* 0x000000ffff1b7224 */ /* 0x000fe400078e0052 */
[----:B------:R-:W-:Y:S01]  /*3db50*/  IMAD.MOV.U32 R26, RZ, RZ, R69 ;  /* 0x000000ffff1a7224 */ /* 0x000fe200078e0045 */
[----:B------:R-:W4:Y:S04]  /*3db60*/  LDL.LU R82, [R1+0xc28] ;  /* 0x000c280001527983 */ /* 0x000f280000300800 */
[----:B------:R-:W4:Y:S04]  /*3db70*/  LDL.LU R69, [R1+0x1f48] ;  /* 0x001f480001457983 */ /* 0x000f280000300800 */
[----:B------:R-:W-:Y:S01]  /*3db80*/  STL.64 [R1+0xbe0], R64 ;  /* 0x000be04001007387 */ /* 0x000fe20000100a00 */
[----:B------:R-:W-:-:S03]  /*3db90*/  IMAD.MOV.U32 R37, RZ, RZ, R68 ;  /* 0x000000ffff257224 */ /* 0x000fc600078e0044 */
[----:B------:R-:W-:Y:S01]  /*3dba0*/  STL.64 [R1+0x3478], R64 ;  /* 0x0034784001007387 */ /* 0x000fe20000100a00 */
[----:B------:R-:W-:-:S03]  /*3dbb0*/  IMAD.MOV.U32 R36, RZ, RZ, R5 ;  /* 0x000000ffff247224 */ /* 0x000fc600078e0005 */
[----:B------:R-:W4:Y:S04]  /*3dbc0*/  LDL.LU R68, [R1+0xc30] ;  /* 0x000c300001447983 */ /* 0x000f280000300800 */
[----:B------:R-:W4:Y:S01]  /*3dbd0*/  LDL.LU R5, [R1+0x1f4c] ;  /* 0x001f4c0001057983 */ /* 0x000f220000300800 */
[----:B------:R-:W-:-:S03]  /*3dbe0*/  IMAD.MOV.U32 R45, RZ, RZ, R93 ;  /* 0x000000ffff2d7224 */ /* 0x000fc600078e005d */
[----:B------:R-:W4:Y:S01]  /*3dbf0*/  LDL.LU R93, [R1+0xc38] ;  /* 0x000c3800015d7983 */ /* 0x000f220000300800 */
[----:B------:R-:W-:-:S03]  /*3dc00*/  IMAD.MOV.U32 R44, RZ, RZ, R92 ;  /* 0x000000ffff2c7224 */ /* 0x000fc600078e005c */
[----:B------:R-:W4:Y:S01]  /*3dc10*/  LDL.LU R92, [R1+0x1f50] ;  /* 0x001f5000015c7983 */ /* 0x000f220000300800 */
[----:B------:R-:W-:-:S03]  /*3dc20*/  LOP3.LUT R21, R21, R20, RZ, 0x3c, !PT ;  /* 0x0000001415157212 */ /* 0x000fc600078e3cff */
[----:B------:R-:W-:Y:S01]  /*3dc30*/  STL.64 [R1+0xbe8], R26 ;  /* 0x000be81a01007387 */ /* 0x000fe20000100a00 */
[----:B------:R-:W-:-:S03]  /*3dc40*/  LOP3.LUT R20, R21, R20, RZ, 0x3c, !PT ;  /* 0x0000001415147212 */ /* 0x000fc600078e3cff */
[----:B------:R0:W-:Y:S04]  /*3dc50*/  STL.64 [R1+0x3488], R26 ;  /* 0x0034881a01007387 */ /* 0x0001e80000100a00 */
[----:B------:R-:W-:Y:S01]  /*3dc60*/  STL.64 [R1+0xbf0], R36 ;  /* 0x000bf02401007387 */ /* 0x000fe20000100a00 */
[----:B------:R-:W-:-:S03]  /*3dc70*/  LOP3.LUT R21, R21, R20, RZ, 0x3c, !PT ;  /* 0x0000001415157212 */ /* 0x000fc600078e3cff */
[----:B------:R0:W-:Y:S04]  /*3dc80*/  STL.64 [R1+0x3490], R36 ;  /* 0x0034902401007387 */ /* 0x0001e80000100a00 */
[----:B------:R-:W-:Y:S04]  /*3dc90*/  STL.64 [R1+0xbf8], R44 ;  /* 0x000bf82c01007387 */ /* 0x000fe80000100a00 */
[----:B------:R0:W-:Y:S01]  /*3dca0*/  STL.64 [R1+0x3498], R44 ;  /* 0x0034982c01007387 */ /* 0x0001e20000100a00 */
[----:B--2---:R-:W-:-:S03]  /*3dcb0*/  IMAD.MOV.U32 R49, RZ, RZ, R0 ;  /* 0x000000ffff317224 */ /* 0x004fc600078e0000 */
[----:B------:R-:W-:Y:S04]  /*3dcc0*/  STL.64 [R1+0xc00], R20 ;  /* 0x000c001401007387 */ /* 0x000fe80000100a00 */
[----:B------:R-:W-:Y:S01]  /*3dcd0*/  STL.64 [R1+0x34a0], R20 ;  /* 0x0034a01401007387 */ /* 0x000fe20000100a00 */
[----:B------:R-:W-:-:S03]  /*3dce0*/  IMAD.MOV.U32 R48, RZ, RZ, R3 ;  /* 0x000000ffff307224 */ /* 0x000fc600078e0003 */
[----:B------:R-:W2:Y:S01]  /*3dcf0*/  LDL.LU R0, [R1+0xc40] ;  /* 0x000c400001007983 */ /* 0x000ea20000300800 */
[----:B------:R-:W-:-:S03]  /*3dd00*/  IMAD.MOV.U32 R39, RZ, RZ, R2 ;  /* 0x000000ffff277224 */ /* 0x000fc600078e0002 */
[----:B------:R-:W2:Y:S04]  /*3dd10*/  LDL.LU R3, [R1+0x1f54] ;  /* 0x001f540001037983 */ /* 0x000ea80000300800 */
        /* <DEDUP_REMOVED lines=15> */
[----:B------:R-:W-:-:S05]  /*3de10*/  IMAD.MOV.U32 R76, RZ, RZ, R83 ;  /* 0x000000ffff4c7224 */ /* 0x000fca00078e0053 */
        /* <DEDUP_REMOVED lines=14> */
[----:B------:R-:W-:-:S03]  /*3df00*/  IMAD.MOV.U32 R50, RZ, RZ, R92 ;  /* 0x000000ffff327224 */ /* 0x000fc600078e005c */
        /* <DEDUP_REMOVED lines=8> */
[----:B--2---:R-:W-:-:S02]  /*3df90*/  IMAD.MOV.U32 R11, RZ, RZ, R0 ;  /* 0x000000ffff0b7224 */ /* 0x004fc400078e0000 */
[----:B------:R-:W-:Y:S01]  /*3dfa0*/  IMAD.MOV.U32 R10, RZ, RZ, R3 ;  /* 0x000000ffff0a7224 */ /* 0x000fe200078e0003 */
        /* <DEDUP_REMOVED lines=9> */
[----:B------:R-:W4:Y:S01]  /*3e040*/  LDL.LU R87, [R1+0x1f7c] ;  /* 0x001f7c0001577983 */ /* 0x000f220000300800 */
[----:B------:R-:W-:-:S03]  /*3e050*/  LOP3.LUT R55, R55, R54, RZ, 0x3c, !PT ;  /* 0x0000003637377212 */ /* 0x000fc600078e3cff */
[----:B------:R-:W-:Y:S01]  /*3e060*/  STL.64 [R1+0xc40], R10 ;  /* 0x000c400a01007387 */ /* 0x000fe20000100a00 */
[----:B------:R-:W-:-:S03]  /*3e070*/  LOP3.LUT R54, R55, R54, RZ, 0x3c, !PT ;  /* 0x0000003637367212 */ /* 0x000fc600078e3cff */
[----:B------:R-:W-:Y:S04]  /*3e080*/  STL.64 [R1+0x34e0], R10 ;  /* 0x0034e00a01007387 */ /* 0x000fe80000100a00 */
[----:B------:R-:W-:Y:S04]  /*3e090*/  STL.64 [R1+0xc48], R74 ;  /* 0x000c484a01007387 */ /* 0x000fe80000100a00 */
[----:B------:R-:W-:Y:S01]  /*3e0a0*/  STL.64 [R1+0x34f0], R74 ;  /* 0x0034f04a01007387 */ /* 0x000fe20000100a00 */
[----:B------:R-:W-:-:S03]  /*3e0b0*/  LOP3.LUT R55, R55, R54, RZ, 0x3c, !PT ;  /* 0x0000003637377212 */ /* 0x000fc600078e3cff */
[----:B------:R-:W-:Y:S04]  /*3e0c0*/  STL.64 [R1+0xc50], R28 ;  /* 0x000c501c01007387 */ /* 0x000fe80000100a00 */
[----:B------:R-:W-:Y:S04]  /*3e0d0*/  STL [R1+0x35a8], R28 ;  /* 0x0035a81c01007387 */ /* 0x000fe80000100800 */
[----:B------:R-:W-:Y:S04]  /*3e0e0*/  STL [R1+0x34f8], R29 ;  /* 0x0034f81d01007387 */ /* 0x000fe80000100800 */
[----:B------:R-:W-:Y:S04]  /*3e0f0*/  STL.64 [R1+0xc58], R54 ;  /* 0x000c583601007387 */ /* 0x000fe80000100a00 */
[----:B------:R-:W-:Y:S04]  /*3e100*/  STL.64 [R1+0x3500], R54 ;  /* 0x0035003601007387 */ /* 0x000fe80000100a00 */
[----:B0-----:R-:W4:Y:S01]  /*3e110*/  LDL.LU R59, [R1+0xc98] ;  /* 0x000c9800013b7983 */ /* 0x001f220000300800 */
[----:B------:R-:W-:-:S03]  /*3e120*/  IMAD.MOV.U32 R24, RZ, RZ, R83 ;  /* 0x000000ffff187224 */ /* 0x000fc600078e0053 */
[----:B------:R-:W4:Y:S04]  /*3e130*/  LDL.LU R31, [R1+0x1f80] ;  /* 0x001f8000011f7983 */ /* 0x000f280000300800 */
[----:B------:R-:W-:Y:S04]  /*3e140*/  STL.64 [R1+0xc60], R24 ;  /* 0x000c601801007387 */ /* 0x000fe80000100a00 */
[----:B------:R-:W-:Y:S04]  /*3e150*/  STL.64 [R1+0x3508], R24 ;  /* 0x0035081801007387 */ /* 0x000fe80000100a00 */
        /* <DEDUP_REMOVED lines=9> */
[----:B------:R-:W4:Y:S01]  /*3e1f0*/  LDL.LU R93, [R1+0xcb0] ;  /* 0x000cb000015d7983 */ /* 0x000f220000300800 */
[----:B------:R-:W-:-:S03]  /*3e200*/  IMAD.MOV.U32 R62, RZ, RZ, R92 ;  /* 0x000000ffff3e7224 */ /* 0x000fc600078e005c */
[----:B------:R-:W4:Y:S04]  /*3e210*/  LDL.LU R92, [R1+0x1f8c] ;  /* 0x001f8c00015c7983 */ /* 0x000f280000300800 */
        /* <DEDUP_REMOVED lines=27> */
[----:B------:R-:W-:Y:S01]  /*3e3d0*/  STL.64 [R1+0x3538], R40 ;  /* 0x0035382801007387 */ /* 0x000fe20000100a00 */
[----:B------:R-:W-:-:S05]  /*3e3e0*/  IMAD.MOV.U32 R58, RZ, RZ, R31 ;  /* 0x000000ffff3a7224 */ /* 0x000fca00078e001f */
[----:B------:R-:W-:Y:S04]  /*3e3f0*/  STL.64 [R1+0xc98], R58 ;  /* 0x000c983a01007387 */ /* 0x000fe80000100a00 */
[----:B------:R-:W-:Y:S01]  /*3e400*/  STL.64 [R1+0x3540], R58 ;  /* 0x0035403a01007387 */ /* 0x000fe20000100a00 */
[----:B------:R-:W-:-:S03]  /*3e410*/  IMAD.MOV.U32 R9, RZ, RZ, R30 ;  /* 0x000000ffff097224 */ /* 0x000fc600078e001e */
        /* <DEDUP_REMOVED lines=14> */
[----:B------:R-:W-:Y:S01]  /*3e500*/  STL.64 [R1+0x3550], R12 ;  /* 0x0035500c01007387 */ /* 0x000fe20000100a00 */
[----:B------:R-:W-:-:S02]  /*3e510*/  IMAD.MOV.U32 R7, RZ, RZ, R15 ;  /* 0x000000ffff077224 */ /* 0x000fc400078e000f */
[----:B------:R-:W-:Y:S02]  /*3e520*/  IMAD.MOV.U32 R6, RZ, RZ, R14 ;  /* 0x000000ffff067224 */ /* 0x000fe400078e000e */
[----:B------:R-:W-:Y:S02]  /*3e530*/  IMAD.MOV.U32 R67, RZ, RZ, R68 ;  /* 0x000000ffff437224 */ /* 0x000fe400078e0044 */
[----:B------:R-:W-:Y:S01]  /*3e540*/  IMAD.MOV.U32 R66, RZ, RZ, R5 ;  /* 0x000000ffff427224 */ /* 0x000fe200078e0005 */
[----:B------:R0:W-:Y:S04]  /*3e550*/  STL.64 [R1+0xcb8], R6 ;  /* 0x000cb80601007387 */ /* 0x0001e80000100a00 */
[----:B------:R-:W-:Y:S04]  /*3e560*/  STL.64 [R1+0xcb0], R92 ;  /* 0x000cb05c01007387 */ /* 0x000fe80000100a00 */
[----:B------:R1:W-:Y:S04]  /*3e570*/  STL.64 [R1+0x3558], R92 ;  /* 0x0035585c01007387 */ /* 0x0003e80000100a00 */
[----:B------:R-:W0:Y:S04]  /*3e580*/  LDL.LU R68, [R1+0xd00] ;  /* 0x000d000001447983 */ /* 0x000e280000300800 */
        /* <DEDUP_REMOVED lines=20> */
[----:B------:R-:W-:Y:S04]  /*3e6d0*/  STL.64 [R1+0x3578], R14 ;  /* 0x0035780e01007387 */ /* 0x000fe80000100a00 */
[----:B------:R-:W4:Y:S04]  /*3e6e0*/  LDL.LU R26, [R1+0xd20] ;  /* 0x000d2000011a7983 */ /* 0x000f280000300800 */
[----:B------:R-:W4:Y:S04]  /*3e6f0*/  LDL.LU R27, [R1+0x1fc4] ;  /* 0x001fc400011b7983 */ /* 0x000f280000300800 */
[----:B------:R-:W4:Y:S04]  /*3e700*/  LDL.LU R36, [R1+0xd28] ;  /* 0x000d280001247983 */ /* 0x000f280000300800 */
[----:B------:R-:W4:Y:S04]  /*3e710*/  LDL.LU R37, [R1+0x1fc8] ;  /* 0x001fc80001257983 */ /* 0x000f280000300800 */
[----:B------:R-:W4:Y:S01]  /*3e720*/  LDL.LU R45, [R1+0xd30] ;  /* 0x000d3000012d7983 */ /* 0x000f220000300800 */
[----:B------:R-:W-:-:S02]  /*3e730*/  IMAD.MOV.U32 R80, RZ, RZ, R83 ;  /* 0x000000ffff507224 */ /* 0x000fc400078e0053 */
[----:B------:R-:W-:Y:S01]  /*3e740*/  IMAD.MOV.U32 R19, RZ, RZ, R82 ;  /* 0x000000ffff137224 */ /* 0x000fe200078e0052 */
[----:B------:R-:W4:Y:S01]  /*3e750*/  LDL.LU R83, [R1+0x1fcc] ;  /* 0x001fcc0001537983 */ /* 0x000f220000300800 */
[----:B------:R-:W-:-:S03]  /*3e760*/  IMAD.MOV.U32 R18, RZ, RZ, R69 ;  /* 0x000000ffff127224 */ /* 0x000fc600078e0045 */
[----:B------:R-:W4:Y:S04]  /*3e770*/  LDL.LU R82, [R1+0xd38] ;  /* 0x000d380001527983 */ /* 0x000f280000300800 */
[----:B------:R-:W4:Y:S04]  /*3e780*/  LDL.LU R69, [R1+0x1fd0] ;  /* 0x001fd00001457983 */ /* 0x000f280000300800 */
[----:B------:R-:W-:Y:S04]  /*3e790*/  STL.64 [R1+0xce0], R30 ;  /* 0x000ce01e01007387 */ /* 0x000fe80000100a00 */
[----:B------:R-:W-:Y:S04]  /*3e7a0*/  STL.64 [R1+0x3580], R30 ;  /* 0x0035801e01007387 */ /* 0x000fe80000100a00 */
[----:B------:R-:W-:Y:S04]  /*3e7b0*/  STL.64 [R1+0xce8], R56 ;  /* 0x000ce83801007387 */ /* 0x000fe80000100a00 */
[----:B------:R-:W-:Y:S04]  /*3e7c0*/  STL.64 [R1+0x3588], R56 ;  /* 0x0035883801007387 */ /* 0x000fe80000100a00 */
[----:B------:R-:W-:Y:S04]  /*3e7d0*/  STL.64 [R1+0xcf0], R80 ;  /* 0x000cf05001007387 */ /* 0x000fe80000100a00 */
[----:B------:R0:W-:Y:S04]  /*3e7e0*/  STL.64 [R1+0x3590], R80 ;  /* 0x0035905001007387 */ /* 0x0001e80000100a00 */
[----:B------:R-:W-:Y:S04]  /*3e7f0*/  STL.64 [R1+0xcf8], R18 ;  /* 0x000cf81201007387 */ /* 0x000fe80000100a00 */
[----:B------:R-:W-:Y:S01]  /*3e800*/  STL.64 [R1+0x3598], R18 ;  /* 0x0035981201007387 */ /* 0x000fe20000100a00 */
[----:B0-----:R-:W-:-:S02]  /*3e810*/  IMAD.MOV.U32 R7, RZ, RZ, R68 ;  /* 0x000000ffff077224 */ /* 0x001fc400078e0044 */
[----:B------:R-:W-:Y:S01]  /*3e820*/  IMAD.MOV.U32 R6, RZ, RZ, R5 ;  /* 0x000000ffff067224 */ /* 0x000fe200078e0005 */
[----:B------:R-:W4:Y:S04]  /*3e830*/  LDL.LU R68, [R1+0xd40] ;  /* 0x000d400001447983 */ /* 0x000f280000300800 */
[----:B------:R-:W4:Y:S01]  /*3e840*/  LDL.LU R5, [R1+0x1fd4] ;  /* 0x001fd40001057983 */ /* 0x000f220000300800 */
[----:B--2---:R-:W-:Y:S02]  /*3e850*/  IMAD.MOV.U32 R33, RZ, RZ, R0 ;  /* 0x000000ffff217224 */ /* 0x004fe400078e0000 */
        /* <DEDUP_REMOVED lines=12> */
[----:B------:R-:W-:Y:S01]  /*3e920*/  STL.64 [R1+0x35a0], R6 ;  /* 0x0035a00601007387 */ /* 0x000fe20000100a00 */
[----:B------:R-:W-:-:S02]  /*3e930*/  LOP3.LUT R27, R27, R26, RZ, 0x3c, !PT ;  /* 0x0000001a1b1b7212 */ /* 0x000fc400078e3cff */
[----:B------:R-:W-:Y:S02]  /*3e940*/  LOP3.LUT R37, R37, R36, RZ, 0x3c, !PT ;  /* 0x0000002425257212 */ /* 0x000fe400078e3cff */
[----:B------:R-:W-:Y:S01]  /*3e950*/  LOP3.LUT R26, R27, R26, RZ, 0x3c, !PT ;  /* 0x0000001a1b1a7212 */ /* 0x000fe200078e3cff */
[----:B------:R-:W-:Y:S01]  /*3e960*/  STL.64 [R1+0xd08], R32 ;  /* 0x000d082001007387 */ /* 0x000fe20000100a00 */
        /* <DEDUP_REMOVED lines=15> */
[----:B------:R-:W-:Y:S01]  /*3ea60*/  IMAD.MOV.U32 R20, RZ, RZ, R69 ;  /* 0x000000ffff147224 */ /* 0x000fe200078e0045 */
        /* <DEDUP_REMOVED lines=17> */
[----:B------:R-:W4:Y:S01]  /*3eb80*/  LDL.LU R82, [R1+0x1ffc] ;  /* 0x001ffc0001527983 */ /* 0x000f220000300800 */
[----:B--2---:R-:W-:-:S02]  /*3eb90*/  IMAD.MOV.U32 R38, RZ, RZ, R3 ;  /* 0x000000ffff267224 */ /* 0x004fc400078e0003 */
[----:B------:R-:W-:Y:S01]  /*3eba0*/  IMAD.MOV.U32 R53, RZ, RZ, R2 ;  /* 0x000000ffff357224 */ /* 0x000fe200078e0002 */
[----:B------:R-:W2:Y:S04]  /*3ebb0*/  LDL.LU R3, [R1+0xd98] ;  /* 0x000d980001037983 */ /* 0x000ea80000300800 */
[----:B------:R-:W2:Y:S04]  /*3ebc0*/  LDL.LU R2, [R1+0x2000] ;  /* 0x0020000001027983 */ /* 0x000ea80000300800 */
[----:B------:R-:W2:Y:S01]  /*3ebd0*/  LDL.LU R63, [R1+0xda0] ;  /* 0x000da000013f7983 */ /* 0x000ea20000300800 */
[----:B------:R-:W-:-:S03]  /*3ebe0*/  IMAD.MOV.U32 R49, RZ, RZ, R68 ;  /* 0x000000ffff317224 */ /* 0x000fc600078e0044 */
[----:B------:R-:W2:Y:S01]  /*3ebf0*/  LDL.LU R69, [R1+0x2004] ;  /* 0x0020040001457983 */ /* 0x000ea20000300800 */
[----:B------:R-:W-:-:S03]  /*3ec00*/  IMAD.MOV.U32 R48, RZ, RZ, R5 ;  /* 0x000000ffff307224 */ /* 0x000fc600078e0005 */
[----:B------:R-:W2:Y:S01]  /*3ec10*/  LDL.LU R68, [R1+0xda8] ;  /* 0x000da80001447983 */ /* 0x000ea20000300800 */
[----:B------:R-:W-:-:S03]  /*3ec20*/  IMAD.MOV.U32 R39, RZ, RZ, R0 ;  /* 0x000000ffff277224 */ /* 0x000fc600078e0000 */
[----:B------:R-:W2:Y:S01]  /*3ec30*/  LDL.LU R5, [R1+0x2008] ;  /* 0x0020080001057983 */ /* 0x000ea20000300800 */
[----:B---3--:R-:W-:-:S03]  /*3ec40*/  IMAD.MOV.U32 R52, RZ, RZ, R91 ;  /* 0x000000ffff347224 */ /* 0x008fc600078e005b */
[----:B------:R-:W3:Y:S04]  /*3ec50*/  LDL.LU R0, [R1+0xdb0] ;  /* 0x000db00001007983 */ /* 0x000ee80000300800 */
[----:B------:R-:W2:Y:S01]  /*3ec60*/  LDL.LU R91, [R1+0x200c] ;  /* 0x00200c00015b7983 */ /* 0x000ea20000300800 */
        /* <DEDUP_REMOVED lines=23> */
[----:B------:R-:W-:Y:S01]  /*3ede0*/  STL.64 [R1+0xd60], R46 ;  /* 0x000d602e01007387 */ /* 0x000fe20000100a00 */
[----:B------:R-:W-:-:S03]  /*3edf0*/  LOP3.LUT R75, R75, R74, RZ, 0x3c, !PT ;  /* 0x0000004a4b4b7212 */ /* 0x000fc600078e3cff */
        /* <DEDUP_REMOVED lines=18> */
[----:B--2---:R-:W-:Y:S02]  /*3ef20*/  IMAD.MOV.U32 R79, RZ, RZ, R3 ;  /* 0x000000ffff4f7224 */ /* 0x004fe400078e0003 */
[----:B------:R-:W-:Y:S01]  /*3ef30*/  IMAD.MOV.U32 R78, RZ, RZ, R2 ;  /* 0x000000ffff4e7224 */ /* 0x000fe200078e0002 */
[----:B------:R-:W2:Y:S04]  /*3ef40*/  LDL.LU R3, [R1+0xdd8] ;  /* 0x000dd80001037983 */ /* 0x000ea80000300800 */
[----:B------:R-:W2:Y:S04]  /*3ef50*/  LDL.LU R2, [R1+0x2020] ;  /* 0x0020200001027983 */ /* 0x000ea80000300800 */
[----:B------:R-:W-:Y:S04]  /*3ef60*/  STL.64 [R1+0xd80], R54 ;  /* 0x000d803601007387 */ /* 0x000fe80000100a00 */
[----:B------:R-:W-:Y:S04]  /*3ef70*/  STL.64 [R1+0xd88], R24 ;  /* 0x000d881801007387 */ /* 0x000fe80000100a00 */
[----:B------:R-:W-:Y:S04]  /*3ef80*/  STL.64 [R1+0xd90], R22 ;  /* 0x000d901601007387 */ /* 0x000fe80000100a00 */
[----:B------:R-:W-:Y:S04]  /*3ef90*/  STL.64 [R1+0xd98], R78 ;  /* 0x000d984e01007387 */ /* 0x000fe80000100a00 */
[----:B------:R-:W2:Y:S04]  /*3efa0*/  LDL.LU R12, [R1+0xde0] ;  /* 0x000de000010c7983 */ /* 0x000ea80000300800 */
[----:B------:R-:W2:Y:S04]  /*3efb0*/  LDL.LU R13, [R1+0x2024] ;  /* 0x00202400010d7983 */ /* 0x000ea80000300800 */
[----:B-1----:R-:W2:Y:S04]  /*3efc0*/  LDL.LU R92, [R1+0xde8] ;  /* 0x000de800015c7983 */ /* 0x002ea80000300800 */
[----:B------:R-:W2:Y:S04]  /*3efd0*/  LDL.LU R93, [R1+0x2028] ;  /* 0x00202800015d7983 */ /* 0x000ea80000300800 */
[----:B------:R-:W2:Y:S04]  /*3efe0*/  LDL.LU R66, [R1+0xdf0] ;  /* 0x000df00001427983 */ /* 0x000ea80000300800 */
        /* <DEDUP_REMOVED lines=10> */
[----:B------:R-:W3:Y:S01]  /*3f090*/  LDL.LU R5, [R1+0x2038] ;  /* 0x0020380001057983 */ /* 0x000ee20000300800 */
[----:B------:R-:W-:-:S03]  /*3f0a0*/  IMAD.MOV.U32 R42, RZ, RZ, R91 ;  /* 0x000000ffff2a7224 */ /* 0x000fc600078e005b */
[----:B------:R-:W3:Y:S04]  /*3f0b0*/  LDL.LU R0, [R1+0xe10] ;  /* 0x000e100001007983 */ /* 0x000ee80000300800 */
[----:B------:R-:W3:Y:S01]  /*3f0c0*/  LDL.LU R91, [R1+0x203c] ;  /* 0x00203c00015b7983 */ /* 0x000ee20000300800 */
[----:B----4-:R-:W-:Y:S02]  /*3f0d0*/  IMAD.MOV.U32 R41, RZ, RZ, R89 ;  /* 0x000000ffff297224 */ /* 0x010fe400078e0059 */
[----:B------:R-:W-:Y:S01]  /*3f0e0*/  IMAD.MOV.U32 R40, RZ, RZ, R87 ;  /* 0x000000ffff287224 */ /* 0x000fe200078e0057 */
[----:B------:R-:W4:Y:S04]  /*3f0f0*/  LDL.LU R89, [R1+0xe18] ;  /* 0x000e180001597983 */ /* 0x000f280000300800 */
[----:B------:R-:W3:Y:S04]  /*3f100*/  LDL.LU R87, [R1+0x2040] ;  /* 0x0020400001577983 */ /* 0x000ee80000300800 */
[----:B------:R-:W-:Y:S04]  /*3f110*/  STL.64 [R1+0xda0], R62 ;  /* 0x000da03e01007387 */ /* 0x000fe80000100a00 */
[----:B------:R-:W-:Y:S04]  /*3f120*/  STL.64 [R1+0xda8], R60 ;  /* 0x000da83c01007387 */ /* 0x000fe80000100a00 */
[----:B------:R-:W-:Y:S04]  /*3f130*/  STL.64 [R1+0xdb0], R42 ;  /* 0x000db02a01007387 */ /* 0x000fe80000100a00 */
[----:B------:R-:W-:Y:S04]  /*3f140*/  STL.64 [R1+0xdb8], R40 ;  /* 0x000db82801007387 */ /* 0x000fe80000100a00 */
[----:B------:R-:W4:Y:S04]  /*3f150*/  LDL.LU R80, [R1+0xe20] ;  /* 0x000e200001507983 */ /* 0x000f280000300800 */
[----:B------:R-:W4:Y:S01]  /*3f160*/  LDL.LU R81, [R1+0x2044] ;  /* 0x0020440001517983 */ /* 0x000f220000300800 */
[----:B------:R-:W-:-:S02]  /*3f170*/  IMAD.MOV.U32 R59, RZ, RZ, R29 ;  /* 0x000000ffff3b7224 */ /* 0x000fc400078e001d */
[----:B------:R-:W-:Y:S02]  /*3f180*/  IMAD.MOV.U32 R58, RZ, RZ, R28 ;  /* 0x000000ffff3a7224 */ /* 0x000fe400078e001c */
[----:B------:R-:W-:Y:S02]  /*3f190*/  IMAD.MOV.U32 R9, RZ, RZ, R17 ;  /* 0x000000ffff097224 */ /* 0x000fe400078e0011 */
[----:B------:R-:W-:Y:S02]  /*3f1a0*/  IMAD.MOV.U32 R8, RZ, RZ, R16 ;  /* 0x000000ffff087224 */ /* 0x000fe400078e0010 */
[----:B------:R-:W-:Y:S02]  /*3f1b0*/  IMAD.MOV.U32 R17, RZ, RZ, R83 ;  /* 0x000000ffff117224 */ /* 0x000fe400078e0053 */
[----:B------:R-:W-:Y:S01]  /*3f1c0*/  IMAD.MOV.U32 R16, RZ, RZ, R82 ;  /* 0x000000ffff107224 */ /* 0x000fe200078e0052 */
[----:B--2---:R0:W-:Y:S04]  /*3f1d0*/  STL.64 [R1+0xdd8], R2 ;  /* 0x000dd80201007387 */ /* 0x0041e80000100a00 */
[----:B------:R-:W2:Y:S04]  /*3f1e0*/  LDL.LU R29, [R1+0xe28] ;  /* 0x000e2800011d7983 */ /* 0x000ea80000300800 */
[----:B------:R-:W2:Y:S04]  /*3f1f0*/  LDL.LU R28, [R1+0x2048] ;  /* 0x00204800011c7983 */ /* 0x000ea80000300800 */
[----:B------:R-:W2:Y:S04]  /*3f200*/  LDL.LU R83, [R1+0xe30] ;  /* 0x000e300001537983 */ /* 0x000ea80000300800 */
[----:B------:R-:W2:Y:S04]  /*3f210*/  LDL.LU R82, [R1+0x204c] ;  /* 0x00204c0001527983 */ /* 0x000ea80000300800 */
[----:B0-----:R-:W2:Y:S04]  /*3f220*/  LDL.LU R3, [R1+0xe38] ;  /* 0x000e380001037983 */ /* 0x001ea80000300800 */
[----:B------:R-:W2:Y:S01]  /*3f230*/  LDL.LU R2, [R1+0x2050] ;  /* 0x0020500001027983 */ /* 0x000ea20000300800 */
        /* <DEDUP_REMOVED lines=16> */
[----:B------:R-:W-:Y:S04]  /*3f340*/  STL.64 [R1+0xde8], R92 ;  /* 0x000de85c01007387 */ /* 0x000fe80000100a00 */
[----:B------:R-:W-:Y:S04]  /*3f350*/  STL.64 [R1+0xdf0], R66 ;  /* 0x000df04201007387 */ /* 0x000fe80000100a00 */
[----:B------:R-:W-:Y:S01]  /*3f360*/  STL.64 [R1+0xdf8], R72 ;  /* 0x000df84801007387 */ /* 0x000fe20000100a00 */
        /* <DEDUP_REMOVED lines=9> */
[----:B------:R-:W-:Y:S02]  /*3f400*/  IMAD.MOV.U32 R30, RZ, RZ, R91 ;  /* 0x000000ffff1e7224 */ /* 0x000fe400078e005b */
[----:B------:R-:W-:Y:S02]  /*3f410*/  IMAD.MOV.U32 R56, RZ, RZ, R87 ;  /* 0x000000ffff387224 */ /* 0x000fe400078e0057 */
[----:B----4-:R-:W-:Y:S01]  /*3f420*/  IMAD.MOV.U32 R57, RZ, RZ, R89 ;  /* 0x000000ffff397224 */ /* 0x010fe200078e0059 */
[----:B------:R-:W4:Y:S04]  /*3f430*/  LDL.LU R87, [R1+0x205c] ;  /* 0x00205c0001577983 */ /* 0x000f280000300800 */
[----:B------:R-:W4:Y:S04]  /*3f440*/  LDL.LU R91, [R1+0xe58] ;  /* 0x000e5800015b7983 */ /* 0x000f280000300800 */
[----:B------:R-:W4:Y:S04]  /*3f450*/  LDL.LU R89, [R1+0x2060] ;  /* 0x0020600001597983 */ /* 0x000f280000300800 */
[----:B------:R-:W-:Y:S04]  /*3f460*/  STL.64 [R1+0xe00], R70 ;  /* 0x000e004601007387 */ /* 0x000fe80000100a00 */
[----:B------:R-:W-:Y:S04]  /*3f470*/  STL.64 [R1+0xe08], R14 ;  /* 0x000e080e01007387 */ /* 0x000fe80000100a00 */
[----:B------:R-:W-:Y:S04]  /*3f480*/  STL.64 [R1+0xe10], R30 ;  /* 0x000e101e01007387 */ /* 0x000fe80000100a00 */
[----:B------:R-:W-:Y:S01]  /*3f490*/  STL.64 [R1+0xe18], R56 ;  /* 0x000e183801007387 */ /* 0x000fe20000100a00 */
[----:B--2---:R-:W-:-:S02]  /*3f4a0*/  IMAD.MOV.U32 R7, RZ, RZ, R83 ;  /* 0x000000ffff077224 */ /* 0x004fc400078e0053 */
[----:B------:R-:W-:Y:S01]  /*3f4b0*/  IMAD.MOV.U32 R6, RZ, RZ, R82 ;  /* 0x000000ffff067224 */ /* 0x000fe200078e0052 */
[----:B------:R-:W2:Y:S04]  /*3f4c0*/  LDL.LU R83, [R1+0xe60] ;  /* 0x000e600001537983 */ /* 0x000ea80000300800 */
[----:B------:R-:W2:Y:S04]  /*3f4d0*/  LDL.LU R82, [R1+0x2064] ;  /* 0x0020640001527983 */ /* 0x000ea80000300800 */
[----:B------:R-:W2:Y:S04]  /*3f4e0*/  LDL.LU R20, [R1+0xe68] ;  /* 0x000e680001147983 */ /* 0x000ea80000300800 */
[----:B------:R-:W2:Y:S04]  /*3f4f0*/  LDL.LU R21, [R1+0x2068] ;  /* 0x0020680001157983 */ /* 0x000ea80000300800 */
[----:B------:R-:W2:Y:S01]  /*3f500*/  LDL.LU R49, [R1+0xe70] ;  /* 0x000e700001317983 */ /* 0x000ea20000300800 */
[----:B------:R-:W-:-:S03]  /*3f510*/  IMAD.MOV.U32 R33, RZ, RZ, R3 ;  /* 0x000000ffff217224 */ /* 0x000fc600078e0003 */
[----:B------:R-:W2:Y:S04]  /*3f520*/  LDL.LU R3, [R1+0x206c] ;  /* 0x00206c0001037983 */ /* 0x000ea80000300800 */
        /* <DEDUP_REMOVED lines=8> */
[----:B------:R-:W2:Y:S04]  /*3f5b0*/  LDL.LU R29, [R1+0xe90] ;  /* 0x000e9000011d7983 */ /* 0x000ea80000300800 */
[----:B------:R-:W2:Y:S01]  /*3f5c0*/  LDL.LU R2, [R1+0x207c] ;  /* 0x00207c0001027983 */ /* 0x000ea20000300800 */
[----:B------:R-:W-:-:S04]  /*3f5d0*/  LOP3.LUT R81, R81, R80, RZ, 0x3c, !PT ;  /* 0x0000005051517212 */ /* 0x000fc800078e3cff */
[C---:B------:R-:W-:Y:S01]  /*3f5e0*/  LOP3.LUT R80, R81.reuse, R80, RZ, 0x3c, !PT ;  /* 0x0000005051507212 */ /* 0x040fe200078e3cff */
[----:B------:R-:W-:Y:S02]  /*3f5f0*/  IMAD.MOV.U32 R18, RZ, RZ, R28 ;  /* 0x000000ffff127224 */ /* 0x000fe400078e001c */
[----:B------:R-:W2:Y:S01]  /*3f600*/  LDL.LU R28, [R1+0xe98] ;  /* 0x000e9800011c7983 */ /* 0x000ea20000300800 */
[----:B------:R-:W-:-:S05]  /*3f610*/  LOP3.LUT R81, R81, R80, RZ, 0x3c, !PT ;  /* 0x0000005051517212 */ /* 0x000fca00078e3cff */
[----:B------:R-:W-:Y:S04]  /*3f620*/  STL.64 [R1+0xe20], R80 ;  /* 0x000e205001007387 */ /* 0x000fe80000100a00 */
[----:B------:R-:W-:Y:S04]  /*3f630*/  STL.64 [R1+0xe28], R18 ;  /* 0x000e281201007387 */ /* 0x000fe80000100a00 */
[----:B------:R-:W-:Y:S04]  /*3f640*/  STL.64 [R1+0xe30], R6 ;  /* 0x000e300601007387 */ /* 0x000fe80000100a00 */
[----:B------:R-:W-:Y:S01]  /*3f650*/  STL.64 [R1+0xe38], R32 ;  /* 0x000e382001007387 */ /* 0x000fe20000100a00 */
[----:B------:R-:W-:-:S02]  /*3f660*/  IMAD.MOV.U32 R34, RZ, RZ, R69 ;  /* 0x000000ffff227224 */ /* 0x000fc400078e0045 */
[----:B---3--:R-:W-:Y:S01]  /*3f670*/  IMAD.MOV.U32 R65, RZ, RZ, R68 ;  /* 0x000000ffff417224 */ /* 0x008fe200078e0044 */
[----:B------:R-:W3:Y:S01]  /*3f680*/  LDL.LU R69, [R1+0xea0] ;  /* 0x000ea00001457983 */ /* 0x000ee20000300800 */
[----:B------:R-:W-:-:S03]  /*3f690*/  IMAD.MOV.U32 R64, RZ, RZ, R5 ;  /* 0x000000ffff407224 */ /* 0x000fc600078e0005 */
[----:B------:R-:W3:Y:S04]  /*3f6a0*/  LDL.LU R68, [R1+0x2080] ;  /* 0x0020800001447983 */ /* 0x000ee80000300800 */
[----:B------:R-:W3:Y:S01]  /*3f6b0*/  LDL.LU R5, [R1+0x2084] ;  /* 0x0020840001057983 */ /* 0x000ee20000300800 */
[----:B------:R-:W-:Y:S02]  /*3f6c0*/  IMAD.MOV.U32 R37, RZ, RZ, R0 ;  /* 0x000000ffff257224 */ /* 0x000fe400078e0000 */
[----:B----4-:R-:W-:Y:S02]  /*3f6d0*/  IMAD.MOV.U32 R36, RZ, RZ, R87 ;  /* 0x000000ffff247224 */ /* 0x010fe400078e0057 */
[----:B------:R-:W-:Y:S01]  /*3f6e0*/  IMAD.MOV.U32 R45, RZ, RZ, R91 ;  /* 0x000000ffff2d7224 */ /* 0x000fe200078e005b */
[----:B------:R-:W4:Y:S01]  /*3f6f0*/  LDL.LU R87, [R1+0x2088] ;  /* 0x0020880001577983 */ /* 0x000f220000300800 */
[----:B------:R-:W-:-:S03]  /*3f700*/  IMAD.MOV.U32 R44, RZ, RZ, R89 ;  /* 0x000000ffff2c7224 */ /* 0x000fc600078e0059 */
[----:B------:R-:W3:Y:S04]  /*3f710*/  LDL.LU R89, [R1+0x208c] ;  /* 0x00208c0001597983 */ /* 0x000ee80000300800 */
[----:B------:R-:W3:Y:S04]  /*3f720*/  LDL.LU R91, [R1+0x2090] ;  /* 0x00209000015b7983 */ /* 0x000ee80000300800 */
[----:B------:R-:W4:Y:S04]  /*3f730*/  LDL R0, [R1+0x150c] ;  /* 0x00150c0001007983 */ /* 0x000f280000100800 */
[----:B------:R-:W-:Y:S04]  /*3f740*/  STL.64 [R1+0xe40], R34 ;  /* 0x000e402201007387 */ /* 0x000fe80000100a00 */
[----:B------:R-:W-:Y:S04]  /*3f750*/  STL.64 [R1+0xe48], R64 ;  /* 0x000e484001007387 */ /* 0x000fe80000100a00 */
[----:B------:R-:W-:Y:S04]  /*3f760*/  STL.64 [R1+0xe50], R36 ;  /* 0x000e502401007387 */ /* 0x000fe80000100a00 */
[----:B------:R-:W-:Y:S01]  /*3f770*/  STL.64 [R1+0xe58], R44 ;  /* 0x000e582c01007387 */ /* 0x000fe20000100a00 */
[----:B--2---:R-:W-:-:S04]  /*3f780*/  LOP3.LUT R21, R21, R20, RZ, 0x3c, !PT ;  /* 0x0000001415157212 */ /* 0x004fc800078e3cff */
[----:B------:R-:W-:Y:S02]  /*3f790*/  LOP3.LUT R20, R21, R20, RZ, 0x3c, !PT ;  /* 0x0000001415147212 */ /* 0x000fe400078e3cff */
[-C--:B------:R-:W-:Y:S01]  /*3f7a0*/  LOP3.LUT R39, R39, R38.reuse, RZ, 0x3c, !PT ;  /* 0x0000002627277212 */ /* 0x080fe200078e3cff */
[----:B------:R-:W-:Y:S02]  /*3f7b0*/  IMAD.MOV.U32 R48, RZ, RZ, R3 ;  /* 0x000000ffff307224 */ /* 0x000fe400078e0003 */
[----:B------:R-:W2:Y:S01]  /*3f7c0*/  LDL R3, [R1+0x1508] ;  /* 0x0015080001037983 */ /* 0x000ea20000100800 */
[----:B------:R-:W-:Y:S02]  /*3f7d0*/  LOP3.LUT R38, R39, R38, RZ, 0x3c, !PT ;  /* 0x0000002627267212 */ /* 0x000fe400078e3cff */
[----:B------:R-:W-:Y:S01]  /*3f7e0*/  LOP3.LUT R21, R21, R20, RZ, 0x3c, !PT ;  /* 0x0000001415157212 */ /* 0x000fe200078e3cff */
[----:B------:R-:W-:Y:S01]  /*3f7f0*/  STL.64 [R1+0xe60], R82 ;  /* 0x000e605201007387 */ /* 0x000fe20000100a00 */
[----:B------:R-:W-:-:S03]  /*3f800*/  LOP3.LUT R39, R39, R38, RZ, 0x3c, !PT ;  /* 0x0000002627277212 */ /* 0x000fc600078e3cff */
[----:B------:R-:W-:Y:S04]  /*3f810*/  STL.64 [R1+0xe68], R20 ;  /* 0x000e681401007387 */ /* 0x000fe80000100a00 */
[----:B------:R-:W-:Y:S04]  /*3f820*/  STL.64 [R1+0xe70], R48 ;  /* 0x000e703001007387 */ /* 0x000fe80000100a00 */
[----:B------:R-:W-:Y:S01]  /*3f830*/  STL.64 [R1+0xe78], R38 ;  /* 0x000e782601007387 */ /* 0x000fe20000100a00 */
[----:B------:R-:W-:-:S03]  /*3f840*/  IMAD.MOV.U32 R46, RZ, RZ, R2 ;  /* 0x000000ffff2e7224 */ /* 0x000fc600078e0002 */
[----:B------:R-:W2:Y:S01]  /*3f850*/  LDL R2, [R1+0x1504] ;  /* 0x0015040001027983 */ /* 0x000ea20000100800 */
[----:B------:R-:W-:Y:S02]  /*3f860*/  ISETP.GT.AND P1, PT, R4, RZ, PT ;  /* 0x000000ff0400720c */ /* 0x000fe40003f24270 */
[----:B---3--:R-:W-:Y:S02]  /*3f870*/  LOP3.LUT R91, R91, R90, RZ, 0x3c, !PT ;  /* 0x0000005a5b5b7212 */ /* 0x008fe400078e3cff */
[----:B------:R-:W-:Y:S02]  /*3f880*/  LOP3.LUT R89, R89, R88, RZ, 0x3c, !PT ;  /* 0x0000005859597212 */ /* 0x000fe400078e3cff */
[----:B------:R-:W-:Y:S02]  /*3f890*/  LOP3.LUT R90, R91, R90, RZ, 0x3c, !PT ;  /* 0x0000005a5b5a7212 */ /* 0x000fe400078e3cff */
[----:B------:R-:W-:Y:S02]  /*3f8a0*/  LOP3.LUT R88, R89, R88, RZ, 0x3c, !PT ;  /* 0x0000005859587212 */ /* 0x000fe400078e3cff */
[----:B------:R-:W-:-:S02]  /*3f8b0*/  LOP3.LUT R91, R91, R90, RZ, 0x3c, !PT ;  /* 0x0000005a5b5b7212 */ /* 0x000fc400078e3cff */
[----:B------:R-:W-:Y:S02]  /*3f8c0*/  LOP3.LUT R89, R89, R88, RZ, 0x3c, !PT ;  /* 0x0000005859597212 */ /* 0x000fe400078e3cff */
[-C--:B----4-:R-:W-:Y:S01]  /*3f8d0*/  LOP3.LUT R87, R87, R86.reuse, RZ, 0x3c, !PT ;  /* 0x0000005657577212 */ /* 0x090fe200078e3cff */
[----:B------:R-:W3:Y:S03]  /*3f8e0*/  @P1 LDG.E.U16 R0, desc[UR6][R90.64] ;  /* 0x000000065a001981 */ /* 0x000ee6000c1e1500 */
[----:B------:R-:W-:-:S04]  /*3f8f0*/  LOP3.LUT R86, R87, R86, RZ, 0x3c, !PT ;  /* 0x0000005657567212 */ /* 0x000fc800078e3cff */
[----:B------:R-:W-:Y:S01]  /*3f900*/  LOP3.LUT R87, R87, R86, RZ, 0x3c, !PT ;  /* 0x0000005657577212 */ /* 0x000fe200078e3cff */
[----:B--2---:R-:W2:Y:S04]  /*3f910*/  @P1 LDG.E.U16 R3, desc[UR6][R88.64] ;  /* 0x0000000658031981 */ /* 0x004ea8000c1e1500 */
[----:B------:R-:W4:Y:S01]  /*3f920*/  @P1 LDG.E.U16 R2, desc[UR6][R86.64] ;  /* 0x0000000656021981 */ /* 0x000f22000c1e1500 */
[----:B------:R-:W-:-:S04]  /*3f930*/  LOP3.LUT R53, R53, R52, RZ, 0x3c, !PT ;  /* 0x0000003435357212 */ /* 0x000fc800078e3cff */
[C---:B------:R-:W-:Y:S01]  /*3f940*/  LOP3.LUT R52, R53.reuse, R52, RZ, 0x3c, !PT ;  /* 0x0000003435347212 */ /* 0x040fe200078e3cff */
[----:B------:R-:W-:Y:S02]  /*3f950*/  IMAD.MOV.U32 R76, RZ, RZ, R26 ;  /* 0x000000ffff4c7224 */ /* 0x000fe400078e001a */
[----:B------:R-:W-:Y:S01]  /*3f960*/  IMAD.MOV.U32 R77, RZ, RZ, R27 ;  /* 0x000000ffff4d7224 */ /* 0x000fe200078e001b */
[----:B------:R-:W-:Y:S01]  /*3f970*/  LOP3.LUT R53, R53, R52, RZ, 0x3c, !PT ;  /* 0x0000003435357212 */ /* 0x000fe200078e3cff */
[----:B------:R-:W-:Y:S02]  /*3f980*/  IMAD.MOV.U32 R47, RZ, RZ, R29 ;  /* 0x000000ffff2f7224 */ /* 0x000fe400078e001d */
[----:B------:R-:W-:Y:S02]  /*3f990*/  IMAD.MOV.U32 R50, RZ, RZ, R28 ;  /* 0x000000ffff327224 */ /* 0x000fe400078e001c */
[----:B------:R-:W-:Y:S01]  /*3f9a0*/  IMAD.MOV.U32 R51, RZ, RZ, R84 ;  /* 0x000000ffff337224 */ /* 0x000fe200078e0054 */
[----:B------:R-:W-:Y:S04]  /*3f9b0*/  STL.64 [R1+0xe80], R52 ;  /* 0x000e803401007387 */ /* 0x000fe80000100a00 */
[----:B------:R-:W-:Y:S04]  /*3f9c0*/  STL.64 [R1+0xe88], R76 ;  /* 0x000e884c01007387 */ /* 0x000fe80000100a00 */
[----:B------:R-:W-:Y:S04]  /*3f9d0*/  STL.64 [R1+0xe90], R46 ;  /* 0x000e902e01007387 */ /* 0x000fe80000100a00 */
[----:B------:R-:W-:Y:S01]  /*3f9e0*/  STL.64 [R1+0xe98], R50 ;  /* 0x000e983201007387 */ /* 0x000fe20000100a00 */
[----:B------:R-:W-:-:S02]  /*3f9f0*/  IMAD.MOV.U32 R10, RZ, RZ, R68 ;  /* 0x000000ffff0a7224 */ /* 0x000fc400078e0044 */
[----:B------:R-:W-:Y:S01]  /*3fa00*/  IMAD.MOV.U32 R11, RZ, RZ, R69 ;  /* 0x000000ffff0b7224 */ /* 0x000fe200078e0045 */
[----:B------:R-:W4:Y:S04]  /*3fa10*/  LDL R68, [R1+0x1500] ;  /* 0x0015000001447983 */ /* 0x000f280000100800 */
[----:B------:R-:W-:Y:S04]  /*3fa20*/  STL.64 [R1+0xea0], R10 ;  /* 0x000ea00a01007387 */ /* 0x000fe80000100a00 */
[----:B------:R-:W-:Y:S04]  /*3fa30*/  STL [R1+0x211c], R90 ;  /* 0x00211c5a01007387 */ /* 0x000fe80000100800 */
[----:B------:R-:W-:Y:S04]  /*3fa40*/  STL [R1+0x2118], R91 ;  /* 0x0021185b01007387 */ /* 0x000fe80000100800 */
[----:B------:R-:W-:Y:S01]  /*3fa50*/  STL.64 [R1+0x21d8], R90 ;  /* 0x0021d85a01007387 */ /* 0x000fe20000100a00 */
[----:B------:R-:W-:-:S03]  /*3fa60*/  IMAD.MOV.U32 R84, RZ, RZ, R5 ;  /* 0x000000ffff547224 */ /* 0x000fc600078e0005 */
[----:B------:R-:W-:Y:S04]  /*3fa70*/  STL.64 [R1+0x23a8], R90 ;  /* 0x0023a85a01007387 */ /* 0x000fe80000100a00 */
[----:B------:R-:W4:Y:S04]  /*3fa80*/  LDL R5, [R1+0x14fc] ;  /* 0x0014fc0001057983 */ /* 0x000f280000100800 */
[----:B---3--:R0:W-:Y:S04]  /*3fa90*/  @P1 STL [R1+0x150c], R0 ;  /* 0x00150c0001001387 */ /* 0x0081e80000100800 */
[----:B0-----:R-:W3:Y:S04]  /*3faa0*/  LDL R0, [R1+0x14f8] ;  /* 0x0014f80001007983 */ /* 0x001ee80000100800 */
[----:B--2---:R0:W-:Y:S04]  /*3fab0*/  @P1 STL [R1+0x1508], R3 ;  /* 0x0015080301001387 */ /* 0x0041e80000100800 */
[----:B0-----:R-:W2:Y:S04]  /*3fac0*/  LDL R3, [R1+0x14f0] ;  /* 0x0014f00001037983 */ /* 0x001ea80000100800 */
[----:B------:R-:W-:Y:S04]  /*3fad0*/  STL [R1+0x2124], R88 ;  /* 0x0021245801007387 */ /* 0x000fe80000100800 */
[----:B------:R-:W-:Y:S04]  /*3fae0*/  STL [R1+0x21f4], R88 ;  /* 0x0021f45801007387 */ /* 0x000fe80000100800 */
[----:B------:R-:W-:Y:S04]  /*3faf0*/  STL [R1+0x2120], R89 ;  /* 0x0021205901007387 */ /* 0x000fe80000100800 */
[----:B------:R-:W-:Y:S04]  /*3fb00*/  STL [R1+0x21f8], R89 ;  /* 0x0021f85901007387 */ /* 0x000fe80000100800 */
[----:B------:R0:W-:Y:S04]  /*3fb10*/  STL.64 [R1+0x23b0], R88 ;  /* 0x0023b05801007387 */ /* 0x0001e80000100a00 */
[----:B------:R-:W2:Y:S04]  /*3fb20*/  LDL R90, [R1+0x14ec] ;  /* 0x0014ec00015a7983 */ /* 0x000ea80000100800 */
[----:B------:R-:W2:Y:S04]  /*3fb30*/  LDL R91, [R1+0x14e8] ;  /* 0x0014e800015b7983 */ /* 0x000ea80000100800 */
[----:B0-----:R-:W2:Y:S04]  /*3fb40*/  LDL R89, [R1+0x14f4] ;  /* 0x0014f40001597983 */ /* 0x001ea80000100800 */
[----:B----4-:R0:W-:Y:S01]  /*3fb50*/  @P1 STL [R1+0x1504], R2 ;  /* 0x0015040201001387 */ /* 0x0101e20000100800 */
[----:B------:R-:W-:-:S03]  /*3fb60*/  ISETP.GT.AND P5, PT, R4, 0x1, PT ;  /* 0x000000010400780c */ /* 0x000fc60003fa4270 */
[----:B------:R-:W4:Y:S04]  /*3fb70*/  LDL R29, [R1+0x14e0] ;  /* 0x0014e000011d7983 */ /* 0x000f280000100800 */
[----:B------:R-:W4:Y:S04]  /*3fb80*/  @P1 LDG.E.U16 R68, desc[UR6][R84.64] ;  /* 0x0000000654441981 */ /* 0x000f28000c1e1500 */
[----:B0-----:R-:W4:Y:S04]  /*3fb90*/  LDL R2, [R1+0x14e4] ;  /* 0x0014e40001027983 */ /* 0x001f280000100800 */
[----:B------:R-:W4:Y:S01]  /*3fba0*/  @P5 LDG.E.U16 R5, desc[UR6][R10.64] ;  /* 0x000000060a055981 */ /* 0x000f22000c1e1500 */
[----:B------:R-:W-:-:S03]  /*3fbb0*/  ISETP.GT.AND P4, PT, R4, 0x2, PT ;  /* 0x000000020400780c */ /* 0x000fc60003f84270 */
[----:B---3--:R-:W3:Y:S04]  /*3fbc0*/  @P5 LDG.E.U16 R0, desc[UR6][R50.64] ;  /* 0x0000000632005981 */ /* 0x008ee8000c1e1500 */
[----:B--2---:R-:W2:Y:S04]  /*3fbd0*/  @P5 LDG.E.U16 R3, desc[UR6][R76.64] ;  /* 0x000000064c035981 */ /* 0x004ea8000c1e1500 */
[----:B------:R-:W2:Y:S04]  /*3fbe0*/  @P5 LDG.E.U16 R89, desc[UR6][R46.64] ;  /* 0x000000062e595981 */ /* 0x000ea8000c1e1500 */
[----:B------:R-:W-:Y:S04]  /*3fbf0*/  STL [R1+0x212c], R86 ;  /* 0x00212c5601007387 */ /* 0x000fe80000100800 */
[----:B----4-:R-:W4:Y:S04]  /*3fc00*/  @P4 LDG.E.U16 R29, desc[UR6][R20.64] ;  /* 0x00000006141d4981 */ /* 0x010f28000c1e1500 */
[----:B------:R-:W4:Y:S04]  /*3fc10*/  @P4 LDG.E.U16 R2, desc[UR6][R48.64] ;  /* 0x0000000630024981 */ /* 0x000f28000c1e1500 */
[----:B------:R-:W-:Y:S04]  /*3fc20*/  STL [R1+0x21fc], R86 ;  /* 0x0021fc5601007387 */ /* 0x000fe80000100800 */
[----:B------:R-:W-:Y:S04]  /*3fc30*/  STL [R1+0x2128], R87 ;  /* 0x0021285701007387 */ /* 0x000fe80000100800 */
[----:B------:R-:W-:Y:S04]  /*3fc40*/  STL [R1+0x2200], R87 ;  /* 0x0022005701007387 */ /* 0x000fe80000100800 */
[----:B------:R-:W-:Y:S04]  /*3fc50*/  STL.64 [R1+0x23b8], R86 ;  /* 0x0023b85601007387 */ /* 0x000fe80000100a00 */
[----:B------:R-:W4:Y:S04]  /*3fc60*/  LDL R69, [R1+0x14dc] ;  /* 0x0014dc0001457983 */ /* 0x000f280000100800 */
[----:B------:R-:W4:Y:S04]  /*3fc70*/  LDL R26, [R1+0x14d8] ;  /* 0x0014d800011a7983 */ /* 0x000f280000100800 */
[----:B------:R-:W4:Y:S04]  /*3fc80*/  LDL R27, [R1+0x14d4] ;  /* 0x0014d400011b7983 */ /* 0x000f280000100800 */
[----:B------:R0:W-:Y:S04]  /*3fc90*/  @P1 STL [R1+0x1500], R68 ;  /* 0x0015004401001387 */ /* 0x0001e80000100800 */
[----:B------:R-:W4:Y:S04]  /*3fca0*/  @P4 LDG.E.U16 R91, desc[UR6][R38.64] ;  /* 0x00000006265b4981 */ /* 0x000f28000c1e1500 */
[----:B------:R-:W4:Y:S04]  /*3fcb0*/  @P4 LDG.E.U16 R90, desc[UR6][R52.64] ;  /* 0x00000006345a4981 */ /* 0x000f28000c1e1500 */
[----:B0-----:R-:W4:Y:S04]  /*3fcc0*/  LDL R68, [R1+0x14d0] ;  /* 0x0014d00001447983 */ /* 0x001f280000100800 */
[----:B------:R-:W-:Y:S04]  /*3fcd0*/  STL [R1+0x2134], R84 ;  /* 0x0021345401007387 */ /* 0x000fe80000100800 */
[----:B------:R-:W-:Y:S04]  /*3fce0*/  STL [R1+0x2204], R84 ;  /* 0x0022045401007387 */ /* 0x000fe80000100800 */
[----:B------:R-:W-:Y:S04]  /*3fcf0*/  STL [R1+0x23c4], R84 ;  /* 0x0023c45401007387 */ /* 0x000fe80000100800 */
[----:B------:R-:W-:Y:S04]  /*3fd00*/  STL [R1+0x2130], R85 ;  /* 0x0021305501007387 */ /* 0x000fe80000100800 */
[----:B------:R-:W-:Y:S04]  /*3fd10*/  STL [R1+0x2208], R85 ;  /* 0x0022085501007387 */ /* 0x000fe80000100800 */
[----:B------:R-:W-:Y:S04]  /*3fd20*/  STL [R1+0x23c8], R85 ;  /* 0x0023c85501007387 */ /* 0x000fe80000100800 */
[----:B------:R-:W4:Y:S04]  /*3fd30*/  LDL.LU.64 R10, [R1+0x3620] ;  /* 0x00362000010a7983 */ /* 0x000f280000300a00 */
[----:B------:R0:W-:Y:S04]  /*3fd40*/  @P5 STL [R1+0x14fc], R5 ;  /* 0x0014fc0501005387 */ /* 0x0001e80000100800 */
[----:B0-----:R-:W4:Y:S04]  /*3fd50*/  LDL R5, [R1+0x14cc] ;  /* 0x0014cc0001057983 */ /* 0x001f280000100800 */
[----:B------:R-:W4:Y:S04]  /*3fd60*/  LDL.LU.64 R50, [R1+0x3618] ;  /* 0x0036180001327983 */ /* 0x000f280000300a00 */
[----:B------:R-:W4:Y:S04]  /*3fd70*/  LDL R28, [R1+0x14c8] ;  /* 0x0014c800011c7983 */ /* 0x000f280000100800 */
[----:B------:R-:W4:Y:S04]  /*3fd80*/  LDL R85, [R1+0x14c4] ;  /* 0x0014c40001557983 */ /* 0x000f280000100800 */
[----:B---3--:R0:W-:Y:S04]  /*3fd90*/  @P5 STL [R1+0x14f8], R0 ;  /* 0x0014f80001005387 */ /* 0x0081e80000100800 */
[----:B0-----:R-:W3:Y:S04]  /*3fda0*/  LDL R0, [R1+0x14c0] ;  /* 0x0014c00001007983 */ /* 0x001ee80000100800 */
[----:B------:R-:W3:Y:S04]  /*3fdb0*/  LDL.LU.64 R46, [R1+0x3610] ;  /* 0x00361000012e7983 */ /* 0x000ee80000300a00 */
[----:B------:R-:W3:Y:S04]  /*3fdc0*/  LDL.LU.64 R76, [R1+0x3608] ;  /* 0x00360800014c7983 */ /* 0x000ee80000300a00 */
[----:B------:R-:W3:Y:S04]  /*3fdd0*/  LDL R86, [R1+0x14bc] ;  /* 0x0014bc0001567983 */ /* 0x000ee80000100800 */
[----:B------:R-:W3:Y:S04]  /*3fde0*/  LDL R87, [R1+0x14b8] ;  /* 0x0014b80001577983 */ /* 0x000ee80000100800 */
[----:B------:R-:W3:Y:S04]  /*3fdf0*/  LDL R88, [R1+0x14b4] ;  /* 0x0014b40001587983 */ /* 0x000ee80000100800 */
[----:B--2---:R0:W-:Y:S04]  /*3fe00*/  @P5 STL [R1+0x14f0], R3 ;  /* 0x0014f00301005387 */ /* 0x0041e80000100800 */
[----:B0-----:R-:W2:Y:S04]  /*3fe10*/  LDL R3, [R1+0x14b0] ;  /* 0x0014b00001037983 */ /* 0x001ea80000100800 */
[----:B------:R-:W-:Y:S04]  /*3fe20*/  @P5 STL [R1+0x14f4], R89 ;  /* 0x0014f45901005387 */ /* 0x000fe80000100800 */
[----:B------:R-:W2:Y:S04]  /*3fe30*/  LDL.LU.64 R52, [R1+0x3600] ;  /* 0x0036000001347983 */ /* 0x000ea80000300a00 */
[----:B------:R-:W2:Y:S04]  /*3fe40*/  LDL.LU.64 R38, [R1+0x35f8] ;  /* 0x0035f80001267983 */ /* 0x000ea80000300a00 */
[----:B------:R-:W2:Y:S04]  /*3fe50*/  LDL.LU.64 R48, [R1+0x35f0] ;  /* 0x0035f00001307983 */ /* 0x000ea80000300a00 */
[----:B----4-:R0:W-:Y:S04]  /*3fe60*/  @P4 STL [R1+0x14e4], R2 ;  /* 0x0014e40201004387 */ /* 0x0101e80000100800 */
[----:B0-----:R-:W4:Y:S01]  /*3fe70*/  LDL R2, [R1+0x14ac] ;  /* 0x0014ac0001027983 */ /* 0x001f220000100800 */
[----:B------:R-:W-:-:S02]  /*3fe80*/  ISETP.GT.AND P3, PT, R4, 0x3, PT ;  /* 0x000000030400780c */ /* 0x000fc40003f64270 */
[C---:B------:R-:W-:Y:S02]  /*3fe90*/  ISETP.GT.AND P1, PT, R4.reuse, 0x4, PT ;  /* 0x000000040400780c */ /* 0x040fe40003f24270 */
[C---:B------:R-:W-:Y:S01]  /*3fea0*/  ISETP.GT.AND P5, PT, R4.reuse, 0x5, PT ;  /* 0x000000050400780c */ /* 0x040fe20003fa4270 */
[----:B------:R-:W4:Y:S04]  /*3feb0*/  LDL.LU.64 R20, [R1+0x35e8] ;  /* 0x0035e80001147983 */ /* 0x000f280000300a00 */
[----:B------:R-:W4:Y:S04]  /*3fec0*/  LDL R84, [R1+0x14a8] ;  /* 0x0014a80001547983 */ /* 0x000f280000100800 */
[----:B------:R-:W4:Y:S04]  /*3fed0*/  LDL R89, [R1+0x14a4] ;  /* 0x0014a40001597983 */ /* 0x000f280000100800 */
[----:B------:R-:W4:Y:S04]  /*3fee0*/  @P3 LDG.E.U16 R69, desc[UR6][R82.64] ;  /* 0x0000000652453981 */ /* 0x000f28000c1e1500 */
[----:B------:R-:W4:Y:S04]  /*3fef0*/  @P3 LDG.E.U16 R26, desc[UR6][R44.64] ;  /* 0x000000062c1a3981 */ /* 0x000f28000c1e1500 */
[----:B------:R-:W4:Y:S04]  /*3ff00*/  @P3 LDG.E.U16 R27, desc[UR6][R36.64] ;  /* 0x00000006241b3981 */ /* 0x000f28000c1e1500 */
[----:B------:R-:W4:Y:S04]  /*3ff10*/  @P3 LDG.E.U16 R68, desc[UR6][R64.64] ;  /* 0x0000000640443981 */ /* 0x000f28000c1e1500 */
[----:B------:R0:W-:Y:S04]  /*3ff20*/  @P4 STL [R1+0x14e0], R29 ;  /* 0x0014e01d01004387 */ /* 0x0001e80000100800 */
[----:B------:R-:W4:Y:S04]  /*3ff30*/  @P1 LDG.E.U16 R5, desc[UR6][R34.64] ;  /* 0x0000000622051981 */ /* 0x000f28000c1e1500 */
[----:B------:R-:W4:Y:S04]  /*3ff40*/  @P1 LDG.E.U16 R28, desc[UR6][R32.64] ;  /* 0x00000006201c1981 */ /* 0x000f28000c1e1500 */
[----:B0-----:R-:W4:Y:S04]  /*3ff50*/  LDL R29, [R1+0x14a0] ;  /* 0x0014a000011d7983 */ /* 0x001f280000100800 */
[----:B------:R-:W-:Y:S04]  /*3ff60*/  @P4 STL [R1+0x14e8], R91 ;  /* 0x0014e85b01004387 */ /* 0x000fe80000100800 */
[----:B------:R0:W-:Y:S04]  /*3ff70*/  @P4 STL [R1+0x14ec], R90 ;  /* 0x0014ec5a01004387 */ /* 0x0001e80000100800 */
[----:B------:R-:W4:Y:S01]  /*3ff80*/  @P1 LDG.E.U16 R85, desc[UR6][R6.64] ;  /* 0x0000000606551981 */ /* 0x000f22000c1e1500 */
[----:B------:R-:W-:-:S03]  /*3ff90*/  ISETP.GT.AND P4, PT, R4, 0x6, PT ;  /* 0x000000060400780c */ /* 0x000fc60003f84270 */
[----:B------:R-:W4:Y:S04]  /*3ffa0*/  LDL R83, [R1+0x16d0] ;  /* 0x0016d00001537983 */ /* 0x000f280000100800 */
[----:B------:R-:W4:Y:S04]  /*3ffb0*/  LDL R82, [R1+0x16cc] ;  /* 0x0016cc0001527983 */ /* 0x000f280000100800 */
[----:B0-----:R-:W4:Y:S04]  /*3ffc0*/  LDL.64 R90, [R1+0xdd8] ;  /* 0x000dd800015a7983 */ /* 0x001f280000100a00 */
[----:B---3--:R-:W3:Y:S04]  /*3ffd0*/  @P1 LDG.E.U16 R0, desc[UR6][R18.64] ;  /* 0x0000000612001981 */ /* 0x008ee8000c1e1500 */
[----:B------:R-:W3:Y:S04]  /*3ffe0*/  @P5 LDG.E.U16 R86, desc[UR6][R80.64] ;  /* 0x0000000650565981 */ /* 0x000ee8000c1e1500 */
[----:B------:R-:W3:Y:S04]  /*3fff0*/  @P5 LDG.E.U16 R87, desc[UR6][R56.64] ;  /* 0x0000000638575981 */ /* 0x000ee8000c1e1500 */
[----:B------:R-:W3:Y:S04]  /*40000*/  @P5 LDG.E.U16 R88, desc[UR6][R30.64] ;  /* 0x000000061e585981 */ /* 0x000ee8000c1e1500 */
[----:B--2---:R-:W2:Y:S04]  /*40010*/  @P5 LDG.E.U16 R3, desc[UR6][R14.64] ;  /* 0x000000060e035981 */ /* 0x004ea8000c1e1500 */
[----:B----4-:R-:W4:Y:S04]  /*40020*/  @P4 LDG.E.U16 R2, desc[UR6][R70.64] ;  /* 0x0000000646024981 */ /* 0x010f28000c1e1500 */
[----:B------:R-:W4:Y:S04]  /*40030*/  @P4 LDG.E.U16 R84, desc[UR6][R72.64] ;  /* 0x0000000648544981 */ /* 0x000f28000c1e1500 */
[----:B------:R-:W4:Y:S04]  /*40040*/  @P4 LDG.E.U16 R89, desc[UR6][R66.64] ;  /* 0x0000000642594981 */ /* 0x000f28000c1e1500 */
[----:B------:R0:W-:Y:S04]  /*40050*/  @P3 STL [R1+0x14dc], R69 ;  /* 0x0014dc4501003387 */ /* 0x0001e80000100800 */
[----:B0-----:R-:W4:Y:S04]  /*40060*/  LDL R69, [R1+0x16c8] ;  /* 0x0016c80001457983 */ /* 0x001f280000100800 */
[----:B------:R-:W4:Y:S04]  /*40070*/  LDL.LU.64 R44, [R1+0x35e0] ;  /* 0x0035e000012c7983 */ /* 0x000f280000300a00 */
[----:B------:R0:W-:Y:S04]  /*40080*/  @P3 STL [R1+0x14d8], R26 ;  /* 0x0014d81a01003387 */ /* 0x0001e80000100800 */
[----:B------:R-:W4:Y:S04]  /*40090*/  @P4 LDG.E.U16 R29, desc[UR6][R92.64] ;  /* 0x000000065c1d4981 */ /* 0x000f28000c1e1500 */
[----:B0-----:R-:W4:Y:S04]  /*400a0*/  LDL.LU R26, [R1+0x35d8] ;  /* 0x0035d800011a7983 */ /* 0x001f280000300800 */
[----:B------:R-:W4:Y:S04]  /*400b0*/  LDL.LU.64 R36, [R1+0x35d0] ;  /* 0x0035d00001247983 */ /* 0x000f280000300a00 */
[----:B------:R0:W-:Y:S04]  /*400c0*/  @P3 STL [R1+0x14d4], R27 ;  /* 0x0014d41b01003387 */ /* 0x0001e80000100800 */
[----:B0-----:R-:W4:Y:S04]  /*400d0*/  LDL.LU R27, [R1+0x35c8] ;  /* 0x0035c800011b7983 */ /* 0x001f280000300800 */
[----:B------:R-:W4:Y:S04]  /*400e0*/  LDL.LU.64 R64, [R1+0x35c0] ;  /* 0x0035c00001407983 */ /* 0x000f280000300a00 */
[----:B------:R0:W-:Y:S04]  /*400f0*/  @P3 STL [R1+0x14d0], R68 ;  /* 0x0014d04401003387 */ /* 0x0001e80000100800 */
[----:B0-----:R-:W4:Y:S04]  /*40100*/  LDL R68, [R1+0x16c4] ;  /* 0x0016c40001447983 */ /* 0x001f280000100800 */
[----:B------:R-:W4:Y:S04]  /*40110*/  LDL.LU.64 R34, [R1+0x35b8] ;  /* 0x0035b80001227983 */ /* 0x000f280000300a00 */
[----:B------:R0:W-:Y:S04]  /*40120*/  @P1 STL [R1+0x14cc], R5 ;  /* 0x0014cc0501001387 */ /* 0x0001e80000100800 */
[----:B0-----:R-:W4:Y:S04]  /*40130*/  LDL R5, [R1+0x149c] ;  /* 0x00149c0001057983 */ /* 0x001f280000100800 */
[----:B------:R-:W4:Y:S04]  /*40140*/  LDL.LU.64 R32, [R1+0x35b0] ;  /* 0x0035b00001207983 */ /* 0x000f280000300a00 */
[----:B------:R0:W-:Y:S04]  /*40150*/  @P1 STL [R1+0x14c8], R28 ;  /* 0x0014c81c01001387 */ /* 0x0001e80000100800 */
[----:B0-----:R-:W4:Y:S04]  /*40160*/  LDL.LU R28, [R1+0x35a8] ;  /* 0x0035a800011c7983 */ /* 0x001f280000300800 */
[----:B------:R-:W4:Y:S04]  /*40170*/  LDL.LU.64 R6, [R1+0x35a0] ;  /* 0x0035a00001067983 */ /* 0x000f280000300a00 */
[----:B------:R-:W4:Y:S04]  /*40180*/  LDL.LU.64 R18, [R1+0x3598] ;  /* 0x0035980001127983 */ /* 0x000f280000300a00 */
[----:B---3--:R0:W-:Y:S04]  /*40190*/  @P1 STL [R1+0x14c0], R0 ;  /* 0x0014c00001001387 */ /* 0x0081e80000100800 */
[----:B0-----:R-:W3:Y:S04]  /*401a0*/  LDL R0, [R1+0x1498] ;  /* 0x0014980001007983 */ /* 0x001ee80000100800 */
[----:B------:R-:W-:Y:S04]  /*401b0*/  @P1 STL [R1+0x14c4], R85 ;  /* 0x0014c45501001387 */ /* 0x000fe80000100800 */
[----:B------:R-:W3:Y:S04]  /*401c0*/  LDL.LU.64 R80, [R1+0x3590] ;  /* 0x0035900001507983 */ /* 0x000ee80000300a00 */
[----:B------:R-:W3:Y:S04]  /*401d0*/  LDL.LU.64 R56, [R1+0x3588] ;  /* 0x0035880001387983 */ /* 0x000ee80000300a00 */
[----:B------:R-:W3:Y:S04]  /*401e0*/  LDL.LU.64 R30, [R1+0x3580] ;  /* 0x00358000011e7983 */ /* 0x000ee80000300a00 */
[----:B------:R-:W3:Y:S04]  /*401f0*/  LDL.LU.64 R14, [R1+0x3578] ;  /* 0x00357800010e7983 */ /* 0x000ee80000300a00 */
[----:B------:R0:W-:Y:S04]  /*40200*/  @P5 STL [R1+0x14bc], R86 ;  /* 0x0014bc5601005387 */ /* 0x0001e80000100800 */
[----:B0-----:R-:W3:Y:S04]  /*40210*/  LDL R86, [R1+0x1494] ;  /* 0x0014940001567983 */ /* 0x001ee80000100800 */
[----:B------:R0:W-:Y:S04]  /*40220*/  @P5 STL [R1+0x14b8], R87 ;  /* 0x0014b85701005387 */ /* 0x0001e80000100800 */
[----:B0-----:R-:W3:Y:S04]  /*40230*/  LDL R87, [R1+0x1490] ;  /* 0x0014900001577983 */ /* 0x001ee80000100800 */
[----:B--2---:R0:W-:Y:S04]  /*40240*/  @P5 STL [R1+0x14b0], R3 ;  /* 0x0014b00301005387 */ /* 0x0041e80000100800 */
[----:B0-----:R-:W2:Y:S04]  /*40250*/  LDL R3, [R1+0x148c] ;  /* 0x00148c0001037983 */ /* 0x001ea80000100800 */
[----:B------:R0:W-:Y:S04]  /*40260*/  @P5 STL [R1+0x14b4], R88 ;  /* 0x0014b45801005387 */ /* 0x0001e80000100800 */
[----:B------:R-:W2:Y:S04]  /*40270*/  LDL.LU.64 R70, [R1+0x3570] ;  /* 0x0035700001467983 */ /* 0x000ea80000300a00 */
[----:B0-----:R-:W2:Y:S04]  /*40280*/  LDL R88, [R1+0x1488] ;  /* 0x0014880001587983 */ /* 0x001ea80000100800 */
[----:B----4-:R0:W-:Y:S04]  /*40290*/  @P4 STL [R1+0x14ac], R2 ;  /* 0x0014ac0201004387 */ /* 0x0101e80000100800 */
[----:B0-----:R-:W4:Y:S01]  /*402a0*/  LDL R2, [R1+0x1484] ;  /* 0x0014840001027983 */ /* 0x001f220000100800 */
[----:B------:R-:W-:-:S02]  /*402b0*/  ISETP.GT.AND P3, PT, R4, 0x7, PT ;  /* 0x000000070400780c */ /* 0x000fc40003f64270 */
[C---:B------:R-:W-:Y:S02]  /*402c0*/  ISETP.GT.AND P1, PT, R4.reuse, 0x8, PT ;  /* 0x000000080400780c */ /* 0x040fe40003f24270 */
[C---:B------:R-:W-:Y:S01]  /*402d0*/  ISETP.GT.AND P5, PT, R4.reuse, 0x9, PT ;  /* 0x000000090400780c */ /* 0x040fe20003fa4270 */
[----:B------:R-:W4:Y:S04]  /*402e0*/  LDL.LU.64 R72, [R1+0x3568] ;  /* 0x0035680001487983 */ /* 0x000f280000300a00 */
[----:B------:R-:W4:Y:S04]  /*402f0*/  LDL.LU.64 R66, [R1+0x3560] ;  /* 0x0035600001427983 */ /* 0x000f280000300a00 */
[----:B------:R-:W4:Y:S04]  /*40300*/  LDL.LU.64 R92, [R1+0x3558] ;  /* 0x00355800015c7983 */ /* 0x000f280000300a00 */
[----:B------:R-:W4:Y:S04]  /*40310*/  @P3 LDG.E.U16 R82, desc[UR6][R90.64] ;  /* 0x000000065a523981 */ /* 0x000f28000c1e1500 */
[----:B------:R-:W4:Y:S04]  /*40320*/  @P3 LDG.E.U16 R69, desc[UR6][R16.64] ;  /* 0x0000000610453981 */ /* 0x000f28000c1e1500 */
[----:B------:R-:W4:Y:S04]  /*40330*/  @P3 LDG.E.U16 R83, desc[UR6][R12.64] ;  /* 0x000000060c533981 */ /* 0x000f28000c1e1500 */
[----:B------:R0:W-:Y:S04]  /*40340*/  @P4 STL [R1+0x14a4], R89 ;  /* 0x0014a45901004387 */ /* 0x0001e80000100800 */
[----:B0-----:R-:W4:Y:S04]  /*40350*/  LDL R89, [R1+0x1480] ;  /* 0x0014800001597983 */ /* 0x001f280000100800 */
[----:B------:R-:W4:Y:S04]  /*40360*/  @P3 LDG.E.U16 R68, desc[UR6][R8.64] ;  /* 0x0000000608443981 */ /* 0x000f28000c1e1500 */
[----:B------:R-:W4:Y:S04]  /*40370*/  @P1 LDG.E.U16 R5, desc[UR6][R58.64] ;  /* 0x000000063a051981 */ /* 0x000f28000c1e1500 */
[----:B---3--:R-:W3:Y:S04]  /*40380*/  @P1 LDG.E.U16 R0, desc[UR6][R40.64] ;  /* 0x0000000628001981 */ /* 0x008ee8000c1e1500 */
[----:B------:R-:W3:Y:S04]  /*40390*/  @P1 LDG.E.U16 R86, desc[UR6][R42.64] ;  /* 0x000000062a561981 */ /* 0x000ee8000c1e1500 */
[----:B------:R-:W3:Y:S04]  /*403a0*/  @P1 LDG.E.U16 R87, desc[UR6][R60.64] ;  /* 0x000000063c571981 */ /* 0x000ee8000c1e1500 */
[----:B--2---:R-:W2:Y:S04]  /*403b0*/  @P5 LDG.E.U16 R3, desc[UR6][R62.64] ;  /* 0x000000063e035981 */ /* 0x004ea8000c1e1500 */
[----:B----4-:R-:W4:Y:S04]  /*403c0*/  @P5 LDG.E.U16 R2, desc[UR6][R22.64] ;  /* 0x0000000616025981 */ /* 0x010f28000c1e1500 */
[----:B------:R0:W-:Y:S04]  /*403d0*/  @P4 STL [R1+0x14a0], R29 ;  /* 0x0014a01d01004387 */ /* 0x0001e80000100800 */
[----:B------:R-:W-:Y:S04]  /*403e0*/  @P4 STL [R1+0x14a8], R84 ;  /* 0x0014a85401004387 */ /* 0x000fe80000100800 */
[----:B------:R-:W4:Y:S04]  /*403f0*/  LDL.LU.64 R12, [R1+0x3550] ;  /* 0x00355000010c7983 */ /* 0x000f280000300a00 */
[----:B------:R-:W4:Y:S04]  /*40400*/  LDL R16, [R1+0x1478] ;  /* 0x0014780001107983 */ /* 0x000f280000100800 */
[----:B------:R-:W4:Y:S04]  /*40410*/  @P5 LDG.E.U16 R88, desc[UR6][R78.64] ;  /* 0x000000064e585981 */ /* 0x000f28000c1e1500 */
[----:B0-----:R-:W4:Y:S04]  /*40420*/  LDL R29, [R1+0x147c] ;  /* 0x00147c00011d7983 */ /* 0x001f280000100800 */
[----:B------:R0:W-:Y:S04]  /*40430*/  @P3 STL [R1+0x16cc], R82 ;  /* 0x0016cc5201003387 */ /* 0x0001e80000100800 */
[----:B0-----:R-:W4:Y:S04]  /*40440*/  LDL R82, [R1+0x1474] ;  /* 0x0014740001527983 */ /* 0x001f280000100800 */
[----:B------:R0:W-:Y:S04]  /*40450*/  @P3 STL [R1+0x16c8], R69 ;  /* 0x0016c84501003387 */ /* 0x0001e80000100800 */
[----:B------:R-:W4:Y:S04]  /*40460*/  @P5 LDG.E.U16 R89, desc[UR6][R24.64] ;  /* 0x0000000618595981 */ /* 0x000f28000c1e1500 */
[----:B0-----:R-:W4:Y:S04]  /*40470*/  LDL R69, [R1+0x1470] ;  /* 0x0014700001457983 */ /* 0x001f280000100800 */
[----:B------:R-:W4:Y:S04]  /*40480*/  LDL.LU.64 R8, [R1+0x3548] ;  /* 0x0035480001087983 */ /* 0x000f280000300a00 */
[----:B------:R0:W-:Y:S04]  /*40490*/  @P3 STL [R1+0x16c4], R68 ;  /* 0x0016c44401003387 */ /* 0x0001e80000100800 */
[----:B------:R1:W-:Y:S04]  /*404a0*/  @P3 STL [R1+0x16d0], R83 ;  /* 0x0016d05301003387 */ /* 0x0003e80000100800 */
[----:B------:R-:W4:Y:S04]  /*404b0*/  LDL.LU.64 R58, [R1+0x3540] ;  /* 0x00354000013a7983 */ /* 0x000f280000300a00 */
[----:B------:R-:W4:Y:S04]  /*404c0*/  LDL R17, [R1+0x146c] ;  /* 0x00146c0001117983 */ /* 0x000f280000100800 */
[----:B------:R-:W4:Y:S04]  /*404d0*/  LDL R90, [R1+0x1468] ;  /* 0x00146800015a7983 */ /* 0x000f280000100800 */
[----:B------:R-:W4:Y:S04]  /*404e0*/  LDL R91, [R1+0x1464] ;  /* 0x00146400015b7983 */ /* 0x000f280000100800 */
[----:B0-----:R-:W4:Y:S04]  /*404f0*/  LDL R68, [R1+0x1460] ;  /* 0x0014600001447983 */ /* 0x001f280000100800 */
[----:B------:R-:W4:Y:S04]  /*40500*/  LDL.LU.64 R40, [R1+0x3538] ;  /* 0x0035380001287983 */ /* 0x000f280000300a00 */
[----:B-1----:R-:W4:Y:S04]  /*40510*/  LDL R83, [R1+0x145c] ;  /* 0x00145c0001537983 */ /* 0x002f280000100800 */
[----:B------:R0:W-:Y:S04]  /*40520*/  @P1 STL [R1+0x149c], R5 ;  /* 0x00149c0501001387 */ /* 0x0001e80000100800 */
[----:B0-----:R-:W4:Y:S04]  /*40530*/  LDL R5, [R1+0x1458] ;  /* 0x0014580001057983 */ /* 0x001f280000100800 */
[----:B---3--:R0:W-:Y:S04]  /*40540*/  @P1 STL [R1+0x1498], R0 ;  /* 0x0014980001001387 */ /* 0x0081e80000100800 */
[----:B0-----:R-:W3:Y:S04]  /*40550*/  LDL R0, [R1+0x1454] ;  /* 0x0014540001007983 */ /* 0x001ee80000100800 */
[----:B------:R-:W3:Y:S04]  /*40560*/  LDL.LU R85, [R1+0x1434] ;  /* 0x0014340001557983 */ /* 0x000ee80000300800 */
[----:B------:R-:W3:Y:S04]  /*40570*/  LDL.LU.64 R42, [R1+0x3530] ;  /* 0x00353000012a7983 */ /* 0x000ee80000300a00 */
[----:B------:R-:W3:Y:S04]  /*40580*/  LDL.LU.64 R60, [R1+0x3528] ;  /* 0x00352800013c7983 */ /* 0x000ee80000300a00 */
[----:B------:R-:W-:Y:S04]  /*40590*/  @P1 STL [R1+0x1490], R87 ;  /* 0x0014905701001387 */ /* 0x000fe80000100800 */
[----:B------:R-:W-:Y:S04]  /*405a0*/  @P1 STL [R1+0x1494], R86 ;  /* 0x0014945601001387 */ /* 0x000fe80000100800 */
[----:B------:R-:W3:Y:S04]  /*405b0*/  LDL.LU.64 R62, [R1+0x3520] ;  /* 0x00352000013e7983 */ /* 0x000ee80000300a00 */
[----:B--2---:R0:W-:Y:S04]  /*405c0*/  @P5 STL [R1+0x148c], R3 ;  /* 0x00148c0301005387 */ /* 0x0041e80000100800 */
[----:B0-----:R-:W2:Y:S04]  /*405d0*/  LDL R3, [R1+0x1450] ;  /* 0x0014500001037983 */ /* 0x001ea80000100800 */
[----:B------:R-:W2:Y:S04]  /*405e0*/  LDL.LU.64 R78, [R1+0x3518] ;  /* 0x00351800014e7983 */ /* 0x000ea80000300a00 */
[----:B------:R-:W2:Y:S04]  /*405f0*/  LDL.LU.64 R22, [R1+0x3510] ;  /* 0x0035100001167983 */ /* 0x000ea80000300a00 */
[----:B----4-:R0:W-:Y:S01]  /*40600*/  @P5 STL [R1+0x1484], R2 ;  /* 0x0014840201005387 */ /* 0x0101e20000100800 */
[----:B------:R-:W-:-:S02]  /*40610*/  ISETP.GT.AND P4, PT, R4, 0xa, PT ;  /* 0x0000000a0400780c */ /* 0x000fc40003f84270 */
[C---:B------:R-:W-:Y:S02]  /*40620*/  ISETP.GT.AND P3, PT, R4.reuse, 0xb, PT ;  /* 0x0000000b0400780c */ /* 0x040fe40003f64270 */
[C---:B------:R-:W-:Y:S01]  /*40630*/  ISETP.GT.AND P1, PT, R4.reuse, 0xc, PT ;  /* 0x0000000c0400780c */ /* 0x040fe20003f24270 */
[----:B------:R-:W4:Y:S04]  /*40640*/  LDL R84, [R1+0x1448] ;  /* 0x0014480001547983 */ /* 0x000f280000100800 */
[----:B------:R-:W4:Y:S04]  /*40650*/  LDL R86, [R1+0x1444] ;  /* 0x0014440001567983 */ /* 0x000f280000100800 */
[----:B------:R-:W4:Y:S04]  /*40660*/  LDL R87, [R1+0x1440] ;  /* 0x0014400001577983 */ /* 0x000f280000100800 */
[----:B0-----:R-:W4:Y:S04]  /*40670*/  LDL R2, [R1+0x144c] ;  /* 0x00144c0001027983 */ /* 0x001f280000100800 */
[----:B------:R-:W4:Y:S04]  /*40680*/  LDL.LU.64 R24, [R1+0x3508] ;  /* 0x0035080001187983 */ /* 0x000f280000300a00 */
[----:B------:R-:W4:Y:S04]  /*40690*/  @P4 LDG.E.U16 R29, desc[UR6][R54.64] ;  /* 0x00000006361d4981 */ /* 0x000f28000c1e1500 */
[----:B------:R-:W4:Y:S04]  /*406a0*/  @P4 LDG.E.U16 R16, desc[UR6][R74.64] ;  /* 0x000000064a104981 */ /* 0x000f28000c1e1500 */
[----:B------:R-:W4:Y:S04]  /*406b0*/  @P4 LDG.E.U16 R82, desc[UR6][R10.64] ;  /* 0x000000060a524981 */ /* 0x000f28000c1e1500 */
[----:B------:R0:W-:Y:S04]  /*406c0*/  @P5 STL [R1+0x1488], R88 ;  /* 0x0014885801005387 */ /* 0x0001e80000100800 */
[----:B------:R-:W4:Y:S04]  /*406d0*/  @P4 LDG.E.U16 R69, desc[UR6][R50.64] ;  /* 0x0000000632454981 */ /* 0x000f28000c1e1500 */
[----:B0-----:R-:W4:Y:S04]  /*406e0*/  LDL R88, [R1+0x143c] ;  /* 0x00143c0001587983 */ /* 0x001f280000100800 */
[----:B------:R0:W-:Y:S01]  /*406f0*/  @P5 STL [R1+0x1480], R89 ;  /* 0x0014805901005387 */ /* 0x0001e20000100800 */
[----:B------:R-:W-:-:S03]  /*40700*/  ISETP.GT.AND P5, PT, R4, 0xd, PT ;  /* 0x0000000d0400780c */ /* 0x000fc60003fa4270 */
[----:B0-----:R-:W4:Y:S04]  /*40710*/  LDL R89, [R1+0x1438] ;  /* 0x0014380001597983 */ /* 0x001f280000100800 */
[----:B------:R-:W4:Y:S04]  /*40720*/  LDL.LU.64 R54, [R1+0x3500] ;  /* 0x0035000001367983 */ /* 0x000f280000300a00 */
[----:B------:R-:W4:Y:S04]  /*40730*/  @P3 LDG.E.U16 R17, desc[UR6][R46.64] ;  /* 0x000000062e113981 */ /* 0x000f28000c1e1500 */
[----:B------:R-:W4:Y:S04]  /*40740*/  @P3 LDG.E.U16 R91, desc[UR6][R52.64] ;  /* 0x00000006345b3981 */ /* 0x000f28000c1e1500 */
[----:B------:R-:W4:Y:S04]  /*40750*/  @P3 LDG.E.U16 R90, desc[UR6][R76.64] ;  /* 0x000000064c5a3981 */ /* 0x000f28000c1e1500 */
[----:B------:R-:W4:Y:S04]  /*40760*/  @P3 LDG.E.U16 R68, desc[UR6][R38.64] ;  /* 0x0000000626443981 */ /* 0x000f28000c1e1500 */
[----:B------:R-:W4:Y:S04]  /*40770*/  @P1 LDG.E.U16 R83, desc[UR6][R48.64] ;  /* 0x0000000630531981 */ /* 0x000f28000c1e1500 */
[----:B------:R-:W4:Y:S04]  /*40780*/  @P1 LDG.E.U16 R5, desc[UR6][R20.64] ;  /* 0x0000000614051981 */ /* 0x000f28000c1e1500 */
[----:B---3--:R-:W3:Y:S04]  /*40790*/  @P1 LDG.E.U16 R0, desc[UR6][R44.64] ;  /* 0x000000062c001981 */ /* 0x008ee8000c1e1500 */
[----:B--2---:R-:W2:Y:S04]  /*407a0*/  @P1 LDG.E.U16 R3, desc[UR6][R36.64] ;  /* 0x0000000624031981 */ /* 0x004ea8000c1e1500 */
[----:B----4-:R-:W4:Y:S04]  /*407b0*/  @P5 LDG.E.U16 R84, desc[UR6][R64.64] ;  /* 0x0000000640545981 */ /* 0x010f28000c1e1500 */
[----:B------:R-:W4:Y:S04]  /*407c0*/  @P5 LDG.E.U16 R87, desc[UR6][R32.64] ;  /* 0x0000000620575981 */ /* 0x000f28000c1e1500 */
[----:B------:R-:W4:Y:S04]  /*407d0*/  @P5 LDG.E.U16 R86, desc[UR6][R34.64] ;  /* 0x0000000622565981 */ /* 0x000f28000c1e1500 */
[----:B------:R-:W4:Y:S04]  /*407e0*/  @P5 LDG.E.U16 R2, desc[UR6][R26.64] ;  /* 0x000000061a025981 */ /* 0x000f28000c1e1500 */
[----:B------:R0:W-:Y:S04]  /*407f0*/  @P4 STL [R1+0x147c], R29 ;  /* 0x00147c1d01004387 */ /* 0x0001e80000100800 */
[----:B0-----:R-:W4:Y:S04]  /*40800*/  LDL.LU R29, [R1+0x34f8] ;  /* 0x0034f800011d7983 */ /* 0x001f280000300800 */
[----:B------:R-:W4:Y:S04]  /*40810*/  LDL.LU.64 R74, [R1+0x34f0] ;  /* 0x0034f000014a7983 */ /* 0x000f280000300a00 */
[----:B------:R0:W-:Y:S04]  /*40820*/  @P4 STL [R1+0x1478], R16 ;  /* 0x0014781001004387 */ /* 0x0001e80000100800 */
[----:B0-----:R-:W4:Y:S04]  /*40830*/  LDL.LU R16, [R1+0x34e8] ;  /* 0x0034e80001107983 */ /* 0x001f280000300800 */
[----:B------:R-:W4:Y:S04]  /*40840*/  LDL.LU.64 R10, [R1+0x34e0] ;  /* 0x0034e000010a7983 */ /* 0x000f280000300a00 */
[----:B------:R-:W4:Y:S04]  /*40850*/  LDL.LU.64 R50, [R1+0x34d8] ;  /* 0x0034d80001327983 */ /* 0x000f280000300a00 */
[----:B------:R0:W-:Y:S04]  /*40860*/  @P4 STL [R1+0x1474], R82 ;  /* 0x0014745201004387 */ /* 0x0001e80000100800 */
[----:B0-----:R-:W4:Y:S04]  /*40870*/  LDL R82, [R1+0x16c0] ;  /* 0x0016c00001527983 */ /* 0x001f280000100800 */
[----:B------:R0:W-:Y:S04]  /*40880*/  @P4 STL [R1+0x1470], R69 ;  /* 0x0014704501004387 */ /* 0x0001e80000100800 */
[----:B0-----:R-:W4:Y:S04]  /*40890*/  LDL R69, [R1+0x16bc] ;  /* 0x0016bc0001457983 */ /* 0x001f280000100800 */
[----:B------:R-:W4:Y:S04]  /*408a0*/  LDL.LU.64 R46, [R1+0x34d0] ;  /* 0x0034d000012e7983 */ /* 0x000f280000300a00 */
[----:B------:R0:W-:Y:S04]  /*408b0*/  @P3 STL [R1+0x146c], R17 ;  /* 0x00146c1101003387 */ /* 0x0001e80000100800 */
[----:B0-----:R-:W4:Y:S04]  /*408c0*/  LDL.LU R17, [R1+0x34c8] ;  /* 0x0034c80001117983 */ /* 0x001f280000300800 */
[----:B------:R-:W4:Y:S04]  /*408d0*/  LDL.LU.64 R76, [R1+0x34c0] ;  /* 0x0034c000014c7983 */ /* 0x000f280000300a00 */
[----:B------:R-:W4:Y:S04]  /*408e0*/  LDL.LU.64 R52, [R1+0x34b8] ;  /* 0x0034b80001347983 */ /* 0x000f280000300a00 */
[----:B------:R-:W4:Y:S04]  /*408f0*/  LDL.LU.64 R38, [R1+0x34b0] ;  /* 0x0034b00001267983 */ /* 0x000f280000300a00 */
[----:B------:R0:W-:Y:S04]  /*40900*/  @P3 STL [R1+0x1460], R68 ;  /* 0x0014604401003387 */ /* 0x0001e80000100800 */
[----:B0-----:R-:W4:Y:S04]  /*40910*/  LDL R68, [R1+0x16b8] ;  /* 0x0016b80001447983 */ /* 0x001f280000100800 */
[----:B------:R-:W-:Y:S04]  /*40920*/  @P3 STL [R1+0x1464], R91 ;  /* 0x0014645b01003387 */ /* 0x000fe80000100800 */
[----:B------:R-:W-:Y:S04]  /*40930*/  @P3 STL [R1+0x1468], R90 ;  /* 0x0014685a01003387 */ /* 0x000fe80000100800 */
[----:B------:R-:W4:Y:S04]  /*40940*/  LDL.LU.64 R48, [R1+0x34a8] ;  /* 0x0034a80001307983 */ /* 0x000f280000300a00 */
[----:B------:R-:W4:Y:S04]  /*40950*/  LDL.LU.64 R20, [R1+0x34a0] ;  /* 0x0034a00001147983 */ /* 0x000f280000300a00 */
[----:B------:R-:W4:Y:S04]  /*40960*/  LDL.LU.64 R44, [R1+0x3498] ;  /* 0x00349800012c7983 */ /* 0x000f280000300a00 */
[----:B------:R0:W-:Y:S04]  /*40970*/  @P1 STL [R1+0x145c], R83 ;  /* 0x00145c5301001387 */ /* 0x0001e80000100800 */
[----:B0-----:R-:W4:Y:S04]  /*40980*/  LDL R83, [R1+0x16b4] ;  /* 0x0016b40001537983 */ /* 0x001f280000100800 */
[----:B------:R0:W-:Y:S04]  /*40990*/  @P1 STL [R1+0x1458], R5 ;  /* 0x0014580501001387 */ /* 0x0001e80000100800 */
[----:B------:R-:W4:Y:S04]  /*409a0*/  LDL.64 R90, [R1+0xcb8] ;  /* 0x000cb800015a7983 */ /* 0x000f280000100a00 */
[----:B0-----:R-:W4:Y:S04]  /*409b0*/  LDL R5, [R1+0x142c] ;  /* 0x00142c0001057983 */ /* 0x001f280000100800 */
[----:B---3--:R0:W-:Y:S04]  /*409c0*/  @P1 STL [R1+0x1454], R0 ;  /* 0x0014540001001387 */ /* 0x0081e80000100800 */
[----:B0-----:R-:W3:Y:S04]  /*409d0*/  LDL R0, [R1+0x1428] ;  /* 0x0014280001007983 */ /* 0x001ee80000100800 */
[----:B------:R-:W3:Y:S04]  /*409e0*/  LDL.LU.64 R36, [R1+0x3490] ;  /* 0x0034900001247983 */ /* 0x000ee80000300a00 */
[----:B--2---:R0:W-:Y:S04]  /*409f0*/  @P1 STL [R1+0x1450], R3 ;  /* 0x0014500301001387 */ /* 0x0041e80000100800 */
[----:B0-----:R-:W2:Y:S04]  /*40a00*/  LDL R3, [R1+0x1424] ;  /* 0x0014240001037983 */ /* 0x001ea80000100800 */
[----:B------:R-:W3:Y:S04]  /*40a10*/  LDL.LU.64 R26, [R1+0x3488] ;  /* 0x00348800011a7983 */ /* 0x000ee80000300a00 */
[----:B----4-:R0:W-:Y:S04]  /*40a20*/  @P5 STL [R1+0x144c], R2 ;  /* 0x00144c0201005387 */ /* 0x0101e80000100800 */
[----:B0-----:R-:W4:Y:S01]  /*40a30*/  LDL.LU R2, [R1+0x3480] ;  /* 0x0034800001027983 */ /* 0x001f220000300800 */
[----:B------:R-:W-:-:S02]  /*40a40*/  ISETP.GT.AND P4, PT, R4, 0xe, PT ;  /* 0x0000000e0400780c */ /* 0x000fc40003f84270 */
[C---:B------:R-:W-:Y:S02]  /*40a50*/  ISETP.GT.AND P3, PT, R4.reuse, 0xf, PT ;  /* 0x0000000f0400780c */ /* 0x040fe40003f64270 */
[C---:B------:R-:W-:Y:S01]  /*40a60*/  ISETP.GT.AND P1, PT, R4.reuse, 0x10, PT ;  /* 0x000000100400780c */ /* 0x040fe20003f24270 */
[----:B------:R-:W3:Y:S04]  /*40a70*/  LDL.LU.64 R64, [R1+0x3478] ;  /* 0x0034780001407983 */ /* 0x000ee80000300a00 */
[----:B------:R-:W3:Y:S04]  /*40a80*/  LDL.LU.64 R34, [R1+0x3470] ;  /* 0x0034700001227983 */ /* 0x000ee80000300a00 */
[----:B------:R-:W3:Y:S04]  /*40a90*/  LDL.LU.64 R32, [R1+0x3468] ;  /* 0x0034680001207983 */ /* 0x000ee80000300a00 */
[----:B------:R-:W3:Y:S04]  /*40aa0*/  @P4 LDG.E.U16 R85, desc[UR6][R80.64] ;  /* 0x0000000650554981 */ /* 0x000ee8000c1e1500 */
[----:B------:R-:W3:Y:S04]  /*40ab0*/  @P4 LDG.E.U16 R89, desc[UR6][R18.64] ;  /* 0x0000000612594981 */ /* 0x000ee8000c1e1500 */
[----:B------:R-:W3:Y:S04]  /*40ac0*/  @P4 LDG.E.U16 R88, desc[UR6][R6.64] ;  /* 0x0000000606584981 */ /* 0x000ee8000c1e1500 */
[----:B------:R-:W3:Y:S04]  /*40ad0*/  @P3 LDG.E.U16 R82, desc[UR6][R30.64] ;  /* 0x000000061e523981 */ /* 0x000ee8000c1e1500 */
[----:B------:R-:W3:Y:S04]  /*40ae0*/  @P3 LDG.E.U16 R69, desc[UR6][R14.64] ;  /* 0x000000060e453981 */ /* 0x000ee8000c1e1500 */
[----:B------:R-:W3:Y:S04]  /*40af0*/  @P3 LDG.E.U16 R68, desc[UR6][R70.64] ;  /* 0x0000000646443981 */ /* 0x000ee8000c1e1500 */
[----:B------:R-:W3:Y:S04]  /*40b00*/  @P3 LDG.E.U16 R83, desc[UR6][R72.64] ;  /* 0x0000000648533981 */ /* 0x000ee8000c1e1500 */
[----:B------:R-:W3:Y:S04]  /*40b10*/  @P1 LDG.E.U16 R5, desc[UR6][R66.64] ;  /* 0x0000000642051981 */ /* 0x000ee8000c1e1500 */
[----:B--2---:R-:W2:Y:S04]  /*40b20*/  @P1 LDG.E.U16 R3, desc[UR6][R92.64] ;  /* 0x000000065c031981 */ /* 0x004ea8000c1e1500 */
[----:B----4-:R-:W4:Y:S04]  /*40b30*/  @P4 LDG.E.U16 R2, desc[UR6][R56.64] ;  /* 0x0000000638024981 */ /* 0x010f28000c1e1500 */
[----:B------:R-:W-:Y:S04]  /*40b40*/  @P5 STL [R1+0x1440], R87 ;  /* 0x0014405701005387 */ /* 0x000fe80000100800 */
[----:B------:R-:W-:Y:S04]  /*40b50*/  @P5 STL [R1+0x1444], R86 ;  /* 0x0014445601005387 */ /* 0x000fe80000100800 */
[----:B------:R-:W-:Y:S04]  /*40b60*/  @P5 STL [R1+0x1448], R84 ;  /* 0x0014485401005387 */ /* 0x000fe80000100800 */
[----:B------:R-:W2:Y:S04]  /*40b70*/  LDL.LU.64 R6, [R1+0x3460] ;  /* 0x0034600001067983 */ /* 0x000ea80000300a00 */
[----:B------:R-:W2:Y:S04]  /*40b80*/  LDL.LU.64 R18, [R1+0x3458] ;  /* 0x0034580001127983 */ /* 0x000ea80000300a00 */
[----:B------:R-:W2:Y:S04]  /*40b90*/  LDL.LU.64 R80, [R1+0x3450] ;  /* 0x0034500001507983 */ /* 0x000ea80000300a00 */
[----:B---3--:R-:W3:Y:S04]  /*40ba0*/  @P1 LDG.E.U16 R0, desc[UR6][R90.64] ;  /* 0x000000065a001981 */ /* 0x008ee8000c1e1500 */
[----:B------:R-:W-:Y:S04]  /*40bb0*/  STL [R1+0x23cc], R85 ;  /* 0x0023cc5501007387 */ /* 0x000fe80000100800 */
[----:B----4-:R-:W-:Y:S04]  /*40bc0*/  STL [R1+0x23d0], R2 ;  /* 0x0023d00201007387 */ /* 0x010fe80000100800 */
[----:B------:R-:W-:Y:S04]  /*40bd0*/  @P4 STL [R1+0x1438], R89 ;  /* 0x0014385901004387 */ /* 0x000fe80000100800 */
[----:B------:R-:W-:Y:S04]  /*40be0*/  @P4 STL [R1+0x143c], R88 ;  /* 0x00143c5801004387 */ /* 0x000fe80000100800 */
[----:B------:R-:W4:Y:S04]  /*40bf0*/  LDL R56, [R1+0x1420] ;  /* 0x0014200001387983 */ /* 0x000f280000100800 */
[----:B------:R-:W4:Y:S04]  /*40c00*/  LDL R57, [R1+0x141c] ;  /* 0x00141c0001397983 */ /* 0x000f280000100800 */
[----:B------:R-:W4:Y:S04]  /*40c10*/  LDL R30, [R1+0x1418] ;  /* 0x00141800011e7983 */ /* 0x000f280000100800 */
[----:B------:R-:W4:Y:S04]  /*40c20*/  LDL R31, [R1+0x1414] ;  /* 0x00141400011f7983 */ /* 0x000f280000100800 */
[----:B------:R-:W4:Y:S04]  /*40c30*/  LDL R14, [R1+0x1410] ;  /* 0x00141000010e7983 */ /* 0x000f280000100800 */
[----:B------:R-:W4:Y:S04]  /*40c40*/  LDL.LU.64 R70, [R1+0x3448] ;  /* 0x0034480001467983 */ /* 0x000f280000300a00 */
[----:B------:R-:W4:Y:S04]  /*40c50*/  LDL R15, [R1+0x140c] ;  /* 0x00140c00010f7983 */ /* 0x000f280000100800 */
[----:B------:R0:W-:Y:S04]  /*40c60*/  @P3 STL [R1+0x16c0], R82 ;  /* 0x0016c05201003387 */ /* 0x0001e80000100800 */
[----:B0-----:R-:W4:Y:S04]  /*40c70*/  LDL R82, [R1+0x1408] ;  /* 0x0014080001527983 */ /* 0x001f280000100800 */
[----:B------:R0:W-:Y:S04]  /*40c80*/  @P3 STL [R1+0x16bc], R69 ;  /* 0x0016bc4501003387 */ /* 0x0001e80000100800 */
[----:B0-----:R-:W4:Y:S04]  /*40c90*/  LDL R69, [R1+0x1404] ;  /* 0x0014040001457983 */ /* 0x001f280000100800 */
[----:B------:R0:W-:Y:S04]  /*40ca0*/  @P3 STL [R1+0x16b8], R68 ;  /* 0x0016b84401003387 */ /* 0x0001e80000100800 */
[----:B0-----:R-:W4:Y:S04]  /*40cb0*/  LDL R68, [R1+0x1400] ;  /* 0x0014000001447983 */ /* 0x001f280000100800 */
[----:B------:R-:W4:Y:S04]  /*40cc0*/  LDL.LU.64 R72, [R1+0x3440] ;  /* 0x0034400001487983 */ /* 0x000f280000300a00 */
[----:B------:R-:W-:Y:S04]  /*40cd0*/  @P3 STL [R1+0x16b4], R83 ;  /* 0x0016b45301003387 */ /* 0x000fe80000100800 */
[----:B------:R-:W4:Y:S04]  /*40ce0*/  LDL.LU.64 R66, [R1+0x3438] ;  /* 0x0034380001427983 */ /* 0x000f280000300a00 */
[----:B------:R0:W-:Y:S04]  /*40cf0*/  @P1 STL [R1+0x142c], R5 ;  /* 0x00142c0501001387 */ /* 0x0001e80000100800 */
[----:B0-----:R-:W4:Y:S04]  /*40d00*/  LDL R5, [R1+0x13fc] ;  /* 0x0013fc0001057983 */ /* 0x001f280000100800 */
[----:B--2---:R0:W-:Y:S01]  /*40d10*/  @P1 STL [R1+0x1424], R3 ;  /* 0x0014240301001387 */ /* 0x0041e20000100800 */
[----:B------:R-:W-:-:S02]  /*40d20*/  ISETP.GT.AND P5, PT, R4, 0x11, PT ;  /* 0x000000110400780c */ /* 0x000fc40003fa4270 */
[C---:B------:R-:W-:Y:S02]  /*40d30*/  ISETP.GT.AND P4, PT, R4.reuse, 0x12, PT ;  /* 0x000000120400780c */ /* 0x040fe40003f84270 */
[C---:B------:R-:W-:Y:S01]  /*40d40*/  ISETP.GT.AND P3, PT, R4.reuse, 0x13, PT ;  /* 0x000000130400780c */ /* 0x040fe20003f64270 */
[----:B------:R-:W2:Y:S04]  /*40d50*/  LDL R85, [R1+0x13f0] ;  /* 0x0013f00001557983 */ /* 0x000ea80000100800 */
[----:B------:R-:W2:Y:S04]  /*40d60*/  LDL R2, [R1+0x13f4] ;  /* 0x0013f40001027983 */ /* 0x000ea80000100800 */
[----:B------:R-:W2:Y:S04]  /*40d70*/  LDL R88, [R1+0x13d0] ;  /* 0x0013d00001587983 */ /* 0x000ea80000100800 */
[----:B------:R-:W2:Y:S04]  /*40d80*/  LDL R89, [R1+0x13cc] ;  /* 0x0013cc0001597983 */ /* 0x000ea80000100800 */
[----:B0-----:R-:W2:Y:S04]  /*40d90*/  LDL R3, [R1+0x13f8] ;  /* 0x0013f80001037983 */ /* 0x001ea80000100800 */
[----:B------:R-:W2:Y:S04]  /*40da0*/  LDL R90, [R1+0x13c8] ;  /* 0x0013c800015a7983 */ /* 0x000ea80000100800 */
[----:B---3--:R0:W-:Y:S04]  /*40db0*/  @P1 STL [R1+0x1428], R0 ;  /* 0x0014280001001387 */ /* 0x0081e80000100800 */
[----:B------:R-:W3:Y:S04]  /*40dc0*/  LDL R92, [R1+0x13b4] ;  /* 0x0013b400015c7983 */ /* 0x000ee80000100800 */
[----:B------:R-:W3:Y:S04]  /*40dd0*/  LDL R91, [R1+0x13c0] ;  /* 0x0013c000015b7983 */ /* 0x000ee80000100800 */
[----:B------:R-:W3:Y:S04]  /*40de0*/  LDL R83, [R1+0x13bc] ;  /* 0x0013bc0001537983 */ /* 0x000ee80000100800 */
[----:B------:R-:W3:Y:S04]  /*40df0*/  LDL R93, [R1+0x13b8] ;  /* 0x0013b800015d7983 */ /* 0x000ee80000100800 */
[----:B0-----:R-:W3:Y:S04]  /*40e00*/  LDL R0, [R1+0x13c4] ;  /* 0x0013c40001007983 */ /* 0x001ee80000100800 */
[----:B------:R-:W3:Y:S04]  /*40e10*/  LDL.LU R84, [R1+0x13ac] ;  /* 0x0013ac0001547983 */ /* 0x000ee80000300800 */
[----:B------:R-:W3:Y:S04]  /*40e20*/  LDL.LU R86, [R1+0x13a8] ;  /* 0x0013a80001567983 */ /* 0x000ee80000300800 */
[----:B------:R-:W3:Y:S04]  /*40e30*/  LDL.LU R87, [R1+0x13a4] ;  /* 0x0013a40001577983 */ /* 0x000ee80000300800 */
[----:B----4-:R-:W4:Y:S04]  /*40e40*/  @P1 LDG.E.U16 R56, desc[UR6][R12.64] ;  /* 0x000000060c381981 */ /* 0x010f28000c1e1500 */
[----:B------:R-:W3:Y:S04]  /*40e50*/  @P5 LDG.E.U16 R57, desc[UR6][R8.64] ;  /* 0x0000000608395981 */ /* 0x000ee8000c1e1500 */
[----:B------:R-:W3:Y:S04]  /*40e60*/  @P5 LDG.E.U16 R30, desc[UR6][R58.64] ;  /* 0x000000063a1e5981 */ /* 0x000ee8000c1e1500 */
[----:B------:R-:W3:Y:S04]  /*40e70*/  @P5 LDG.E.U16 R31, desc[UR6][R40.64] ;  /* 0x00000006281f5981 */ /* 0x000ee8000c1e1500 */
[----:B------:R-:W3:Y:S04]  /*40e80*/  @P5 LDG.E.U16 R14, desc[UR6][R42.64] ;  /* 0x000000062a0e5981 */ /* 0x000ee8000c1e1500 */
[----:B------:R-:W3:Y:S04]  /*40e90*/  @P4 LDG.E.U16 R15, desc[UR6][R60.64] ;  /* 0x000000063c0f4981 */ /* 0x000ee8000c1e1500 */
[----:B------:R-:W3:Y:S04]  /*40ea0*/  LDL.LU.64 R12, [R1+0x3430] ;  /* 0x00343000010c7983 */ /* 0x000ee80000300a00 */
[----:B------:R-:W3:Y:S04]  /*40eb0*/  @P4 LDG.E.U16 R82, desc[UR6][R62.64] ;  /* 0x000000063e524981 */ /* 0x000ee8000c1e1500 */
[----:B------:R-:W3:Y:S04]  /*40ec0*/  @P4 LDG.E.U16 R69, desc[UR6][R78.64] ;  /* 0x000000064e454981 */ /* 0x000ee8000c1e1500 */
[----:B------:R-:W3:Y:S04]  /*40ed0*/  @P4 LDG.E.U16 R68, desc[UR6][R22.64] ;  /* 0x0000000616444981 */ /* 0x000ee8000c1e1500 */
[----:B------:R-:W3:Y:S04]  /*40ee0*/  @P3 LDG.E.U16 R5, desc[UR6][R24.64] ;  /* 0x0000000618053981 */ /* 0x000ee8000c1e1500 */
[----:B--2---:R-:W2:Y:S04]  /*40ef0*/  @P3 LDG.E.U16 R85, desc[UR6][R74.64] ;  /* 0x000000064a553981 */ /* 0x004ea8000c1e1500 */
[----:B------:R-:W2:Y:S04]  /*40f00*/  @P3 LDG.E.U16 R2, desc[UR6][R28.64] ;  /* 0x000000061c023981 */ /* 0x000ea8000c1e1500 */
[----:B------:R-:W2:Y:S04]  /*40f10*/  @P3 LDG.E.U16 R3, desc[UR6][R54.64] ;  /* 0x0000000636033981 */ /* 0x000ea8000c1e1500 */
[----:B----4-:R0:W-:Y:S04]  /*40f20*/  @P1 STL [R1+0x1420], R56 ;  /* 0x0014203801001387 */ /* 0x0101e80000100800 */
[----:B0-----:R-:W4:Y:S04]  /*40f30*/  LDL.LU R56, [R1+0x3428] ;  /* 0x0034280001387983 */ /* 0x001f280000300800 */
[----:B------:R-:W4:Y:S04]  /*40f40*/  LDL.LU.64 R8, [R1+0x3420] ;  /* 0x0034200001087983 */ /* 0x000f280000300a00 */
[----:B---3--:R0:W-:Y:S04]  /*40f50*/  @P5 STL [R1+0x141c], R57 ;  /* 0x00141c3901005387 */ /* 0x0081e80000100800 */
[----:B0-----:R-:W3:Y:S04]  /*40f60*/  LDL.LU R57, [R1+0x3418] ;  /* 0x0034180001397983 */ /* 0x001ee80000300800 */
[----:B------:R-:W3:Y:S04]  /*40f70*/  LDL.LU.64 R58, [R1+0x3410] ;  /* 0x00341000013a7983 */ /* 0x000ee80000300a00 */
[----:B------:R0:W-:Y:S04]  /*40f80*/  @P5 STL [R1+0x1418], R30 ;  /* 0x0014181e01005387 */ /* 0x0001e80000100800 */
        /* <DEDUP_REMOVED lines=11> */
[----:B------:R-:W3:Y:S04]  /*41040*/  LDL.LU.64 R78, [R1+0x33c8] ;  /* 0x0033c800014e7983 */ /* 0x000ee80000300a00 */
[----:B------:R-:W3:Y:S04]  /*41050*/  LDL.LU.64 R22, [R1+0x33c0] ;  /* 0x0033c00001167983 */ /* 0x000ee80000300a00 */
[----:B------:R0:W-:Y:S01]  /*41060*/  @P4 STL [R1+0x1408], R82 ;  /* 0x0014085201004387 */ /* 0x0001e20000100800 */
[----:B------:R-:W-:-:S03]  /*41070*/  ISETP.GT.AND P1, PT, R4, 0x14, PT ;  /* 0x000000140400780c */ /* 0x000fc60003f24270 */
[----:B0-----:R-:W3:Y:S04]  /*41080*/  LDL R82, [R1+0x16b0] ;  /* 0x0016b00001527983 */ /* 0x001ee80000100800 */
[----:B------:R0:W-:Y:S01]  /*41090*/  @P4 STL [R1+0x1404], R69 ;  /* 0x0014044501004387 */ /* 0x0001e20000100800 */
[----:B------:R-:W-:-:S05]  /*410a0*/  ISETP.GT.AND P5, PT, R4, 0x15, PT ;  /* 0x000000150400780c */ /* 0x000fca0003fa4270 */
[----:B------:R-:W4:Y:S04]  /*410b0*/  @P1 LDG.E.U16 R0, desc[UR6][R16.64] ;  /* 0x0000000610001981 */ /* 0x000f28000c1e1500 */
[----:B------:R-:W4:Y:S04]  /*410c0*/  @P1 LDG.E.U16 R90, desc[UR6][R46.64] ;  /* 0x000000062e5a1981 */ /* 0x000f28000c1e1500 */
[----:B------:R-:W4:Y:S04]  /*410d0*/  @P1 LDG.E.U16 R89, desc[UR6][R50.64] ;  /* 0x0000000632591981 */ /* 0x000f28000c1e1500 */
[----:B------:R-:W4:Y:S04]  /*410e0*/  @P1 LDG.E.U16 R88, desc[UR6][R10.64] ;  /* 0x000000060a581981 */ /* 0x000f28000c1e1500 */
[----:B0-----:R-:W4:Y:S04]  /*410f0*/  LDL R69, [R1+0x16ac] ;  /* 0x0016ac0001457983 */ /* 0x001f280000100800 */
[----:B------:R0:W-:Y:S04]  /*41100*/  @P4 STL [R1+0x1400], R68 ;  /* 0x0014004401004387 */ /* 0x0001e80000100800 */
[----:B------:R-:W4:Y:S04]  /*41110*/  @P5 LDG.E.U16 R92, desc[UR6][R48.64] ;  /* 0x00000006305c5981 */ /* 0x000f28000c1e1500 */
[----:B------:R-:W4:Y:S04]  /*41120*/  @P5 LDG.E.U16 R93, desc[UR6][R38.64] ;  /* 0x00000006265d5981 */ /* 0x000f28000c1e1500 */
[----:B------:R-:W4:Y:S04]  /*41130*/  @P5 LDG.E.U16 R83, desc[UR6][R52.64] ;  /* 0x0000000634535981 */ /* 0x000f28000c1e1500 */
[----:B------:R-:W4:Y:S04]  /*41140*/  @P5 LDG.E.U16 R91, desc[UR6][R76.64] ;  /* 0x000000064c5b5981 */ /* 0x000f28000c1e1500 */
[----:B0-----:R-:W4:Y:S04]  /*41150*/  LDL R68, [R1+0x16a8] ;  /* 0x0016a80001447983 */ /* 0x001f280000100800 */
[----:B------:R-:W4:Y:S04]  /*41160*/  LDL.LU.64 R24, [R1+0x33b8] ;  /* 0x0033b80001187983 */ /* 0x000f280000300a00 */
[----:B------:R0:W-:Y:S04]  /*41170*/  @P3 STL [R1+0x13fc], R5 ;  /* 0x0013fc0501003387 */ /* 0x0001e80000100800 */
[----:B0-----:R-:W4:Y:S04]  /*41180*/  LDL R5, [R1+0x16a4] ;  /* 0x0016a40001057983 */ /* 0x001f280000100800 */
[----:B------:R-:W4:Y:S04]  /*41190*/  LDL.LU.64 R54, [R1+0x33b0] ;  /* 0x0033b00001367983 */ /* 0x000f280000300a00 */
[----:B--2---:R0:W-:Y:S04]  /*411a0*/  @P3 STL [R1+0x13f8], R3 ;  /* 0x0013f80301003387 */ /* 0x0041e80000100800 */
[----:B0-----:R-:W2:Y:S01]  /*411b0*/  LDL.LU R3, [R1+0x33a8] ;  /* 0x0033a80001037983 */ /* 0x001ea20000300800 */
[----:B------:R-:W-:-:S03]  /*411c0*/  ISETP.GT.AND P4, PT, R4, 0x16, PT ;  /* 0x000000160400780c */ /* 0x000fc60003f84270 */
[----:B------:R-:W2:Y:S04]  /*411d0*/  LDL.LU.64 R28, [R1+0x33a0] ;  /* 0x0033a000011c7983 */ /* 0x000ea80000300a00 */
[----:B------:R-:W2:Y:S04]  /*411e0*/  LDL.LU.64 R74, [R1+0x3398] ;  /* 0x00339800014a7983 */ /* 0x000ea80000300a00 */
[----:B------:R-:W-:Y:S04]  /*411f0*/  @P3 STL [R1+0x13f0], R85 ;  /* 0x0013f05501003387 */ /* 0x000fe80000100800 */
[----:B------:R-:W-:Y:S01]  /*41200*/  @P3 STL [R1+0x13f4], R2 ;  /* 0x0013f40201003387 */ /* 0x000fe20000100800 */
[----:B------:R-:W-:-:S03]  /*41210*/  ISETP.GT.AND P3, PT, R4, 0x17, PT ;  /* 0x000000170400780c */ /* 0x000fc60003f64270 */
[----:B------:R-:W2:Y:S04]  /*41220*/  LDL.LU.64 R10, [R1+0x3390] ;  /* 0x00339000010a7983 */ /* 0x000ea80000300a00 */
[----:B------:R-:W2:Y:S04]  /*41230*/  LDL.LU.64 R50, [R1+0x3388] ;  /* 0x0033880001327983 */ /* 0x000ea80000300a00 */
[----:B------:R-:W2:Y:S04]  /*41240*/  LDL.LU.64 R46, [R1+0x3380] ;  /* 0x00338000012e7983 */ /* 0x000ea80000300a00 */
[----:B------:R-:W2:Y:S04]  /*41250*/  LDL.LU.64 R16, [R1+0x3378] ;  /* 0x0033780001107983 */ /* 0x000ea80000300a00 */
[----:B------:R-:W2:Y:S04]  /*41260*/  @P4 LDG.E.U16 R84, desc[UR6][R44.64] ;  /* 0x000000062c544981 */ /* 0x000ea8000c1e1500 */
[----:B------:R-:W2:Y:S04]  /*41270*/  @P4 LDG.E.U16 R86, desc[UR6][R36.64] ;  /* 0x0000000624564981 */ /* 0x000ea8000c1e1500 */
[----:B------:R-:W2:Y:S04]  /*41280*/  @P4 LDG.E.U16 R87, desc[UR6][R26.64] ;  /* 0x000000061a574981 */ /* 0x000ea8000c1e1500 */
[----:B---3--:R-:W3:Y:S04]  /*41290*/  @P3 LDG.E.U16 R82, desc[UR6][R64.64] ;  /* 0x0000000640523981 */ /* 0x008ee8000c1e1500 */
[----:B----4-:R0:W-:Y:S04]  /*412a0*/  @P1 STL [R1+0x13c4], R0 ;  /* 0x0013c40001001387 */ /* 0x0101e80000100800 */
[----:B------:R-:W4:Y:S04]  /*412b0*/  @P3 LDG.E.U16 R69, desc[UR6][R34.64] ;  /* 0x0000000622453981 */ /* 0x000f28000c1e1500 */
[----:B0-----:R-:W3:Y:S04]  /*412c0*/  LDL R0, [R1+0x13a0] ;  /* 0x0013a00001007983 */ /* 0x001ee80000100800 */
[----:B------:R-:W-:Y:S04]  /*412d0*/  @P1 STL [R1+0x13c8], R90 ;  /* 0x0013c85a01001387 */ /* 0x000fe80000100800 */
[----:B------:R-:W-:Y:S04]  /*412e0*/  @P1 STL [R1+0x13cc], R89 ;  /* 0x0013cc5901001387 */ /* 0x000fe80000100800 */
[----:B------:R-:W-:Y:S04]  /*412f0*/  @P1 STL [R1+0x13d0], R88 ;  /* 0x0013d05801001387 */ /* 0x000fe80000100800 */
[----:B------:R-:W4:Y:S04]  /*41300*/  LDL.LU.64 R76, [R1+0x3370] ;  /* 0x00337000014c7983 */ /* 0x000f280000300a00 */
[----:B------:R-:W4:Y:S04]  /*41310*/  LDL.LU.64 R52, [R1+0x3368] ;  /* 0x0033680001347983 */ /* 0x000f280000300a00 */
[----:B------:R-:W4:Y:S04]  /*41320*/  LDL.LU.64 R38, [R1+0x3360] ;  /* 0x0033600001267983 */ /* 0x000f280000300a00 */
[----:B------:R-:W4:Y:S04]  /*41330*/  LDL.LU.64 R48, [R1+0x3358] ;  /* 0x0033580001307983 */ /* 0x000f280000300a00 */
[----:B------:R0:W-:Y:S04]  /*41340*/  @P5 STL [R1+0x13b4], R92 ;  /* 0x0013b45c01005387 */ /* 0x0001e80000100800 */
[----:B------:R-:W4:Y:S04]  /*41350*/  @P3 LDG.E.U16 R68, desc[UR6][R32.64] ;  /* 0x0000000620443981 */ /* 0x000f28000c1e1500 */
[----:B0-----:R-:W4:Y:S04]  /*41360*/  LDL R92, [R1+0x139c] ;  /* 0x00139c00015c7983 */ /* 0x001f280000100800 */
[----:B--2---:R-:W2:Y:S04]  /*41370*/  @P4 LDG.E.U16 R3, desc[UR6][R20.64] ;  /* 0x0000000614034981 */ /* 0x004ea8000c1e1500 */
[----:B------:R0:W-:Y:S04]  /*41380*/  @P5 STL [R1+0x13b8], R93 ;  /* 0x0013b85d01005387 */ /* 0x0001e80000100800 */
[----:B------:R-:W2:Y:S04]  /*41390*/  @P3 LDG.E.U16 R5, desc[UR6][R6.64] ;  /* 0x0000000606053981 */ /* 0x000ea8000c1e1500 */
[----:B0-----:R-:W2:Y:S04]  /*413a0*/  LDL R93, [R1+0x1398] ;  /* 0x00139800015d7983 */ /* 0x001ea80000100800 */
[----:B------:R0:W-:Y:S04]  /*413b0*/  @P5 STL [R1+0x13bc], R83 ;  /* 0x0013bc5301005387 */ /* 0x0001e80000100800 */
[----:B------:R-:W-:Y:S04]  /*413c0*/  @P5 STL [R1+0x13c0], R91 ;  /* 0x0013c05b01005387 */ /* 0x000fe80000100800 */
[----:B------:R-:W2:Y:S01]  /*413d0*/  LDL.LU.64 R20, [R1+0x3350] ;  /* 0x0033500001147983 */ /* 0x000ea20000300a00 */
[----:B------:R-:W-:-:S02]  /*413e0*/  ISETP.GT.AND P1, PT, R4, 0x18, PT ;  /* 0x000000180400780c */ /* 0x000fc40003f24270 */
[----:B------:R-:W-:-:S11]  /*413f0*/  ISETP.GT.AND P5, PT, R4, 0x19, PT ;  /* 0x000000190400780c */ /* 0x000fd60003fa4270 */
[----:B---3--:R-:W3:Y:S04]  /*41400*/  @P1 LDG.E.U16 R0, desc[UR6][R18.64] ;  /* 0x0000000612001981 */ /* 0x008ee8000c1e1500 */
[----:B----4-:R-:W4:Y:S04]  /*41410*/  @P1 LDG.E.U16 R92, desc[UR6][R80.64] ;  /* 0x00000006505c1981 */ /* 0x010f28000c1e1500 */
[----:B--2---:R-:W-:Y:S04]  /*41420*/  STL [R1+0x23d4], R3 ;  /* 0x0023d40301007387 */ /* 0x004fe80000100800 */
[----:B------:R-:W2:Y:S04]  /*41430*/  LDL.LU.64 R44, [R1+0x3348] ;  /* 0x00334800012c7983 */ /* 0x000ea80000300a00 */
[----:B------:R-:W-:Y:S04]  /*41440*/  STL [R1+0x23d8], R84 ;  /* 0x0023d85401007387 */ /* 0x000fe80000100800 */
[----:B------:R-:W2:Y:S04]  /*41450*/  LDL.LU.64 R36, [R1+0x3340] ;  /* 0x0033400001247983 */ /* 0x000ea80000300a00 */
[----:B------:R-:W-:Y:S04]  /*41460*/  STL [R1+0x23dc], R86 ;  /* 0x0023dc5601007387 */ /* 0x000fe80000100800 */
[----:B------:R-:W2:Y:S04]  /*41470*/  LDL.LU.64 R26, [R1+0x3338] ;  /* 0x00333800011a7983 */ /* 0x000ea80000300a00 */
[----:B------:R-:W-:Y:S04]  /*41480*/  STL [R1+0x23e0], R87 ;  /* 0x0023e05701007387 */ /* 0x000fe80000100800 */
[----:B------:R-:W2:Y:S04]  /*41490*/  LDL.LU.64 R64, [R1+0x3330] ;  /* 0x0033300001407983 */ /* 0x000ea80000300a00 */
[----:B------:R1:W-:Y:S04]  /*414a0*/  @P3 STL [R1+0x16b0], R82 ;  /* 0x0016b05201003387 */ /* 0x0003e80000100800 */
[----:B0-----:R-:W2:Y:S04]  /*414b0*/  LDL R83, [R1+0x1390] ;  /* 0x0013900001537983 */ /* 0x001ea80000100800 */
[----:B------:R-:W3:Y:S04]  /*414c0*/  LDL R32, [R1+0x138c] ;  /* 0x00138c0001207983 */ /* 0x000ee80000100800 */
[----:B------:R-:W3:Y:S04]  /*414d0*/  LDL R33, [R1+0x1388] ;  /* 0x0013880001217983 */ /* 0x000ee80000100800 */
[----:B------:R-:W3:Y:S04]  /*414e0*/  LDL R34, [R1+0x1384] ;  /* 0x0013840001227983 */ /* 0x000ee80000100800 */
[----:B------:R-:W3:Y:S04]  /*414f0*/  LDL R35, [R1+0x1380] ;  /* 0x0013800001237983 */ /* 0x000ee80000100800 */
[----:B------:R-:W3:Y:S04]  /*41500*/  @P1 LDG.E.U16 R93, desc[UR6][R70.64] ;  /* 0x00000006465d1981 */ /* 0x000ee8000c1e1500 */
[----:B------:R-:W3:Y:S04]  /*41510*/  LDL R6, [R1+0x137c] ;  /* 0x00137c0001067983 */ /* 0x000ee80000100800 */
[----:B-1----:R-:W3:Y:S04]  /*41520*/  LDL R82, [R1+0x1394] ;  /* 0x0013940001527983 */ /* 0x002ee80000100800 */
[----:B------:R-:W3:Y:S04]  /*41530*/  LDL R7, [R1+0x1378] ;  /* 0x0013780001077983 */ /* 0x000ee80000100800 */
[----:B------:R0:W-:Y:S04]  /*41540*/  @P3 STL [R1+0x16a8], R68 ;  /* 0x0016a84401003387 */ /* 0x0001e80000100800 */
[----:B0-----:R-:W3:Y:S04]  /*41550*/  LDL R68, [R1+0x1374] ;  /* 0x0013740001447983 */ /* 0x001ee80000100800 */
[----:B------:R-:W-:Y:S04]  /*41560*/  @P3 STL [R1+0x16a4], R5 ;  /* 0x0016a40501003387 */ /* 0x000fe80000100800 */
[----:B------:R0:W-:Y:S04]  /*41570*/  @P3 STL [R1+0x16ac], R69 ;  /* 0x0016ac4501003387 */ /* 0x0001e80000100800 */
[----:B------:R-:W3:Y:S04]  /*41580*/  LDL.LU.64 R18, [R1+0x3328] ;  /* 0x0033280001127983 */ /* 0x000ee80000300a00 */
[----:B------:R-:W3:Y:S04]  /*41590*/  LDL R85, [R1+0x1364] ;  /* 0x0013640001557983 */ /* 0x000ee80000100800 */
[----:B------:R-:W3:Y:S04]  /*415a0*/  LDL R84, [R1+0x1368] ;  /* 0x0013680001547983 */ /* 0x000ee80000100800 */
[----:B------:R-:W3:Y:S04]  /*415b0*/  LDL R86, [R1+0x136c] ;  /* 0x00136c0001567983 */ /* 0x000ee80000100800 */
[----:B0-----:R-:W3:Y:S04]  /*415c0*/  LDL R69, [R1+0x1370] ;  /* 0x0013700001457983 */ /* 0x001ee80000100800 */
[----:B----4-:R0:W-:Y:S04]  /*415d0*/  @P1 STL [R1+0x139c], R92 ;  /* 0x00139c5c01001387 */ /* 0x0101e80000100800 */
[----:B------:R-:W4:Y:S04]  /*415e0*/  LDL R81, [R1+0x1354] ;  /* 0x0013540001517983 */ /* 0x000f280000100800 */
[----:B------:R-:W4:Y:S04]  /*415f0*/  LDL R71, [R1+0x135c] ;  /* 0x00135c0001477983 */ /* 0x000f280000100800 */
[----:B------:R-:W4:Y:S04]  /*41600*/  LDL R70, [R1+0x1358] ;  /* 0x0013580001467983 */ /* 0x000f280000100800 */
[----:B------:R-:W4:Y:S01]  /*41610*/  LDL R80, [R1+0x1350] ;  /* 0x0013500001507983 */ /* 0x000f220000100800 */
[----:B------:R-:W-:-:S03]  /*41620*/  ISETP.GT.AND P4, PT, R4, 0x1a, PT ;  /* 0x0000001a0400780c */ /* 0x000fc60003f84270 */
[----:B------:R-:W4:Y:S04]  /*41630*/  LDL.64 R2, [R1+0xb18] ;  /* 0x000b180001027983 */ /* 0x000f280000100a00 */
[----:B------:R-:W4:Y:S04]  /*41640*/  LDL R5, [R1+0x134c] ;  /* 0x00134c0001057983 */ /* 0x000f280000100800 */
[----:B0-----:R-:W4:Y:S04]  /*41650*/  LDL R92, [R1+0x1360] ;  /* 0x00136000015c7983 */ /* 0x001f280000100800 */
[----:B--2---:R-:W2:Y:S04]  /*41660*/  @P5 LDG.E.U16 R83, desc[UR6][R66.64] ;  /* 0x0000000642535981 */ /* 0x004ea8000c1e1500 */
[----:B---3--:R-:W3:Y:S04]  /*41670*/  @P5 LDG.E.U16 R32, desc[UR6][R12.64] ;  /* 0x000000060c205981 */ /* 0x008ee8000c1e1500 */
[----:B------:R-:W2:Y:S04]  /*41680*/  @P5 LDG.E.U16 R33, desc[UR6][R8.64] ;  /* 0x0000000608215981 */ /* 0x000ea8000c1e1500 */
[----:B------:R-:W2:Y:S04]  /*41690*/  @P5 LDG.E.U16 R34, desc[UR6][R56.64] ;  /* 0x0000000638225981 */ /* 0x000ea8000c1e1500 */
[----:B------:R-:W2:Y:S04]  /*416a0*/  @P1 LDG.E.U16 R82, desc[UR6][R72.64] ;  /* 0x0000000648521981 */ /* 0x000ea8000c1e1500 */
[----:B------:R0:W-:Y:S01]  /*416b0*/  @P1 STL [R1+0x13a0], R0 ;  /* 0x0013a00001001387 */ /* 0x0001e20000100800 */
[----:B------:R-:W-:-:S03]  /*416c0*/  ISETP.GT.AND P3, PT, R4, 0x1b, PT ;  /* 0x0000001b0400780c */ /* 0x000fc60003f64270 */
[----:B------:R-:W3:Y:S04]  /*416d0*/  @P4 LDG.E.U16 R35, desc[UR6][R58.64] ;  /* 0x000000063a234981 */ /* 0x000ee8000c1e1500 */
[----:B------:R-:W3:Y:S04]  /*416e0*/  @P4 LDG.E.U16 R6, desc[UR6][R40.64] ;  /* 0x0000000628064981 */ /* 0x000ee8000c1e1500 */
[----:B------:R-:W3:Y:S04]  /*416f0*/  @P4 LDG.E.U16 R7, desc[UR6][R30.64] ;  /* 0x000000061e074981 */ /* 0x000ee8000c1e1500 */
[----:B0-----:R-:W3:Y:S04]  /*41700*/  LDL R0, [R1+0x1348] ;  /* 0x0013480001007983 */ /* 0x001ee80000100800 */
[----:B------:R0:W-:Y:S04]  /*41710*/  @P1 STL [R1+0x1398], R93 ;  /* 0x0013985d01001387 */ /* 0x0001e80000100800 */
[----:B------:R-:W3:Y:S04]  /*41720*/  @P4 LDG.E.U16 R68, desc[UR6][R42.64] ;  /* 0x000000062a444981 */ /* 0x000ee8000c1e1500 */
[----:B------:R-:W3:Y:S04]  /*41730*/  @P3 LDG.E.U16 R85, desc[UR6][R78.64] ;  /* 0x000000064e553981 */ /* 0x000ee8000c1e1500 */
[----:B------:R-:W3:Y:S04]  /*41740*/  @P3 LDG.E.U16 R84, desc[UR6][R62.64] ;  /* 0x000000063e543981 */ /* 0x000ee8000c1e1500 */
[----:B------:R-:W3:Y:S04]  /*41750*/  @P3 LDG.E.U16 R86, desc[UR6][R14.64] ;  /* 0x000000060e563981 */ /* 0x000ee8000c1e1500 */
[----:B0-----:R-:W3:Y:S04]  /*41760*/  LDL R93, [R1+0x1344] ;  /* 0x00134400015d7983 */ /* 0x001ee80000100800 */
[----:B------:R-:W3:Y:S04]  /*41770*/  LDL.LU R88, [R1+0x1340] ;  /* 0x0013400001587983 */ /* 0x000ee80000300800 */
[----:B------:R-:W3:Y:S04]  /*41780*/  LDL.LU R89, [R1+0x133c] ;  /* 0x00133c0001597983 */ /* 0x000ee80000300800 */
[----:B------:R-:W3:Y:S04]  /*41790*/  LDL.LU R90, [R1+0x1338] ;  /* 0x00133800015a7983 */ /* 0x000ee80000300800 */
[----:B------:R-:W3:Y:S04]  /*417a0*/  LDL.LU R91, [R1+0x1514] ;  /* 0x00151400015b7983 */ /* 0x000ee80000300800 */
[----:B------:R-:W3:Y:S04]  /*417b0*/  LDL.LU.64 R72, [R1+0x3320] ;  /* 0x0033200001487983 */ /* 0x000ee80000300a00 */
[----:B------:R-:W3:Y:S04]  /*417c0*/  @P3 LDG.E.U16 R69, desc[UR6][R60.64] ;  /* 0x000000063c453981 */ /* 0x000ee8000c1e1500 */
[----:B--2---:R0:W-:Y:S01]  /*417d0*/  @P1 STL [R1+0x1394], R82 ;  /* 0x0013945201001387 */ /* 0x0041e20000100800 */
[----:B------:R-:W-:-:S03]  /*417e0*/  ISETP.GT.AND P1, PT, R4, 0x1c, PT ;  /* 0x0000001c0400780c */ /* 0x000fc60003f24270 */
[----:B0-----:R-:W2:Y:S04]  /*417f0*/  LDL.LU R82, [R1+0x3318] ;  /* 0x0033180001527983 */ /* 0x001ea80000300800 */
[----:B------:R-:W2:Y:S06]  /*41800*/  LDL.LU.64 R66, [R1+0x3310] ;  /* 0x0033100001427983 */ /* 0x000eac0000300a00 */
[----:B----4-:R-:W4:Y:S04]  /*41810*/  @P1 LDG.E.U16 R92, desc[UR6][R22.64] ;  /* 0x00000006165c1981 */ /* 0x010f28000c1e1500 */
[----:B------:R0:W-:Y:S04]  /*41820*/  @P5 STL [R1+0x1390], R83 ;  /* 0x0013905301005387 */ /* 0x0001e80000100800 */
[----:B------:R-:W2:Y:S04]  /*41830*/  @P1 LDG.E.U16 R81, desc[UR6][R28.64] ;  /* 0x000000061c511981 */ /* 0x000ea8000c1e1500 */
[----:B------:R-:W2:Y:S04]  /*41840*/  @P1 LDG.E.U16 R71, desc[UR6][R24.64] ;  /* 0x0000000618471981 */ /* 0x000ea8000c1e1500 */
[----:B------:R-:W2:Y:S04]  /*41850*/  @P1 LDG.E.U16 R70, desc[UR6][R54.64] ;  /* 0x0000000636461981 */ /* 0x000ea8000c1e1500 */
[----:B0-----:R-:W2:Y:S04]  /*41860*/  LDL.LU R83, [R1+0x3308] ;  /* 0x0033080001537983 */ /* 0x001ea80000300800 */
[----:B------:R-:W2:Y:S04]  /*41870*/  LDL.LU.64 R12, [R1+0x3300] ;  /* 0x00330000010c7983 */ /* 0x000ea80000300a00 */
[----:B---3--:R0:W-:Y:S04]  /*41880*/  @P5 STL [R1+0x138c], R32 ;  /* 0x00138c2001005387 */ /* 0x0081e80000100800 */
[----:B0-----:R-:W3:Y:S04]  /*41890*/  LDL.LU R32, [R1+0x32f8] ;  /* 0x0032f80001207983 */ /* 0x001ee80000300800 */
[----:B------:R-:W3:Y:S04]  /*418a0*/  LDL.LU.64 R8, [R1+0x32f0] ;  /* 0x0032f00001087983 */ /* 0x000ee80000300a00 */
[----:B------:R0:W-:Y:S04]  /*418b0*/  @P5 STL [R1+0x1388], R33 ;  /* 0x0013882101005387 */ /* 0x0001e80000100800 */
[----:B0-----:R-:W3:Y:S04]  /*418c0*/  LDL.LU R33, [R1+0x32e8] ;  /* 0x0032e80001217983 */ /* 0x001ee80000300800 */
[----:B------:R-:W3:Y:S04]  /*418d0*/  LDL.LU.64 R56, [R1+0x32e0] ;  /* 0x0032e00001387983 */ /* 0x000ee80000300a00 */
[----:B------:R0:W-:Y:S01]  /*418e0*/  @P5 STL [R1+0x1384], R34 ;  /* 0x0013842201005387 */ /* 0x0001e20000100800 */
[----:B------:R-:W-:-:S03]  /*418f0*/  ISETP.GT.AND P5, PT, R4, 0x1d, PT ;  /* 0x0000001d0400780c */ /* 0x000fc60003fa4270 */
[----:B0-----:R-:W3:Y:S04]  /*41900*/  LDL.LU R34, [R1+0x32d8] ;  /* 0x0032d80001227983 */ /* 0x001ee80000300800 */
[----:B------:R-:W3:Y:S06]  /*41910*/  LDL.LU.64 R58, [R1+0x32d0] ;  /* 0x0032d000013a7983 */ /* 0x000eec0000300a00 */
[----:B------:R-:W3:Y:S04]  /*41920*/  @P5 LDG.E.U16 R80, desc[UR6][R74.64] ;  /* 0x000000064a505981 */ /* 0x000ee8000c1e1500 */
[----:B------:R0:W-:Y:S04]  /*41930*/  @P4 STL [R1+0x1380], R35 ;  /* 0x0013802301004387 */ /* 0x0001e80000100800 */
[----:B------:R-:W3:Y:S04]  /*41940*/  @P5 LDG.E.U16 R93, desc[UR6][R50.64] ;  /* 0x00000006325d5981 */ /* 0x000ee8000c1e1500 */
[----:B------:R-:W3:Y:S04]  /*41950*/  @P5 LDG.E.U16 R0, desc[UR6][R10.64] ;  /* 0x000000060a005981 */ /* 0x000ee8000c1e1500 */
[----:B------:R-:W3:Y:S04]  /*41960*/  @P5 LDG.E.U16 R5, desc[UR6][R2.64] ;  /* 0x0000000602055981 */ /* 0x000ee8000c1e1500 */
        /* <DEDUP_REMOVED lines=16> */
[----:B------:R-:W-:Y:S04]  /*41a70*/  @P3 STL [R1+0x1364], R85 ;  /* 0x0013645501003387 */ /* 0x000fe80000100800 */
[----:B------:R-:W-:Y:S04]  /*41a80*/  @P3 STL [R1+0x1368], R84 ;  /* 0x0013685401003387 */ /* 0x000fe80000100800 */
[----:B------:R-:W-:Y:S04]  /*41a90*/  @P3 STL [R1+0x136c], R86 ;  /* 0x00136c5601003387 */ /* 0x000fe80000100800 */
[----:B------:R-:W3:Y:S01]  /*41aa0*/  LDL.LU.64 R22, [R1+0x3268] ;  /* 0x0032680001167983 */ /* 0x000ee20000300a00 */
[----:B------:R-:W-:-:S13]  /*41ab0*/  ISETP.GT.AND P4, PT, R4, 0x1e, PT ;  /* 0x0000001e0400780c */ /* 0x000fda0003f84270 */
[----:B------:R-:W3:Y:S04]  /*41ac0*/  @P4 LDG.E.U16 R88, desc[UR6][R46.64] ;  /* 0x000000062e584981 */ /* 0x000ee8000c1e1500 */
[----:B------:R-:W3:Y:S01]  /*41ad0*/  @P4 LDG.E.U16 R89, desc[UR6][R16.64] ;  /* 0x0000000610594981 */ /* 0x000ee2000c1e1500 */
[----:B------:R-:W-:-:S03]  /*41ae0*/  ISETP.GT.AND P3, PT, R4, 0x1f, PT ;  /* 0x0000001f0400780c */ /* 0x000fc60003f64270 */
[----:B------:R-:W3:Y:S04]  /*41af0*/  @P4 LDG.E.U16 R90, desc[UR6][R76.64] ;  /* 0x000000064c5a4981 */ /* 0x000ee8000c1e1500 */
[----:B------:R-:W3:Y:S04]  /*41b00*/  @P4 LDG.E.U16 R91, desc[UR6][R52.64] ;  /* 0x00000006345b4981 */ /* 0x000ee8000c1e1500 */
[----:B----4-:R0:W-:Y:S04]  /*41b10*/  @P1 STL [R1+0x1360], R92 ;  /* 0x0013605c01001387 */ /* 0x0101e80000100800 */
[----:B0-----:R-:W4:Y:S04]  /*41b20*/  LDL R92, [R1+0x16a0] ;  /* 0x0016a000015c7983 */ /* 0x001f280000100800 */
[----:B------:R-:W4:Y:S04]  /*41b30*/  LDL.LU.64 R24, [R1+0x3260] ;  /* 0x0032600001187983 */ /* 0x000f280000300a00 */
[----:B------:R-:W4:Y:S04]  /*41b40*/  LDL.LU.64 R54, [R1+0x3258] ;  /* 0x0032580001367983 */ /* 0x000f280000300a00 */
[----:B--2---:R0:W-:Y:S04]  /*41b50*/  @P1 STL [R1+0x1354], R81 ;  /* 0x0013545101001387 */ /* 0x0041e80000100800 */
[----:B------:R-:W2:Y:S04]  /*41b60*/  LDL R29, [R1+0x1698] ;  /* 0x00169800011d7983 */ /* 0x000ea80000100800 */
[----:B0-----:R-:W2:Y:S04]  /*41b70*/  LDL R81, [R1+0x169c] ;  /* 0x00169c0001517983 */ /* 0x001ea80000100800 */
[----:B------:R0:W-:Y:S04]  /*41b80*/  @P1 STL [R1+0x135c], R71 ;  /* 0x00135c4701001387 */ /* 0x0001e80000100800 */
[----:B0-----:R-:W2:Y:S04]  /*41b90*/  LDL R71, [R1+0x1694] ;  /* 0x0016940001477983 */ /* 0x001ea80000100800 */
[----:B------:R-:W-:Y:S04]  /*41ba0*/  @P1 STL [R1+0x1358], R70 ;  /* 0x0013584601001387 */ /* 0x000fe80000100800 */
[----:B------:R-:W2:Y:S04]  /*41bb0*/  LDL.LU.64 R74, [R1+0x3250] ;  /* 0x00325000014a7983 */ /* 0x000ea80000300a00 */
[----:B------:R-:W2:Y:S04]  /*41bc0*/  LDL.LU.64 R10, [R1+0x3248] ;  /* 0x00324800010a7983 */ /* 0x000ea80000300a00 */
[----:B---3--:R0:W-:Y:S04]  /*41bd0*/  @P5 STL [R1+0x1350], R80 ;  /* 0x0013505001005387 */ /* 0x0081e80000100800 */
[----:B------:R-:W3:Y:S04]  /*41be0*/  LDL R51, [R1+0x132c] ;  /* 0x00132c0001337983 */ /* 0x000ee80000100800 */
[----:B------:R-:W3:Y:S04]  /*41bf0*/  LDL R50, [R1+0x1328] ;  /* 0x0013280001327983 */ /* 0x000ee80000100800 */
[----:B------:R-:W3:Y:S04]  /*41c00*/  LDL R3, [R1+0x1330] ;  /* 0x0013300001037983 */ /* 0x000ee80000100800 */
[----:B0-----:R-:W3:Y:S04]  /*41c10*/  LDL R80, [R1+0x1334] ;  /* 0x0013340001507983 */ /* 0x001ee80000100800 */
[----:B------:R-:W-:Y:S04]  /*41c20*/  @P5 STL [R1+0x1344], R93 ;  /* 0x0013445d01005387 */ /* 0x000fe80000100800 */
[----:B------:R-:W-:Y:S01]  /*41c30*/  @P5 STL [R1+0x1348], R0 ;  /* 0x0013480001005387 */ /* 0x000fe20000100800 */
[----:B------:R-:W-:-:S03]  /*41c40*/  ISETP.GT.AND P1, PT, R4, 0x20, PT ;  /* 0x000000200400780c */ /* 0x000fc60003f24270 */
[----:B------:R0:W-:Y:S04]  /*41c50*/  @P5 STL [R1+0x134c], R5 ;  /* 0x00134c0501005387 */ /* 0x0001e80000100800 */
[----:B------:R-:W3:Y:S04]  /*41c60*/  LDL.LU.64 R46, [R1+0x3240] ;  /* 0x00324000012e7983 */ /* 0x000ee80000300a00 */
[----:B------:R-:W-:Y:S04]  /*41c70*/  STL [R1+0x23e4], R88 ;  /* 0x0023e45801007387 */ /* 0x000fe80000100800 */
[----:B------:R-:W3:Y:S04]  /*41c80*/  LDL.LU.64 R16, [R1+0x3238] ;  /* 0x0032380001107983 */ /* 0x000ee80000300a00 */
[----:B0-----:R-:W3:Y:S04]  /*41c90*/  LDL R5, [R1+0x1320] ;  /* 0x0013200001057983 */ /* 0x001ee80000100800 */
[----:B------:R-:W3:Y:S04]  /*41ca0*/  LDL R28, [R1+0x1324] ;  /* 0x00132400011c7983 */ /* 0x000ee80000100800 */
[----:B------:R-:W-:Y:S04]  /*41cb0*/  STL [R1+0x23e8], R89 ;  /* 0x0023e85901007387 */ /* 0x000fe80000100800 */
[----:B------:R-:W3:Y:S04]  /*41cc0*/  LDL.LU.64 R76, [R1+0x3230] ;  /* 0x00323000014c7983 */ /* 0x000ee80000300a00 */
[----:B------:R-:W3:Y:S04]  /*41cd0*/  LDL R0, [R1+0x131c] ;  /* 0x00131c0001007983 */ /* 0x000ee80000100800 */
[----:B------:R-:W3:Y:S04]  /*41ce0*/  LDL R93, [R1+0x1318] ;  /* 0x00131800015d7983 */ /* 0x000ee80000100800 */
[----:B----4-:R-:W4:Y:S04]  /*41cf0*/  @P3 LDG.E.U16 R92, desc[UR6][R38.64] ;  /* 0x00000006265c3981 */ /* 0x010f28000c1e1500 */
[----:B--2---:R-:W2:Y:S04]  /*41d00*/  @P3 LDG.E.U16 R29, desc[UR6][R20.64] ;  /* 0x00000006141d3981 */ /* 0x004ea8000c1e1500 */
[----:B------:R-:W2:Y:S04]  /*41d10*/  @P3 LDG.E.U16 R81, desc[UR6][R48.64] ;  /* 0x0000000630513981 */ /* 0x000ea8000c1e1500 */
[----:B------:R-:W2:Y:S04]  /*41d20*/  @P3 LDG.E.U16 R71, desc[UR6][R44.64] ;  /* 0x000000062c473981 */ /* 0x000ea8000c1e1500 */
[----:B---3--:R-:W3:Y:S04]  /*41d30*/  @P1 LDG.E.U16 R51, desc[UR6][R64.64] ;  /* 0x0000000640331981 */ /* 0x008ee8000c1e1500 */
[----:B------:R-:W3:Y:S04]  /*41d40*/  @P1 LDG.E.U16 R50, desc[UR6][R18.64] ;  /* 0x0000000612321981 */ /* 0x000ee8000c1e1500 */
[----:B------:R-:W3:Y:S04]  /*41d50*/  @P1 LDG.E.U16 R3, desc[UR6][R26.64] ;  /* 0x000000061a031981 */ /* 0x000ee8000c1e1500 */
[----:B------:R-:W3:Y:S04]  /*41d60*/  @P1 LDG.E.U16 R80, desc[UR6][R36.64] ;  /* 0x0000000624501981 */ /* 0x000ee8000c1e1500 */
[----:B------:R-:W-:Y:S04]  /*41d70*/  STL [R1+0x23ec], R90 ;  /* 0x0023ec5a01007387 */ /* 0x000fe80000100800 */
[----:B------:R-:W3:Y:S04]  /*41d80*/  LDL.LU.64 R52, [R1+0x3228] ;  /* 0x0032280001347983 */ /* 0x000ee80000300a00 */
[----:B------:R-:W3:Y:S04]  /*41d90*/  LDL R2, [R1+0x1314] ;  /* 0x0013140001027983 */ /* 0x000ee80000100800 */
[----:B------:R-:W-:Y:S04]  /*41da0*/  STL [R1+0x23f0], R91 ;  /* 0x0023f05b01007387 */ /* 0x000fe80000100800 */
[----:B------:R-:W3:Y:S01]  /*41db0*/  LDL.LU.64 R38, [R1+0x3220] ;  /* 0x0032200001267983 */ /* 0x000ee20000300a00 */
[----:B------:R-:W-:-:S13]  /*41dc0*/  ISETP.GT.AND P5, PT, R4, 0x21, PT ;  /* 0x000000210400780c */ /* 0x000fda0003fa4270 */
[----:B------:R-:W3:Y:S04]  /*41dd0*/  @P5 LDG.E.U16 R5, desc[UR6][R66.64] ;  /* 0x0000000642055981 */ /* 0x000ee8000c1e1500 */
[----:B------:R-:W3:Y:S04]  /*41de0*/  @P5 LDG.E.U16 R28, desc[UR6][R72.64] ;  /* 0x00000006481c5981 */ /* 0x000ee8000c1e1500 */
[----:B------:R-:W3:Y:S04]  /*41df0*/  @P5 LDG.E.U16 R0, desc[UR6][R82.64] ;  /* 0x0000000652005981 */ /* 0x000ee8000c1e1500 */
[----:B------:R-:W3:Y:S04]  /*41e00*/  @P5 LDG.E.U16 R93, desc[UR6][R12.64] ;  /* 0x000000060c5d5981 */ /* 0x000ee8000c1e1500 */
[----:B----4-:R0:W-:Y:S04]  /*41e10*/  @P3 STL [R1+0x16a0], R92 ;  /* 0x0016a05c01003387 */ /* 0x0101e80000100800 */
[----:B------:R-:W4:Y:S04]  /*41e20*/  LDL R70, [R1+0x1308] ;  /* 0x0013080001467983 */ /* 0x000f280000100800 */
[----:B------:R-:W4:Y:S04]  /*41e30*/  LDL R85, [R1+0x130c] ;  /* 0x00130c0001557983 */ /* 0x000f280000100800 */
[----:B0-----:R-:W4:Y:S04]  /*41e40*/  LDL R92, [R1+0x1310] ;  /* 0x00131000015c7983 */ /* 0x001f280000100800 */
[----:B------:R-:W4:Y:S04]  /*41e50*/  LDL.LU.64 R48, [R1+0x3218] ;  /* 0x0032180001307983 */ /* 0x000f280000300a00 */
[----:B--2---:R0:W-:Y:S04]  /*41e60*/  @P3 STL [R1+0x169c], R81 ;  /* 0x00169c5101003387 */ /* 0x0041e80000100800 */
[----:B0-----:R-:W2:Y:S04]  /*41e70*/  LDL R81, [R1+0x1304] ;  /* 0x0013040001517983 */ /* 0x001ea80000100800 */
[----:B------:R-:W2:Y:S04]  /*41e80*/  LDL.LU.64 R20, [R1+0x3210] ;  /* 0x0032100001147983 */ /* 0x000ea80000300a00 */
[----:B------:R-:W2:Y:S04]  /*41e90*/  LDL.LU.64 R44, [R1+0x3208] ;  /* 0x00320800012c7983 */ /* 0x000ea80000300a00 */
[----:B------:R-:W2:Y:S04]  /*41ea0*/  LDL R84, [R1+0x1300] ;  /* 0x0013000001547983 */ /* 0x000ea80000100800 */
[----:B------:R0:W-:Y:S04]  /*41eb0*/  @P3 STL [R1+0x1698], R29 ;  /* 0x0016981d01003387 */ /* 0x0001e80000100800 */
[----:B0-----:R-:W2:Y:S04]  /*41ec0*/  LDL R29, [R1+0x12fc] ;  /* 0x0012fc00011d7983 */ /* 0x001ea80000100800 */
[----:B------:R0:W-:Y:S04]  /*41ed0*/  @P3 STL [R1+0x1694], R71 ;  /* 0x0016944701003387 */ /* 0x0001e80000100800 */
[----:B0-----:R-:W2:Y:S04]  /*41ee0*/  LDL R71, [R1+0x12f8] ;  /* 0x0012f80001477983 */ /* 0x001ea80000100800 */
[----:B------:R-:W2:Y:S04]  /*41ef0*/  LDL.LU.64 R36, [R1+0x3200] ;  /* 0x0032000001247983 */ /* 0x000ea80000300a00 */
[----:B---3--:R0:W-:Y:S04]  /*41f00*/  @P1 STL [R1+0x1334], R80 ;  /* 0x0013345001001387 */ /* 0x0081e80000100800 */
[----:B0-----:R-:W3:Y:S04]  /*41f10*/  LDL R80, [R1+0x12f4] ;  /* 0x0012f40001507983 */ /* 0x001ee80000100800 */
[----:B------:R-:W3:Y:S04]  /*41f20*/  LDL.LU.64 R26, [R1+0x31f8] ;  /* 0x0031f800011a7983 */ /* 0x000ee80000300a00 */
[----:B------:R-:W3:Y:S04]  /*41f30*/  LDL.LU.64 R64, [R1+0x31f0] ;  /* 0x0031f00001407983 */ /* 0x000ee80000300a00 */
[----:B------:R-:W3:Y:S04]  /*41f40*/  LDL.LU.64 R18, [R1+0x31e8] ;  /* 0x0031e80001127983 */ /* 0x000ee80000300a00 */
[----:B------:R-:W3:Y:S04]  /*41f50*/  LDL R86, [R1+0x12f0] ;  /* 0x0012f00001567983 */ /* 0x000ee80000100800 */
[----:B------:R0:W-:Y:S04]  /*41f60*/  @P1 STL [R1+0x132c], R51 ;  /* 0x00132c3301001387 */ /* 0x0001e80000100800 */
[----:B0-----:R-:W3:Y:S01]  /*41f70*/  LDL R51, [R1+0x12ec] ;  /* 0x0012ec0001337983 */ /* 0x001ee20000100800 */
[----:B------:R-:W-:-:S13]  /*41f80*/  ISETP.GT.AND P4, PT, R4, 0x22, PT ;  /* 0x000000220400780c */ /* 0x000fda0003f84270 */
[----:B------:R-:W3:Y:S01]  /*41f90*/  @P4 LDG.E.U16 R2, desc[UR6][R8.64] ;  /* 0x0000000608024981 */ /* 0x000ee2000c1e1500 */
[----:B------:R-:W-:-:S03]  /*41fa0*/  ISETP.GT.AND P3, PT, R4, 0x23, PT ;  /* 0x000000230400780c */ /* 0x000fc60003f64270 */
[----:B------:R0:W-:Y:S04]  /*41fb0*/  @P1 STL [R1+0x1328], R50 ;  /* 0x0013283201001387 */ /* 0x0001e80000100800 */
[----:B0-----:R-:W3:Y:S04]  /*41fc0*/  LDL R50, [R1+0x12e8] ;  /* 0x0012e80001327983 */ /* 0x001ee80000100800 */
[----:B------:R-:W-:Y:S01]  /*41fd0*/  @P1 STL [R1+0x1330], R3 ;  /* 0x0013300301001387 */ /* 0x000fe20000100800 */
[----:B------:R-:W-:-:S03]  /*41fe0*/  ISETP.GT.AND P1, PT, R4, 0x24, PT ;  /* 0x000000240400780c */ /* 0x000fc60003f24270 */
[----:B------:R-:W3:Y:S04]  /*41ff0*/  LDL.LU.64 R72, [R1+0x31e0] ;  /* 0x0031e00001487983 */ /* 0x000ee80000300a00 */
[----:B------:R-:W3:Y:S04]  /*42000*/  LDL.LU.64 R66, [R1+0x31d8] ;  /* 0x0031d80001427983 */ /* 0x000ee80000300a00 */
[----:B------:R0:W-:Y:S04]  /*42010*/  @P5 STL [R1+0x1320], R5 ;  /* 0x0013200501005387 */ /* 0x0001e80000100800 */
[----:B0-----:R-:W3:Y:S04]  /*42020*/  LDL R5, [R1+0x12e4] ;  /* 0x0012e40001057983 */ /* 0x001ee80000100800 */
[----:B------:R-:W3:Y:S04]  /*42030*/  LDL.LU.64 R82, [R1+0x31d0] ;  /* 0x0031d00001527983 */ /* 0x000ee80000300a00 */
[----:B------:R-:W3:Y:S04]  /*42040*/  LDL.LU.64 R12, [R1+0x31c8] ;  /* 0x0031c800010c7983 */ /* 0x000ee80000300a00 */
[----:B------:R0:W-:Y:S04]  /*42050*/  @P5 STL [R1+0x1324], R28 ;  /* 0x0013241c01005387 */ /* 0x0001e80000100800 */
[----:B0-----:R-:W3:Y:S04]  /*42060*/  LDL R28, [R1+0x12e0] ;  /* 0x0012e000011c7983 */ /* 0x001ee80000100800 */
[----:B------:R0:W-:Y:S04]  /*42070*/  @P5 STL [R1+0x131c], R0 ;  /* 0x00131c0001005387 */ /* 0x0001e80000100800 */
[----:B0-----:R-:W3:Y:S04]  /*42080*/  LDL R0, [R1+0x12dc] ;  /* 0x0012dc0001007983 */ /* 0x001ee80000100800 */
[----:B------:R0:W-:Y:S04]  /*42090*/  @P5 STL [R1+0x1318], R93 ;  /* 0x0013185d01005387 */ /* 0x0001e80000100800 */
[----:B0-----:R-:W3:Y:S04]  /*420a0*/  LDL R93, [R1+0x12d8] ;  /* 0x0012d800015d7983 */ /* 0x001ee80000100800 */
[----:B------:R-:W3:Y:S04]  /*420b0*/  LDL.LU.64 R8, [R1+0x31c0] ;  /* 0x0031c00001087983 */ /* 0x000ee80000300a00 */
[----:B----4-:R-:W4:Y:S04]  /*420c0*/  @P4 LDG.E.U16 R70, desc[UR6][R58.64] ;  /* 0x000000063a464981 */ /* 0x010f28000c1e1500 */
[----:B------:R-:W4:Y:S04]  /*420d0*/  @P4 LDG.E.U16 R85, desc[UR6][R56.64] ;  /* 0x0000000638554981 */ /* 0x000f28000c1e1500 */
[----:B------:R-:W4:Y:S04]  /*420e0*/  @P4 LDG.E.U16 R92, desc[UR6][R32.64] ;  /* 0x00000006205c4981 */ /* 0x000f28000c1e1500 */
[----:B--2---:R-:W2:Y:S04]  /*420f0*/  @P3 LDG.E.U16 R81, desc[UR6][R34.64] ;  /* 0x0000000622513981 */ /* 0x004ea8000c1e1500 */
[----:B------:R-:W2:Y:S04]  /*42100*/  @P3 LDG.E.U16 R84, desc[UR6][R40.64] ;  /* 0x0000000628543981 */ /* 0x000ea8000c1e1500 */
[----:B------:R-:W2:Y:S04]  /*42110*/  @P3 LDG.E.U16 R29, desc[UR6][R30.64] ;  /* 0x000000061e1d3981 */ /* 0x000ea8000c1e1500 */
[----:B------:R-:W2:Y:S04]  /*42120*/  @P3 LDG.E.U16 R71, desc[UR6][R6.64] ;  /* 0x0000000606473981 */ /* 0x000ea8000c1e1500 */
[----:B---3--:R-:W3:Y:S04]  /*42130*/  @P1 LDG.E.U16 R80, desc[UR6][R42.64] ;  /* 0x000000062a501981 */ /* 0x008ee8000c1e1500 */
[----:B------:R-:W3:Y:S04]  /*42140*/  @P1 LDG.E.U16 R86, desc[UR6][R60.64] ;  /* 0x000000063c561981 */ /* 0x000ee8000c1e1500 */
[----:B------:R-:W3:Y:S04]  /*42150*/  @P1 LDG.E.U16 R51, desc[UR6][R68.64] ;  /* 0x0000000644331981 */ /* 0x000ee8000c1e1500 */
[----:B------:R0:W-:Y:S04]  /*42160*/  @P4 STL [R1+0x1314], R2 ;  /* 0x0013140201004387 */ /* 0x0001e80000100800 */
[----:B0-----:R-:W3:Y:S04]  /*42170*/  LDL.64 R2, [R1+0xa00] ;  /* 0x000a000001027983 */ /* 0x001ee80000100a00 */
[----:B------:R-:W3:Y:S01]  /*42180*/  LDL.LU.64 R32, [R1+0x31b8] ;  /* 0x0031b80001207983 */ /* 0x000ee20000300a00 */
[----:B------:R-:W-:-:S03]  /*42190*/  ISETP.GT.AND P5, PT, R4, 0x25, PT ;  /* 0x000000250400780c */ /* 0x000fc60003fa4270 */
[----:B------:R-:W3:Y:S10]  /*421a0*/  @P1 LDG.E.U16 R50, desc[UR6][R14.64] ;  /* 0x000000060e321981 */ /* 0x000ef4000c1e1500 */
[----:B------:R-:W3:Y:S04]  /*421b0*/  @P5 LDG.E.U16 R5, desc[UR6][R62.64] ;  /* 0x000000063e055981 */ /* 0x000ee8000c1e1500 */
[----:B------:R-:W3:Y:S04]  /*421c0*/  @P5 LDG.E.U16 R28, desc[UR6][R78.64] ;  /* 0x000000064e1c5981 */ /* 0x000ee8000c1e1500 */
[----:B------:R-:W3:Y:S04]  /*421d0*/  @P5 LDG.E.U16 R0, desc[UR6][R22.64] ;  /* 0x0000000616005981 */ /* 0x000ee8000c1e1500 */
[----:B------:R-:W3:Y:S04]  /*421e0*/  @P5 LDG.E.U16 R93, desc[UR6][R24.64] ;  /* 0x00000006185d5981 */ /* 0x000ee8000c1e1500 */
[----:B----4-:R0:W-:Y:S04]  /*421f0*/  @P4 STL [R1+0x1310], R92 ;  /* 0x0013105c01004387 */ /* 0x0101e80000100800 */
[----:B0-----:R-:W4:Y:S04]  /*42200*/  LDL.LU R92, [R1+0x31b0] ;  /* 0x0031b000015c7983 */ /* 0x001f280000300800 */
[----:B------:R-:W4:Y:S04]  /*42210*/  LDL.LU.64 R56, [R1+0x31a8] ;  /* 0x0031a80001387983 */ /* 0x000f280000300a00 */
[----:B------:R-:W4:Y:S04]  /*42220*/  LDL.LU.64 R58, [R1+0x31a0] ;  /* 0x0031a000013a7983 */ /* 0x000f280000300a00 */
[----:B------:R0:W-:Y:S04]  /*42230*/  @P4 STL [R1+0x1308], R70 ;  /* 0x0013084601004387 */ /* 0x0001e80000100800 */
[----:B------:R1:W-:Y:S04]  /*42240*/  @P4 STL [R1+0x130c], R85 ;  /* 0x00130c5501004387 */ /* 0x0003e80000100800 */
[----:B------:R-:W4:Y:S04]  /*42250*/  LDL.LU.64 R34, [R1+0x3198] ;  /* 0x0031980001227983 */ /* 0x000f280000300a00 */
[----:B0-----:R-:W4:Y:S04]  /*42260*/  LDL R70, [R1+0x168c] ;  /* 0x00168c0001467983 */ /* 0x001f280000100800 */
[----:B-1----:R-:W4:Y:S04]  /*42270*/  LDL R85, [R1+0x1690] ;  /* 0x0016900001557983 */ /* 0x002f280000100800 */
[----:B--2---:R0:W-:Y:S04]  /*42280*/  @P3 STL [R1+0x1304], R81 ;  /* 0x0013045101003387 */ /* 0x0041e80000100800 */
[----:B0-----:R-:W2:Y:S04]  /*42290*/  LDL R81, [R1+0x1688] ;  /* 0x0016880001517983 */ /* 0x001ea80000100800 */
[----:B------:R-:W2:Y:S04]  /*422a0*/  LDL.LU.64 R40, [R1+0x3190] ;  /* 0x0031900001287983 */ /* 0x000ea80000300a00 */
[----:B------:R-:W2:Y:S04]  /*422b0*/  LDL.LU.64 R30, [R1+0x3188] ;  /* 0x00318800011e7983 */ /* 0x000ea80000300a00 */
[----:B------:R-:W2:Y:S04]  /*422c0*/  LDL.LU.64 R6, [R1+0x3180] ;  /* 0x0031800001067983 */ /* 0x000ea80000300a00 */
[----:B------:R0:W-:Y:S04]  /*422d0*/  @P3 STL [R1+0x12f8], R71 ;  /* 0x0012f84701003387 */ /* 0x0001e80000100800 */
[----:B------:R1:W-:Y:S04]  /*422e0*/  @P3 STL [R1+0x12fc], R29 ;  /* 0x0012fc1d01003387 */ /* 0x0003e80000100800 */
[----:B------:R1:W-:Y:S04]  /*422f0*/  @P3 STL [R1+0x1300], R84 ;  /* 0x0013005401003387 */ /* 0x0003e80000100800 */
[----:B------:R-:W2:Y:S04]  /*42300*/  LDL.LU.64 R42, [R1+0x3178] ;  /* 0x00317800012a7983 */ /* 0x000ea80000300a00 */
[----:B0-----:R-:W2:Y:S04]  /*42310*/  LDL R71, [R1+0x167c] ;  /* 0x00167c0001477983 */ /* 0x001ea80000100800 */
[----:B-1----:R-:W2:Y:S04]  /*42320*/  LDL R29, [R1+0x1680] ;  /* 0x00168000011d7983 */ /* 0x002ea80000100800 */
[----:B------:R-:W2:Y:S04]  /*42330*/  LDL R84, [R1+0x1684] ;  /* 0x0016840001547983 */ /* 0x000ea80000100800 */
[----:B---3--:R0:W-:Y:S04]  /*42340*/  @P1 STL [R1+0x12f4], R80 ;  /* 0x0012f45001001387 */ /* 0x0081e80000100800 */
[----:B0-----:R-:W3:Y:S04]  /*42350*/  LDL R80, [R1+0x1678] ;  /* 0x0016780001507983 */ /* 0x001ee80000100800 */
[----:B------:R-:W3:Y:S04]  /*42360*/  LDL.LU.64 R60, [R1+0x3170] ;  /* 0x00317000013c7983 */ /* 0x000ee80000300a00 */
[----:B------:R-:W3:Y:S04]  /*42370*/  LDL.LU.64 R68, [R1+0x3168] ;  /* 0x0031680001447983 */ /* 0x000ee80000300a00 */
[----:B------:R-:W3:Y:S04]  /*42380*/  LDL.LU.64 R14, [R1+0x3160] ;  /* 0x00316000010e7983 */ /* 0x000ee80000300a00 */
[----:B------:R0:W-:Y:S04]  /*42390*/  @P1 STL [R1+0x12ec], R51 ;  /* 0x0012ec3301001387 */ /* 0x0001e80000100800 */
[----:B0-----:R-:W3:Y:S01]  /*423a0*/  LDL R51, [R1+0x12d4] ;  /* 0x0012d40001337983 */ /* 0x001ee20000100800 */
[----:B------:R-:W-:-:S02]  /*423b0*/  ISETP.GT.AND P4, PT, R4, 0x26, PT ;  /* 0x000000260400780c */ /* 0x000fc40003f84270 */
[C---:B------:R-:W-:Y:S01]  /*423c0*/  ISETP.GT.AND P3, PT, R4.reuse, 0x27, PT ;  /* 0x000000270400780c */ /* 0x040fe20003f64270 */
[----:B------:R0:W-:Y:S04]  /*423d0*/  @P1 STL [R1+0x12e8], R50 ;  /* 0x0012e83201001387 */ /* 0x0001e80000100800 */
[----:B------:R-:W-:Y:S04]  /*423e0*/  @P1 STL [R1+0x12f0], R86 ;  /* 0x0012f05601001387 */ /* 0x000fe80000100800 */
[----:B------:R-:W3:Y:S04]  /*423f0*/  LDL.LU.64 R62, [R1+0x3158] ;  /* 0x00315800013e7983 */ /* 0x000ee80000300a00 */
[----:B0-----:R-:W3:Y:S01]  /*42400*/  LDL R50, [R1+0x12d0] ;  /* 0x0012d00001327983 */ /* 0x001ee20000100800 */
[----:B------:R-:W-:-:S03]  /*42410*/  ISETP.GT.AND P1, PT, R4, 0x28, PT ;  /* 0x000000280400780c */ /* 0x000fc60003f24270 */
[----:B------:R0:W-:Y:S04]  /*42420*/  @P5 STL [R1+0x12e4], R5 ;  /* 0x0012e40501005387 */ /* 0x0001e80000100800 */
[----:B0-----:R-:W3:Y:S04]  /*42430*/  LDL R5, [R1+0x12cc] ;  /* 0x0012cc0001057983 */ /* 0x001ee80000100800 */
[----:B------:R-:W3:Y:S04]  /*42440*/  LDL.LU.64 R78, [R1+0x3150] ;  /* 0x00315000014e7983 */ /* 0x000ee80000300a00 */
[----:B------:R-:W3:Y:S04]  /*42450*/  LDL.LU.64 R22, [R1+0x3148] ;  /* 0x0031480001167983 */ /* 0x000ee80000300a00 */
[----:B------:R0:W-:Y:S04]  /*42460*/  @P5 STL [R1+0x12dc], R0 ;  /* 0x0012dc0001005387 */ /* 0x0001e80000100800 */
[----:B0-----:R-:W3:Y:S04]  /*42470*/  LDL R0, [R1+0x12c8] ;  /* 0x0012c80001007983 */ /* 0x001ee80000100800 */
[----:B------:R-:W3:Y:S04]  /*42480*/  LDL.LU.64 R24, [R1+0x3140] ;  /* 0x0031400001187983 */ /* 0x000ee80000300a00 */
[----:B------:R0:W-:Y:S04]  /*42490*/  @P5 STL [R1+0x12d8], R93 ;  /* 0x0012d85d01005387 */ /* 0x0001e80000100800 */
[----:B------:R1:W-:Y:S04]  /*424a0*/  @P5 STL [R1+0x12e0], R28 ;  /* 0x0012e01c01005387 */ /* 0x0003e80000100800 */
[----:B------:R-:W3:Y:S04]  /*424b0*/  LDL R86, [R1+0x12c4] ;  /* 0x0012c40001567983 */ /* 0x000ee80000100800 */
[----:B0-----:R-:W3:Y:S04]  /*424c0*/  LDL R93, [R1+0x12b8] ;  /* 0x0012b800015d7983 */ /* 0x001ee80000100800 */
[----:B-1----:R-:W3:Y:S04]  /*424d0*/  LDL R28, [R1+0x12bc] ;  /* 0x0012bc00011c7983 */ /* 0x002ee80000100800 */
[----:B----4-:R-:W4:Y:S04]  /*424e0*/  @P4 LDG.E.U16 R92, desc[UR6][R2.64] ;  /* 0x00000006025c4981 */ /* 0x010f28000c1e1500 */
[----:B------:R-:W4:Y:S04]  /*424f0*/  LDL R2, [R1+0x12c0] ;  /* 0x0012c00001027983 */ /* 0x000f280000100800 */
[----:B------:R-:W4:Y:S04]  /*42500*/  @P4 LDG.E.U16 R70, desc[UR6][R74.64] ;  /* 0x000000064a464981 */ /* 0x000f28000c1e1500 */
[----:B------:R-:W4:Y:S04]  /*42510*/  @P4 LDG.E.U16 R85, desc[UR6][R54.64] ;  /* 0x0000000636554981 */ /* 0x000f28000c1e1500 */
[----:B--2---:R-:W2:Y:S04]  /*42520*/  @P4 LDG.E.U16 R81, desc[UR6][R10.64] ;  /* 0x000000060a514981 */ /* 0x004ea8000c1e1500 */
[----:B------:R-:W2:Y:S04]  /*42530*/  @P3 LDG.E.U16 R71, desc[UR6][R76.64] ;  /* 0x000000064c473981 */ /* 0x000ea8000c1e1500 */
[----:B------:R-:W2:Y:S04]  /*42540*/  @P3 LDG.E.U16 R29, desc[UR6][R16.64] ;  /* 0x00000006101d3981 */ /* 0x000ea8000c1e1500 */
[----:B------:R-:W2:Y:S04]  /*42550*/  @P3 LDG.E.U16 R84, desc[UR6][R46.64] ;  /* 0x000000062e543981 */ /* 0x000ea8000c1e1500 */
[----:B---3--:R-:W3:Y:S04]  /*42560*/  @P3 LDG.E.U16 R80, desc[UR6][R52.64] ;  /* 0x0000000634503981 */ /* 0x008ee8000c1e1500 */
[----:B------:R-:W3:Y:S01]  /*42570*/  @P1 LDG.E.U16 R51, desc[UR6][R38.64] ;  /* 0x0000000626331981 */ /* 0x000ee2000c1e1500 */
[----:B------:R-:W-:-:S03]  /*42580*/  ISETP.GT.AND P5, PT, R4, 0x29, PT ;  /* 0x000000290400780c */ /* 0x000fc60003fa4270 */
[----:B------:R-:W3:Y:S04]  /*42590*/  @P1 LDG.E.U16 R50, desc[UR6][R48.64] ;  /* 0x0000000630321981 */ /* 0x000ee8000c1e1500 */
[----:B------:R-:W3:Y:S04]  /*425a0*/  @P1 LDG.E.U16 R5, desc[UR6][R20.64] ;  /* 0x0000000614051981 */ /* 0x000ee8000c1e1500 */
[----:B------:R-:W3:Y:S04]  /*425b0*/  @P1 LDG.E.U16 R0, desc[UR6][R44.64] ;  /* 0x000000062c001981 */ /* 0x000ee8000c1e1500 */
[----:B------:R-:W3:Y:S04]  /*425c0*/  @P5 LDG.E.U16 R86, desc[UR6][R36.64] ;  /* 0x0000000624565981 */ /* 0x000ee8000c1e1500 */
[----:B------:R-:W3:Y:S04]  /*425d0*/  @P5 LDG.E.U16 R93, desc[UR6][R18.64] ;  /* 0x00000006125d5981 */ /* 0x000ee8000c1e1500 */
[----:B------:R-:W3:Y:S04]  /*425e0*/  @P5 LDG.E.U16 R28, desc[UR6][R64.64] ;  /* 0x00000006401c5981 */ /* 0x000ee8000c1e1500 */
[----:B----4-:R-:W-:Y:S04]  /*425f0*/  STL [R1+0x23f4], R92 ;  /* 0x0023f45c01007387 */ /* 0x010fe80000100800 */
[----:B------:R-:W4:Y:S04]  /*42600*/  LDL.LU.64 R54, [R1+0x3138] ;  /* 0x0031380001367983 */ /* 0x000f280000300a00 */
[----:B------:R-:W4:Y:S04]  /*42610*/  LDL.LU.64 R74, [R1+0x3130] ;  /* 0x00313000014a7983 */ /* 0x000f280000300a00 */
[----:B------:R-:W4:Y:S04]  /*42620*/  LDL.LU.64 R10, [R1+0x3128] ;  /* 0x00312800010a7983 */ /* 0x000f280000300a00 */
[----:B------:R-:W4:Y:S04]  /*42630*/  LDL R3, [R1+0x12b4] ;  /* 0x0012b40001037983 */ /* 0x000f280000100800 */
[----:B------:R-:W4:Y:S04]  /*42640*/  @P5 LDG.E.U16 R2, desc[UR6][R26.64] ;  /* 0x000000061a025981 */ /* 0x000f28000c1e1500 */
[----:B------:R0:W-:Y:S04]  /*42650*/  @P4 STL [R1+0x1690], R85 ;  /* 0x0016905501004387 */ /* 0x0001e80000100800 */
[----:B0-----:R-:W4:Y:S04]  /*42660*/  LDL R85, [R1+0x12b0] ;  /* 0x0012b00001557983 */ /* 0x001f280000100800 */
[----:B------:R0:W-:Y:S04]  /*42670*/  @P4 STL [R1+0x168c], R70 ;  /* 0x00168c4601004387 */ /* 0x0001e80000100800 */
[----:B0-----:R-:W4:Y:S04]  /*42680*/  LDL R70, [R1+0x12ac] ;  /* 0x0012ac0001467983 */ /* 0x001f280000100800 */
[----:B--2---:R0:W-:Y:S04]  /*42690*/  @P4 STL [R1+0x1688], R81 ;  /* 0x0016885101004387 */ /* 0x0041e80000100800 */
[----:B0-----:R-:W2:Y:S04]  /*426a0*/  LDL R81, [R1+0x12a8] ;  /* 0x0012a80001517983 */ /* 0x001ea80000100800 */
[----:B------:R-:W2:Y:S04]  /*426b0*/  LDL.LU.64 R46, [R1+0x3120] ;  /* 0x00312000012e7983 */ /* 0x000ea80000300a00 */
[----:B------:R-:W2:Y:S04]  /*426c0*/  LDL.LU.64 R16, [R1+0x3118] ;  /* 0x0031180001107983 */ /* 0x000ea80000300a00 */
[----:B------:R-:W2:Y:S04]  /*426d0*/  LDL.LU.64 R76, [R1+0x3110] ;  /* 0x00311000014c7983 */ /* 0x000ea80000300a00 */
[----:B------:R-:W2:Y:S04]  /*426e0*/  LDL.LU.64 R52, [R1+0x3108] ;  /* 0x0031080001347983 */ /* 0x000ea80000300a00 */
[----:B------:R0:W-:Y:S04]  /*426f0*/  @P3 STL [R1+0x1680], R29 ;  /* 0x0016801d01003387 */ /* 0x0001e80000100800 */
[----:B0-----:R-:W2:Y:S04]  /*42700*/  LDL R29, [R1+0x12a4] ;  /* 0x0012a400011d7983 */ /* 0x001ea80000100800 */
[----:B---3--:R0:W-:Y:S04]  /*42710*/  @P3 STL [R1+0x1678], R80 ;  /* 0x0016785001003387 */ /* 0x0081e80000100800 */
[----:B0-----:R-:W3:Y:S04]  /*42720*/  LDL R80, [R1+0x12a0] ;  /* 0x0012a00001507983 */ /* 0x001ee80000100800 */
[----:B------:R-:W-:Y:S04]  /*42730*/  @P3 STL [R1+0x167c], R71 ;  /* 0x00167c4701003387 */ /* 0x000fe80000100800 */
[----:B------:R0:W-:Y:S04]  /*42740*/  @P3 STL [R1+0x1684], R84 ;  /* 0x0016845401003387 */ /* 0x0001e80000100800 */
[----:B------:R-:W3:Y:S04]  /*42750*/  LDL.LU.64 R38, [R1+0x3100] ;  /* 0x0031000001267983 */ /* 0x000ee80000300a00 */
[----:B0-----:R-:W3:Y:S04]  /*42760*/  LDL R84, [R1+0x129c] ;  /* 0x00129c0001547983 */ /* 0x001ee80000100800 */
[----:B------:R0:W-:Y:S04]  /*42770*/  @P1 STL [R1+0x12d4], R51 ;  /* 0x0012d43301001387 */ /* 0x0001e80000100800 */
[----:B0-----:R-:W3:Y:S01]  /*42780*/  LDL R51, [R1+0x1298] ;  /* 0x0012980001337983 */ /* 0x001ee20000100800 */
[----:B------:R-:W-:-:S03]  /*42790*/  ISETP.GT.AND P4, PT, R4, 0x2a, PT ;  /* 0x0000002a0400780c */ /* 0x000fc60003f84270 */
[----:B------:R-:W3:Y:S04]  /*427a0*/  LDL.LU.64 R48, [R1+0x30f8] ;  /* 0x0030f80001307983 */ /* 0x000ee80000300a00 */
[----:B------:R-:W3:Y:S04]  /*427b0*/  LDL.LU.64 R20, [R1+0x30f0] ;  /* 0x0030f00001147983 */ /* 0x000ee80000300a00 */
[----:B------:R0:W-:Y:S01]  /*427c0*/  @P1 STL [R1+0x12d0], R50 ;  /* 0x0012d03201001387 */ /* 0x0001e20000100800 */
[----:B------:R-:W-:-:S03]  /*427d0*/  ISETP.GT.AND P3, PT, R4, 0x2b, PT ;  /* 0x0000002b0400780c */ /* 0x000fc60003f64270 */
[----:B0-----:R-:W3:Y:S04]  /*427e0*/  LDL R50, [R1+0x1294] ;  /* 0x0012940001327983 */ /* 0x001ee80000100800 */
[----:B------:R0:W-:Y:S04]  /*427f0*/  @P1 STL [R1+0x12cc], R5 ;  /* 0x0012cc0501001387 */ /* 0x0001e80000100800 */
[----:B0-----:R-:W3:Y:S04]  /*42800*/  LDL R5, [R1+0x1290] ;  /* 0x0012900001057983 */ /* 0x001ee80000100800 */
[----:B------:R-:W3:Y:S04]  /*42810*/  LDL.LU.64 R44, [R1+0x30e8] ;  /* 0x0030e800012c7983 */ /* 0x000ee80000300a00 */
[----:B------:R-:W3:Y:S04]  /*42820*/  LDL R71, [R1+0x128c] ;  /* 0x00128c0001477983 */ /* 0x000ee80000100800 */
[----:B------:R0:W-:Y:S04]  /*42830*/  @P1 STL [R1+0x12c8], R0 ;  /* 0x0012c80001001387 */ /* 0x0001e80000100800 */
[----:B0-----:R-:W3:Y:S04]  /*42840*/  LDL R0, [R1+0x1288] ;  /* 0x0012880001007983 */ /* 0x001ee80000100800 */
[----:B------:R-:W3:Y:S04]  /*42850*/  LDL.LU.64 R36, [R1+0x30e0] ;  /* 0x0030e00001247983 */ /* 0x000ee80000300a00 */
[----:B------:R-:W3:Y:S04]  /*42860*/  LDL.LU.64 R26, [R1+0x30d8] ;  /* 0x0030d800011a7983 */ /* 0x000ee80000300a00 */
[----:B------:R-:W3:Y:S04]  /*42870*/  LDL.LU.64 R64, [R1+0x30d0] ;  /* 0x0030d00001407983 */ /* 0x000ee80000300a00 */
[----:B------:R-:W3:Y:S04]  /*42880*/  LDL.LU.64 R18, [R1+0x30c8] ;  /* 0x0030c80001127983 */ /* 0x000ee80000300a00 */
[----:B----4-:R-:W4:Y:S04]  /*42890*/  @P4 LDG.E.U16 R3, desc[UR6][R72.64] ;  /* 0x0000000648034981 */ /* 0x010f28000c1e1500 */
[----:B------:R-:W4:Y:S04]  /*428a0*/  @P4 LDG.E.U16 R85, desc[UR6][R66.64] ;  /* 0x0000000642554981 */ /* 0x000f28000c1e1500 */
[----:B------:R-:W4:Y:S04]  /*428b0*/  @P4 LDG.E.U16 R70, desc[UR6][R82.64] ;  /* 0x0000000652464981 */ /* 0x000f28000c1e1500 */
[----:B--2---:R-:W2:Y:S04]  /*428c0*/  @P4 LDG.E.U16 R81, desc[UR6][R12.64] ;  /* 0x000000060c514981 */ /* 0x004ea8000c1e1500 */
[----:B------:R0:W-:Y:S04]  /*428d0*/  @P5 STL [R1+0x12c0], R2 ;  /* 0x0012c00201005387 */ /* 0x0001e80000100800 */
[----:B0-----:R-:W2:Y:S04]  /*428e0*/  LDL R2, [R1+0x1284] ;  /* 0x0012840001027983 */ /* 0x001ea80000100800 */
[----:B------:R-:W2:Y:S04]  /*428f0*/  @P3 LDG.E.U16 R29, desc[UR6][R8.64] ;  /* 0x00000006081d3981 */ /* 0x000ea8000c1e1500 */
[----:B------:R0:W-:Y:S04]  /*42900*/  @P5 STL [R1+0x12bc], R28 ;  /* 0x0012bc1c01005387 */ /* 0x0001e80000100800 */
[----:B---3--:R-:W3:Y:S04]  /*42910*/  @P3 LDG.E.U16 R80, desc[UR6][R32.64] ;  /* 0x0000000620503981 */ /* 0x008ee8000c1e1500 */
[----:B0-----:R-:W3:Y:S04]  /*42920*/  LDL R28, [R1+0x1280] ;  /* 0x00128000011c7983 */ /* 0x001ee80000100800 */
[----:B------:R0:W-:Y:S04]  /*42930*/  @P5 STL [R1+0x12b8], R93 ;  /* 0x0012b85d01005387 */ /* 0x0001e80000100800 */
[----:B0-----:R-:W3:Y:S04]  /*42940*/  LDL R93, [R1+0x127c] ;  /* 0x00127c00015d7983 */ /* 0x001ee80000100800 */
[----:B------:R-:W3:Y:S04]  /*42950*/  @P3 LDG.E.U16 R51, desc[UR6][R58.64] ;  /* 0x000000063a333981 */ /* 0x000ee8000c1e1500 */
[----:B------:R-:W-:Y:S04]  /*42960*/  @P5 STL [R1+0x12c4], R86 ;  /* 0x0012c45601005387 */ /* 0x000fe80000100800 */
[----:B------:R-:W3:Y:S04]  /*42970*/  LDL.LU.64 R72, [R1+0x30c0] ;  /* 0x0030c00001487983 */ /* 0x000ee80000300a00 */
[----:B------:R-:W3:Y:S04]  /*42980*/  LDL.LU.64 R66, [R1+0x30b8] ;  /* 0x0030b80001427983 */ /* 0x000ee80000300a00 */
[----:B------:R-:W3:Y:S01]  /*42990*/  LDL.LU.64 R82, [R1+0x30b0] ;  /* 0x0030b00001527983 */ /* 0x000ee20000300a00 */
[----:B------:R-:W-:-:S03]  /*429a0*/  ISETP.GT.AND P1, PT, R4, 0x2c, PT ;  /* 0x0000002c0400780c */ /* 0x000fc60003f24270 */
[----:B------:R-:W3:Y:S01]  /*429b0*/  @P3 LDG.E.U16 R84, desc[UR6][R56.64] ;  /* 0x0000000638543981 */ /* 0x000ee2000c1e1500 */
[----:B------:R-:W-:-:S09]  /*429c0*/  ISETP.GT.AND P5, PT, R4, 0x2d, PT ;  /* 0x0000002d0400780c */ /* 0x000fd20003fa4270 */
[----:B------:R-:W3:Y:S04]  /*429d0*/  @P1 LDG.E.U16 R50, desc[UR6][R34.64] ;  /* 0x0000000622321981 */ /* 0x000ee8000c1e1500 */
[----:B------:R-:W3:Y:S04]  /*429e0*/  @P1 LDG.E.U16 R5, desc[UR6][R40.64] ;  /* 0x0000000628051981 */ /* 0x000ee8000c1e1500 */
[----:B------:R-:W3:Y:S04]  /*429f0*/  @P1 LDG.E.U16 R71, desc[UR6][R30.64] ;  /* 0x000000061e471981 */ /* 0x000ee8000c1e1500 */
[----:B------:R-:W3:Y:S04]  /*42a00*/  @P1 LDG.E.U16 R0, desc[UR6][R6.64] ;  /* 0x0000000606001981 */ /* 0x000ee8000c1e1500 */
[----:B----4-:R0:W-:Y:S04]  /*42a10*/  @P4 STL [R1+0x12ac], R70 ;  /* 0x0012ac4601004387 */ /* 0x0101e80000100800 */
[----:B0-----:R-:W4:Y:S04]  /*42a20*/  LDL R70, [R1+0x1278] ;  /* 0x0012780001467983 */ /* 0x001f280000100800 */
[----:B------:R-:W4:Y:S04]  /*42a30*/  LDL.LU.64 R12, [R1+0x30a8] ;  /* 0x0030a800010c7983 */ /* 0x000f280000300a00 */
[----:B------:R0:W-:Y:S04]  /*42a40*/  @P4 STL [R1+0x12b4], R3 ;  /* 0x0012b40301004387 */ /* 0x0001e80000100800 */
[----:B0-----:R-:W4:Y:S04]  /*42a50*/  LDL R3, [R1+0x1674] ;  /* 0x0016740001037983 */ /* 0x001f280000100800 */
[----:B------:R0:W-:Y:S04]  /*42a60*/  @P4 STL [R1+0x12b0], R85 ;  /* 0x0012b05501004387 */ /* 0x0001e80000100800 */
[----:B--2---:R-:W2:Y:S04]  /*42a70*/  @P5 LDG.E.U16 R2, desc[UR6][R42.64] ;  /* 0x000000062a025981 */ /* 0x004ea8000c1e1500 */
[----:B0-----:R-:W2:Y:S04]  /*42a80*/  LDL R85, [R1+0x1670] ;  /* 0x0016700001557983 */ /* 0x001ea80000100800 */
[----:B------:R0:W-:Y:S04]  /*42a90*/  @P4 STL [R1+0x12a8], R81 ;  /* 0x0012a85101004387 */ /* 0x0001e80000100800 */
[----:B---3--:R-:W3:Y:S04]  /*42aa0*/  @P5 LDG.E.U16 R28, desc[UR6][R60.64] ;  /* 0x000000063c1c5981 */ /* 0x008ee8000c1e1500 */
[----:B0-----:R-:W3:Y:S04]  /*42ab0*/  LDL R81, [R1+0x166c] ;  /* 0x00166c0001517983 */ /* 0x001ee80000100800 */
[----:B------:R-:W3:Y:S04]  /*42ac0*/  LDL.LU.64 R8, [R1+0x30a0] ;  /* 0x0030a00001087983 */ /* 0x000ee80000300a00 */
[----:B------:R0:W-:Y:S04]  /*42ad0*/  @P3 STL [R1+0x12a4], R29 ;  /* 0x0012a41d01003387 */ /* 0x0001e80000100800 */
[----:B------:R-:W3:Y:S04]  /*42ae0*/  @P5 LDG.E.U16 R93, desc[UR6][R68.64] ;  /* 0x00000006445d5981 */ /* 0x000ee8000c1e1500 */
[----:B0-----:R-:W3:Y:S04]  /*42af0*/  LDL R29, [R1+0x1668] ;  /* 0x00166800011d7983 */ /* 0x001ee80000100800 */
[----:B------:R-:W3:Y:S04]  /*42b00*/  LDL.LU.64 R32, [R1+0x3098] ;  /* 0x0030980001207983 */ /* 0x000ee80000300a00 */
[----:B------:R0:W-:Y:S04]  /*42b10*/  @P3 STL [R1+0x12a0], R80 ;  /* 0x0012a05001003387 */ /* 0x0001e80000100800 */
[----:B0-----:R-:W3:Y:S04]  /*42b20*/  LDL R80, [R1+0x1664] ;  /* 0x0016640001507983 */ /* 0x001ee80000100800 */
[----:B------:R-:W3:Y:S04]  /*42b30*/  LDL.LU.64 R56, [R1+0x3090] ;  /* 0x0030900001387983 */ /* 0x000ee80000300a00 */
[----:B------:R-:W3:Y:S04]  /*42b40*/  LDL.LU.64 R58, [R1+0x3088] ;  /* 0x00308800013a7983 */ /* 0x000ee80000300a00 */
[----:B------:R0:W-:Y:S04]  /*42b50*/  @P3 STL [R1+0x1298], R51 ;  /* 0x0012983301003387 */ /* 0x0001e80000100800 */
[----:B0-----:R-:W3:Y:S01]  /*42b60*/  LDL R51, [R1+0x1660] ;  /* 0x0016600001337983 */ /* 0x001ee20000100800 */
[----:B------:R-:W-:-:S03]  /*42b70*/  ISETP.GT.AND P4, PT, R4, 0x2e, PT ;  /* 0x0000002e0400780c */ /* 0x000fc60003f84270 */
[----:B------:R-:W-:Y:S04]  /*42b80*/  @P3 STL [R1+0x129c], R84 ;  /* 0x00129c5401003387 */ /* 0x000fe80000100800 */
        /* <DEDUP_REMOVED lines=8> */
[----:B------:R-:W3:Y:S04]  /*42c10*/  LDL.LU R6, [R1+0x3068] ;  /* 0x0030680001067983 */ /* 0x000ee80000300800 */
[----:B------:R-:W3:Y:S04]  /*42c20*/  LDL R7, [R1+0x1274] ;  /* 0x0012740001077983 */ /* 0x000ee80000100800 */
[----:B------:R-:W3:Y:S04]  /*42c30*/  LDL R86, [R1+0x1270] ;  /* 0x0012700001567983 */ /* 0x000ee80000100800 */
[----:B------:R0:W-:Y:S04]  /*42c40*/  @P1 STL [R1+0x128c], R71 ;  /* 0x00128c4701001387 */ /* 0x0001e80000100800 */
[----:B0-----:R-:W3:Y:S04]  /*42c50*/  LDL R71, [R1+0x126c] ;  /* 0x00126c0001477983 */ /* 0x001ee80000100800 */
[----:B------:R0:W-:Y:S04]  /*42c60*/  @P1 STL [R1+0x1288], R0 ;  /* 0x0012880001001387 */ /* 0x0001e80000100800 */
[----:B0-----:R-:W3:Y:S04]  /*42c70*/  LDL R0, [R1+0x1268] ;  /* 0x0012680001007983 */ /* 0x001ee80000100800 */
[----:B------:R-:W3:Y:S04]  /*42c80*/  LDL.LU.64 R42, [R1+0x3060] ;  /* 0x00306000012a7983 */ /* 0x000ee80000300a00 */
[----:B------:R-:W3:Y:S04]  /*42c90*/  LDL.LU.64 R60, [R1+0x3058] ;  /* 0x00305800013c7983 */ /* 0x000ee80000300a00 */
[----:B------:R-:W3:Y:S04]  /*42ca0*/  LDL.LU.64 R68, [R1+0x3050] ;  /* 0x0030500001447983 */ /* 0x000ee80000300a00 */
[----:B----4-:R-:W4:Y:S04]  /*42cb0*/  @P5 LDG.E.U16 R70, desc[UR6][R14.64] ;  /* 0x000000060e465981 */ /* 0x010f28000c1e1500 */
[----:B------:R-:W4:Y:S04]  /*42cc0*/  @P4 LDG.E.U16 R3, desc[UR6][R62.64] ;  /* 0x000000063e034981 */ /* 0x000f28000c1e1500 */
[----:B--2---:R0:W-:Y:S04]  /*42cd0*/  @P5 STL [R1+0x1284], R2 ;  /* 0x0012840201005387 */ /* 0x0041e80000100800 */
[----:B------:R-:W2:Y:S04]  /*42ce0*/  @P4 LDG.E.U16 R85, desc[UR6][R78.64] ;  /* 0x000000064e554981 */ /* 0x000ea8000c1e1500 */
[----:B0-----:R-:W2:Y:S04]  /*42cf0*/  LDL R2, [R1+0x1264] ;  /* 0x0012640001027983 */ /* 0x001ea80000100800 */
[----:B---3--:R-:W3:Y:S04]  /*42d00*/  @P4 LDG.E.U16 R81, desc[UR6][R22.64] ;  /* 0x0000000616514981 */ /* 0x008ee8000c1e1500 */
[----:B------:R0:W-:Y:S04]  /*42d10*/  @P5 STL [R1+0x1280], R28 ;  /* 0x0012801c01005387 */ /* 0x0001e80000100800 */
[----:B0-----:R-:W3:Y:S04]  /*42d20*/  LDL R28, [R1+0x1260] ;  /* 0x00126000011c7983 */ /* 0x001ee80000100800 */
[----:B------:R-:W3:Y:S04]  /*42d30*/  @P4 LDG.E.U16 R29, desc[UR6][R24.64] ;  /* 0x00000006181d4981 */ /* 0x000ee8000c1e1500 */
[----:B------:R0:W-:Y:S04]  /*42d40*/  @P5 STL [R1+0x127c], R93 ;  /* 0x00127c5d01005387 */ /* 0x0001e80000100800 */
[----:B0-----:R-:W3:Y:S04]  /*42d50*/  LDL R93, [R1+0x125c] ;  /* 0x00125c00015d7983 */ /* 0x001ee80000100800 */
[----:B------:R-:W3:Y:S04]  /*42d60*/  @P3 LDG.E.U16 R80, desc[UR6][R54.64] ;  /* 0x0000000636503981 */ /* 0x000ee8000c1e1500 */
[----:B------:R-:W3:Y:S04]  /*42d70*/  LDL.LU.64 R14, [R1+0x3048] ;  /* 0x00304800010e7983 */ /* 0x000ee80000300a00 */
[----:B------:R-:W3:Y:S01]  /*42d80*/  @P3 LDG.E.U16 R51, desc[UR6][R74.64] ;  /* 0x000000064a333981 */ /* 0x000ee2000c1e1500 */
[----:B------:R-:W-:-:S03]  /*42d90*/  ISETP.GT.AND P1, PT, R4, 0x30, PT ;  /* 0x000000300400780c */ /* 0x000fc60003f24270 */
[----:B------:R-:W3:Y:S04]  /*42da0*/  @P3 LDG.E.U16 R50, desc[UR6][R10.64] ;  /* 0x000000060a323981 */ /* 0x000ee8000c1e1500 */
[----:B------:R-:W3:Y:S06]  /*42db0*/  @P3 LDG.E.U16 R5, desc[UR6][R46.64] ;  /* 0x000000062e053981 */ /* 0x000eec000c1e1500 */
[----:B------:R-:W3:Y:S04]  /*42dc0*/  @P1 LDG.E.U16 R7, desc[UR6][R16.64] ;  /* 0x0000000610071981 */ /* 0x000ee8000c1e1500 */
[----:B------:R-:W3:Y:S04]  /*42dd0*/  @P1 LDG.E.U16 R86, desc[UR6][R76.64] ;  /* 0x000000064c561981 */ /* 0x000ee8000c1e1500 */
[----:B------:R-:W3:Y:S04]  /*42de0*/  @P1 LDG.E.U16 R71, desc[UR6][R52.64] ;  /* 0x0000000634471981 */ /* 0x000ee8000c1e1500 */
[----:B------:R-:W3:Y:S04]  /*42df0*/  @P1 LDG.E.U16 R0, desc[UR6][R38.64] ;  /* 0x0000000626001981 */ /* 0x000ee8000c1e1500 */
[----:B----4-:R0:W-:Y:S04]  /*42e00*/  @P5 STL [R1+0x1278], R70 ;  /* 0x0012784601005387 */ /* 0x0101e80000100800 */
[----:B0-----:R-:W4:Y:S04]  /*42e10*/  LDL R70, [R1+0x1258] ;  /* 0x0012580001467983 */ /* 0x001f280000100800 */
[----:B------:R-:W4:Y:S04]  /*42e20*/  LDL.LU.64 R62, [R1+0x3040] ;  /* 0x00304000013e7983 */ /* 0x000f280000300a00 */
[----:B------:R-:W4:Y:S04]  /*42e30*/  LDL.LU.64 R78, [R1+0x3038] ;  /* 0x00303800014e7983 */ /* 0x000f280000300a00 */
[----:B------:R-:W4:Y:S01]  /*42e40*/  LDL.LU.64 R22, [R1+0x3030] ;  /* 0x0030300001167983 */ /* 0x000f220000300a00 */
[----:B------:R-:W-:-:S13]  /*42e50*/  ISETP.GT.AND P5, PT, R4, 0x31, PT ;  /* 0x000000310400780c */ /* 0x000fda0003fa4270 */
[----:B--2---:R-:W2:Y:S04]  /*42e60*/  @P5 LDG.E.U16 R2, desc[UR6][R48.64] ;  /* 0x0000000630025981 */ /* 0x004ea8000c1e1500 */
[----:B---3--:R0:W-:Y:S04]  /*42e70*/  @P4 STL [R1+0x166c], R81 ;  /* 0x00166c5101004387 */ /* 0x0081e80000100800 */
[----:B0-----:R-:W3:Y:S04]  /*42e80*/  LDL R81, [R1+0x1254] ;  /* 0x0012540001517983 */ /* 0x001ee80000100800 */
[----:B------:R-:W2:Y:S04]  /*42e90*/  LDL.LU.64 R24, [R1+0x3028] ;  /* 0x0030280001187983 */ /* 0x000ea80000300a00 */
[----:B------:R0:W-:Y:S04]  /*42ea0*/  @P4 STL [R1+0x1668], R29 ;  /* 0x0016681d01004387 */ /* 0x0001e80000100800 */
[----:B------:R-:W-:Y:S04]  /*42eb0*/  @P4 STL [R1+0x1670], R85 ;  /* 0x0016705501004387 */ /* 0x000fe80000100800 */
[----:B------:R1:W-:Y:S04]  /*42ec0*/  @P4 STL [R1+0x1674], R3 ;  /* 0x0016740301004387 */ /* 0x0003e80000100800 */
[----:B------:R-:W2:Y:S04]  /*42ed0*/  LDL.LU.64 R54, [R1+0x3020] ;  /* 0x0030200001367983 */ /* 0x000ea80000300a00 */
[----:B------:R-:W2:Y:S04]  /*42ee0*/  @P5 LDG.E.U16 R28, desc[UR6][R20.64] ;  /* 0x00000006141c5981 */ /* 0x000ea8000c1e1500 */
[----:B0-----:R-:W2:Y:S04]  /*42ef0*/  LDL R29, [R1+0x124c] ;  /* 0x00124c00011d7983 */ /* 0x001ea80000100800 */
[----:B-1----:R-:W2:Y:S04]  /*42f00*/  LDL R3, [R1+0x1250] ;  /* 0x0012500001037983 */ /* 0x002ea80000100800 */
[----:B------:R0:W-:Y:S04]  /*42f10*/  @P3 STL [R1+0x1664], R80 ;  /* 0x0016645001003387 */ /* 0x0001e80000100800 */
[----:B------:R-:W2:Y:S04]  /*42f20*/  @P5 LDG.E.U16 R93, desc[UR6][R44.64] ;  /* 0x000000062c5d5981 */ /* 0x000ea8000c1e1500 */
[----:B0-----:R-:W2:Y:S04]  /*42f30*/  LDL R80, [R1+0x1248] ;  /* 0x0012480001507983 */ /* 0x001ea80000100800 */
[----:B------:R-:W2:Y:S04]  /*42f40*/  LDL.LU.64 R74, [R1+0x3018] ;  /* 0x00301800014a7983 */ /* 0x000ea80000300a00 */
[----:B------:R-:W2:Y:S04]  /*42f50*/  LDL.64 R84, [R1+0x860] ;  /* 0x0008600001547983 */ /* 0x000ea80000100a00 */
[----:B------:R0:W-:Y:S04]  /*42f60*/  @P3 STL [R1+0x1660], R51 ;  /* 0x0016603301003387 */ /* 0x0001e80000100800 */
[----:B0-----:R-:W2:Y:S01]  /*42f70*/  LDL R51, [R1+0x1244] ;  /* 0x0012440001337983 */ /* 0x001ea20000100800 */
[----:B------:R-:W-:-:S03]  /*42f80*/  ISETP.GT.AND P4, PT, R4, 0x32, PT ;  /* 0x000000320400780c */ /* 0x000fc60003f84270 */
[----:B------:R-:W2:Y:S04]  /*42f90*/  LDL.LU.64 R10, [R1+0x3010] ;  /* 0x00301000010a7983 */ /* 0x000ea80000300a00 */
[----:B------:R-:W2:Y:S04]  /*42fa0*/  LDL.LU.64 R46, [R1+0x3008] ;  /* 0x00300800012e7983 */ /* 0x000ea80000300a00 */
[----:B------:R0:W-:Y:S04]  /*42fb0*/  @P3 STL [R1+0x165c], R50 ;  /* 0x00165c3201003387 */ /* 0x0001e80000100800 */
[----:B0-----:R-:W2:Y:S04]  /*42fc0*/  LDL R50, [R1+0x1240] ;  /* 0x0012400001327983 */ /* 0x001ea80000100800 */
[----:B------:R0:W-:Y:S01]  /*42fd0*/  @P3 STL [R1+0x1658], R5 ;  /* 0x0016580501003387 */ /* 0x0001e20000100800 */
[----:B------:R-:W-:-:S03]  /*42fe0*/  ISETP.GT.AND P3, PT, R4, 0x33, PT ;  /* 0x000000330400780c */ /* 0x000fc60003f64270 */
[----:B0-----:R-:W2:Y:S04]  /*42ff0*/  LDL R5, [R1+0x123c] ;  /* 0x00123c0001057983 */ /* 0x001ea80000100800 */
[----:B------:R-:W2:Y:S04]  /*43000*/  LDL.LU.64 R16, [R1+0x3000] ;  /* 0x0030000001107983 */ /* 0x000ea80000300a00 */
[----:B------:R0:W-:Y:S04]  /*43010*/  @P1 STL [R1+0x1274], R7 ;  /* 0x0012740701001387 */ /* 0x0001e80000100800 */
[----:B0-----:R-:W2:Y:S04]  /*43020*/  LDL.LU R7, [R1+0x2ff8] ;  /* 0x002ff80001077983 */ /* 0x001ea80000300800 */
[----:B------:R-:W2:Y:S04]  /*43030*/  LDL.LU.64 R76, [R1+0x2ff0] ;  /* 0x002ff000014c7983 */ /* 0x000ea80000300a00 */
[----:B------:R-:W2:Y:S04]  /*43040*/  LDL.LU.64 R52, [R1+0x2fe8] ;  /* 0x002fe80001347983 */ /* 0x000ea80000300a00 */
[----:B------:R-:W2:Y:S04]  /*43050*/  LDL.LU.64 R38, [R1+0x2fe0] ;  /* 0x002fe00001267983 */ /* 0x000ea80000300a00 */
[----:B------:R0:W-:Y:S04]  /*43060*/  @P1 STL [R1+0x126c], R71 ;  /* 0x00126c4701001387 */ /* 0x0001e80000100800 */
[----:B0-----:R-:W2:Y:S04]  /*43070*/  LDL R71, [R1+0x1238] ;  /* 0x0012380001477983 */ /* 0x001ea80000100800 */
[----:B------:R0:W-:Y:S04]  /*43080*/  @P1 STL [R1+0x1268], R0 ;  /* 0x0012680001001387 */ /* 0x0001e80000100800 */
[----:B0-----:R-:W2:Y:S04]  /*43090*/  LDL R0, [R1+0x1234] ;  /* 0x0012340001007983 */ /* 0x001ea80000100800 */
[----:B------:R-:W-:Y:S04]  /*430a0*/  @P1 STL [R1+0x1270], R86 ;  /* 0x0012705601001387 */ /* 0x000fe80000100800 */
[----:B------:R-:W2:Y:S04]  /*430b0*/  LDL.LU.64 R48, [R1+0x2fd8] ;  /* 0x002fd80001307983 */ /* 0x000ea80000300a00 */
[----:B------:R-:W2:Y:S04]  /*430c0*/  LDL.LU.64 R20, [R1+0x2fd0] ;  /* 0x002fd00001147983 */ /* 0x000ea80000300a00 */
[----:B------:R-:W2:Y:S04]  /*430d0*/  LDL.LU.64 R44, [R1+0x2fc8] ;  /* 0x002fc800012c7983 */ /* 0x000ea80000300a00 */
[----:B----4-:R-:W4:Y:S04]  /*430e0*/  @P5 LDG.E.U16 R70, desc[UR6][R36.64] ;  /* 0x0000000624465981 */ /* 0x010f28000c1e1500 */
[----:B---3--:R-:W3:Y:S04]  /*430f0*/  @P4 LDG.E.U16 R81, desc[UR6][R26.64] ;  /* 0x000000061a514981 */ /* 0x008ee8000c1e1500 */
[----:B--2---:R-:W2:Y:S04]  /*43100*/  @P4 LDG.E.U16 R29, desc[UR6][R18.64] ;  /* 0x00000006121d4981 */ /* 0x004ea8000c1e1500 */
[----:B------:R-:W2:Y:S04]  /*43110*/  @P4 LDG.E.U16 R3, desc[UR6][R64.64] ;  /* 0x0000000640034981 */ /* 0x000ea8000c1e1500 */
[----:B------:R0:W-:Y:S04]  /*43120*/  @P5 STL [R1+0x125c], R93 ;  /* 0x00125c5d01005387 */ /* 0x0001e80000100800 */
[----:B------:R-:W2:Y:S04]  /*43130*/  LDL R36, [R1+0x122c] ;  /* 0x00122c0001247983 */ /* 0x000ea80000100800 */
[----:B------:R-:W2:Y:S04]  /*43140*/  LDL R37, [R1+0x1228] ;  /* 0x0012280001257983 */ /* 0x000ea80000100800 */
[----:B------:R-:W2:Y:S04]  /*43150*/  @P4 LDG.E.U16 R80, desc[UR6][R72.64] ;  /* 0x0000000648504981 */ /* 0x000ea8000c1e1500 */
[----:B0-----:R-:W2:Y:S04]  /*43160*/  LDL R93, [R1+0x1230] ;  /* 0x00123000015d7983 */ /* 0x001ea80000100800 */
[----:B------:R-:W2:Y:S01]  /*43170*/  @P3 LDG.E.U16 R51, desc[UR6][R84.64] ;  /* 0x0000000654333981 */ /* 0x000ea2000c1e1500 */
[----:B------:R-:W-:-:S03]  /*43180*/  ISETP.GT.AND P1, PT, R4, 0x34, PT ;  /* 0x000000340400780c */ /* 0x000fc60003f24270 */
[----:B------:R-:W2:Y:S04]  /*43190*/  @P3 LDG.E.U16 R50, desc[UR6][R66.64] ;  /* 0x0000000642323981 */ /* 0x000ea8000c1e1500 */
[----:B------:R-:W2:Y:S04]  /*431a0*/  @P3 LDG.E.U16 R5, desc[UR6][R82.64] ;  /* 0x0000000652053981 */ /* 0x000ea8000c1e1500 */
[----:B------:R-:W2:Y:S04]  /*431b0*/  @P3 LDG.E.U16 R71, desc[UR6][R12.64] ;  /* 0x000000060c473981 */ /* 0x000ea8000c1e1500 */
[----:B------:R-:W2:Y:S04]  /*431c0*/  @P1 LDG.E.U16 R0, desc[UR6][R8.64] ;  /* 0x0000000608001981 */ /* 0x000ea8000c1e1500 */
[----:B----4-:R0:W-:Y:S04]  /*431d0*/  @P5 STL [R1+0x1258], R70 ;  /* 0x0012584601005387 */ /* 0x0101e80000100800 */
[----:B0-----:R-:W4:Y:S04]  /*431e0*/  LDL R70, [R1+0x1224] ;  /* 0x0012240001467983 */ /* 0x001f280000100800 */
[----:B------:R0:W-:Y:S04]  /*431f0*/  @P5 STL [R1+0x1260], R28 ;  /* 0x0012601c01005387 */ /* 0x0001e80000100800 */
[----:B------:R1:W-:Y:S04]  /*43200*/  @P5 STL [R1+0x1264], R2 ;  /* 0x0012640201005387 */ /* 0x0003e80000100800 */
[----:B------:R-:W4:Y:S04]  /*43210*/  LDL.LU.64 R26, [R1+0x2fc0] ;  /* 0x002fc000011a7983 */ /* 0x000f280000300a00 */
[----:B0-----:R-:W4:Y:S04]  /*43220*/  LDL R28, [R1+0x121c] ;  /* 0x00121c00011c7983 */ /* 0x001f280000100800 */
[----:B-1----:R-:W4:Y:S04]  /*43230*/  LDL R2, [R1+0x1220] ;  /* 0x0012200001027983 */ /* 0x002f280000100800 */
[----:B---3--:R0:W-:Y:S04]  /*43240*/  @P4 STL [R1+0x1254], R81 ;  /* 0x0012545101004387 */ /* 0x0081e80000100800 */
[----:B0-----:R-:W3:Y:S04]  /*43250*/  LDL R81, [R1+0x1218] ;  /* 0x0012180001517983 */ /* 0x001ee80000100800 */
[----:B------:R-:W3:Y:S04]  /*43260*/  LDL.LU.64 R64, [R1+0x2fb8] ;  /* 0x002fb80001407983 */ /* 0x000ee80000300a00 */
[----:B------:R-:W3:Y:S04]  /*43270*/  LDL.LU.64 R18, [R1+0x2fb0] ;  /* 0x002fb00001127983 */ /* 0x000ee80000300a00 */
[----:B------:R-:W3:Y:S04]  /*43280*/  LDL.LU.64 R72, [R1+0x2fa8] ;  /* 0x002fa80001487983 */ /* 0x000ee80000300a00 */
[----:B--2---:R-:W2:Y:S04]  /*43290*/  @P1 LDG.E.U16 R36, desc[UR6][R56.64] ;  /* 0x0000000638241981 */ /* 0x004ea8000c1e1500 */
[----:B------:R-:W2:Y:S04]  /*432a0*/  @P1 LDG.E.U16 R37, desc[UR6][R58.64] ;  /* 0x000000063a251981 */ /* 0x000ea8000c1e1500 */
[----:B------:R0:W-:Y:S04]  /*432b0*/  @P4 STL [R1+0x1248], R80 ;  /* 0x0012485001004387 */ /* 0x0001e80000100800 */
[----:B------:R-:W2:Y:S04]  /*432c0*/  @P1 LDG.E.U16 R93, desc[UR6][R32.64] ;  /* 0x00000006205d1981 */ /* 0x000ea8000c1e1500 */
[----:B0-----:R-:W2:Y:S04]  /*432d0*/  LDL R80, [R1+0x1654] ;  /* 0x0016540001507983 */ /* 0x001ea80000100800 */
[----:B------:R-:W-:Y:S04]  /*432e0*/  @P4 STL [R1+0x124c], R29 ;  /* 0x00124c1d01004387 */ /* 0x000fe80000100800 */
[----:B------:R-:W-:Y:S04]  /*432f0*/  @P4 STL [R1+0x1250], R3 ;  /* 0x0012500301004387 */ /* 0x000fe80000100800 */
[----:B------:R-:W2:Y:S04]  /*43300*/  LDL R86, [R1+0x1650] ;  /* 0x0016500001567983 */ /* 0x000ea80000100800 */
[----:B------:R-:W2:Y:S04]  /*43310*/  LDL R84, [R1+0x164c] ;  /* 0x00164c0001547983 */ /* 0x000ea80000100800 */
[----:B------:R0:W-:Y:S04]  /*43320*/  @P3 STL [R1+0x1244], R51 ;  /* 0x0012443301003387 */ /* 0x0001e80000100800 */
[----:B0-----:R-:W2:Y:S01]  /*43330*/  LDL R51, [R1+0x1648] ;  /* 0x0016480001337983 */ /* 0x001ea20000100800 */
[----:B------:R-:W-:-:S03]  /*43340*/  ISETP.GT.AND P5, PT, R4, 0x35, PT ;  /* 0x000000350400780c */ /* 0x000fc60003fa4270 */
[----:B------:R-:W2:Y:S04]  /*43350*/  LDL.LU.64 R66, [R1+0x2fa0] ;  /* 0x002fa00001427983 */ /* 0x000ea80000300a00 */
[----:B------:R-:W2:Y:S04]  /*43360*/  LDL.LU.64 R82, [R1+0x2f98] ;  /* 0x002f980001527983 */ /* 0x000ea80000300a00 */
[----:B------:R-:W2:Y:S04]  /*43370*/  LDL R3, [R1+0x1644] ;  /* 0x0016440001037983 */ /* 0x000ea80000100800 */
[----:B------:R-:W2:Y:S04]  /*43380*/  LDL R85, [R1+0x1640] ;  /* 0x0016400001557983 */ /* 0x000ea80000100800 */
[----:B------:R0:W-:Y:S01]  /*43390*/  @P3 STL [R1+0x1240], R50 ;  /* 0x0012403201003387 */ /* 0x0001e20000100800 */
[----:B------:R-:W-:-:S03]  /*433a0*/  ISETP.GT.AND P4, PT, R4, 0x36, PT ;  /* 0x000000360400780c */ /* 0x000fc60003f84270 */
[----:B0-----:R-:W2:Y:S04]  /*433b0*/  LDL R50, [R1+0x163c] ;  /* 0x00163c0001327983 */ /* 0x001ea80000100800 */
[----:B------:R0:W-:Y:S04]  /*433c0*/  @P3 STL [R1+0x123c], R5 ;  /* 0x00123c0501003387 */ /* 0x0001e80000100800 */
[----:B0-----:R-:W2:Y:S04]  /*433d0*/  LDL R5, [R1+0x1638] ;  /* 0x0016380001057983 */ /* 0x001ea80000100800 */
[----:B------:R-:W2:Y:S04]  /*433e0*/  LDL.LU.64 R12, [R1+0x2f90] ;  /* 0x002f9000010c7983 */ /* 0x000ea80000300a00 */
[----:B------:R0:W-:Y:S04]  /*433f0*/  @P3 STL [R1+0x1238], R71 ;  /* 0x0012384701003387 */ /* 0x0001e80000100800 */
[----:B------:R-:W2:Y:S04]  /*43400*/  LDL.LU.64 R8, [R1+0x2f88] ;  /* 0x002f880001087983 */ /* 0x000ea80000300a00 */
[----:B------:R-:W2:Y:S04]  /*43410*/  LDL R29, [R1+0x1214] ;  /* 0x00121400011d7983 */ /* 0x000ea80000100800 */
[----:B0-----:R-:W2:Y:S04]  /*43420*/  LDL R71, [R1+0x1210] ;  /* 0x0012100001477983 */ /* 0x001ea80000100800 */
[----:B------:R0:W-:Y:S04]  /*43430*/  @P1 STL [R1+0x1234], R0 ;  /* 0x0012340001001387 */ /* 0x0001e80000100800 */
[----:B0-----:R-:W2:Y:S04]  /*43440*/  LDL R0, [R1+0x120c] ;  /* 0x00120c0001007983 */ /* 0x001ea80000100800 */
[----:B------:R-:W2:Y:S04]  /*43450*/  LDL.LU.64 R32, [R1+0x2f80] ;  /* 0x002f800001207983 */ /* 0x000ea80000300a00 */
[----:B----4-:R-:W4:Y:S04]  /*43460*/  @P5 LDG.E.U16 R70, desc[UR6][R34.64] ;  /* 0x0000000622465981 */ /* 0x010f28000c1e1500 */
[----:B------:R-:W4:Y:S04]  /*43470*/  @P5 LDG.E.U16 R28, desc[UR6][R30.64] ;  /* 0x000000061e1c5981 */ /* 0x000f28000c1e1500 */
[----:B------:R-:W4:Y:S04]  /*43480*/  @P5 LDG.E.U16 R2, desc[UR6][R40.64] ;  /* 0x0000000628025981 */ /* 0x000f28000c1e1500 */
[----:B---3--:R-:W3:Y:S04]  /*43490*/  @P5 LDG.E.U16 R81, desc[UR6][R42.64] ;  /* 0x000000062a515981 */ /* 0x008ee8000c1e1500 */
[----:B--2---:R0:W-:Y:S04]  /*434a0*/  @P1 STL [R1+0x1230], R93 ;  /* 0x0012305d01001387 */ /* 0x0041e80000100800 */
[----:B------:R-:W2:Y:S04]  /*434b0*/  @P4 LDG.E.U16 R80, desc[UR6][R60.64] ;  /* 0x000000063c504981 */ /* 0x000ea8000c1e1500 */
[----:B0-----:R-:W2:Y:S04]  /*434c0*/  LDL R93, [R1+0x1208] ;  /* 0x00120800015d7983 */ /* 0x001ea80000100800 */
[----:B------:R-:W2:Y:S04]  /*434d0*/  LDL.LU.64 R56, [R1+0x2f78] ;  /* 0x002f780001387983 */ /* 0x000ea80000300a00 */
[----:B------:R-:W2:Y:S04]  /*434e0*/  @P4 LDG.E.U16 R51, desc[UR6][R62.64] ;  /* 0x000000063e334981 */ /* 0x000ea8000c1e1500 */
[----:B------:R0:W-:Y:S04]  /*434f0*/  @P1 STL [R1+0x122c], R36 ;  /* 0x00122c2401001387 */ /* 0x0001e80000100800 */
[----:B------:R-:W2:Y:S04]  /*43500*/  @P4 LDG.E.U16 R84, desc[UR6][R14.64] ;  /* 0x000000060e544981 */ /* 0x000ea8000c1e1500 */
[----:B------:R-:W2:Y:S04]  /*43510*/  @P4 LDG.E.U16 R86, desc[UR6][R68.64] ;  /* 0x0000000644564981 */ /* 0x000ea8000c1e1500 */
[----:B0-----:R-:W2:Y:S04]  /*43520*/  LDL.LU R36, [R1+0x2f70] ;  /* 0x002f700001247983 */ /* 0x001ea80000300800 */
[----:B------:R-:W2:Y:S04]  /*43530*/  LDL.LU.64 R58, [R1+0x2f68] ;  /* 0x002f6800013a7983 */ /* 0x000ea80000300a00 */
[----:B------:R0:W-:Y:S04]  /*43540*/  @P1 STL [R1+0x1228], R37 ;  /* 0x0012282501001387 */ /* 0x0001e80000100800 */
[----:B0-----:R-:W2:Y:S04]  /*43550*/  LDL.LU R37, [R1+0x2f60] ;  /* 0x002f600001257983 */ /* 0x001ea80000300800 */
[----:B------:R-:W2:Y:S01]  /*43560*/  LDL.LU.64 R34, [R1+0x2f58] ;  /* 0x002f580001227983 */ /* 0x000ea20000300a00 */
[----:B------:R-:W-:-:S02]  /*43570*/  ISETP.GT.AND P3, PT, R4, 0x37, PT ;  /* 0x000000370400780c */ /* 0x000fc40003f64270 */
[----:B------:R-:W-:-:S11]  /*43580*/  ISETP.GT.AND P1, PT, R4, 0x38, PT ;  /* 0x000000380400780c */ /* 0x000fd60003f24270 */
[----:B------:R-:W2:Y:S04]  /*43590*/  @P3 LDG.E.U16 R50, desc[UR6][R24.64] ;  /* 0x0000000618323981 */ /* 0x000ea8000c1e1500 */
[----:B------:R-:W2:Y:S04]  /*435a0*/  @P3 LDG.E.U16 R5, desc[UR6][R54.64] ;  /* 0x0000000636053981 */ /* 0x000ea8000c1e1500 */
[----:B------:R-:W2:Y:S04]  /*435b0*/  @P3 LDG.E.U16 R85, desc[UR6][R22.64] ;  /* 0x0000000616553981 */ /* 0x000ea8000c1e1500 */
[----:B------:R-:W2:Y:S04]  /*435c0*/  @P3 LDG.E.U16 R3, desc[UR6][R78.64] ;  /* 0x000000064e033981 */ /* 0x000ea8000c1e1500 */
[----:B------:R-:W2:Y:S04]  /*435d0*/  @P1 LDG.E.U16 R29, desc[UR6][R74.64] ;  /* 0x000000064a1d1981 */ /* 0x000ea8000c1e1500 */
[----:B------:R-:W2:Y:S04]  /*435e0*/  @P1 LDG.E.U16 R71, desc[UR6][R10.64] ;  /* 0x000000060a471981 */ /* 0x000ea8000c1e1500 */
[----:B------:R-:W2:Y:S04]  /*435f0*/  @P1 LDG.E.U16 R0, desc[UR6][R46.64] ;  /* 0x000000062e001981 */ /* 0x000ea8000c1e1500 */
[----:B----4-:R0:W-:Y:S04]  /*43600*/  @P5 STL [R1+0x1224], R70 ;  /* 0x0012244601005387 */ /* 0x0101e80000100800 */
[----:B0-----:R-:W4:Y:S04]  /*43610*/  LDL R70, [R1+0x1204] ;  /* 0x0012040001467983 */ /* 0x001f280000100800 */
[----:B------:R-:W4:Y:S04]  /*43620*/  LDL.LU.64 R40, [R1+0x2f50] ;  /* 0x002f500001287983 */ /* 0x000f280000300a00 */
[----:B------:R-:W4:Y:S04]  /*43630*/  LDL.LU.64 R30, [R1+0x2f48] ;  /* 0x002f4800011e7983 */ /* 0x000f280000300a00 */
[----:B------:R-:W4:Y:S04]  /*43640*/  LDL.LU.64 R42, [R1+0x2f40] ;  /* 0x002f4000012a7983 */ /* 0x000f280000300a00 */
[----:B------:R0:W-:Y:S04]  /*43650*/  @P5 STL [R1+0x1220], R2 ;  /* 0x0012200201005387 */ /* 0x0001e80000100800 */
[----:B0-----:R-:W4:Y:S04]  /*43660*/  LDL R2, [R1+0x1200] ;  /* 0x0012000001027983 */ /* 0x001f280000100800 */
[----:B------:R0:W-:Y:S04]  /*43670*/  @P5 STL [R1+0x121c], R28 ;  /* 0x00121c1c01005387 */ /* 0x0001e80000100800 */
[----:B0-----:R-:W4:Y:S04]  /*43680*/  LDL R28, [R1+0x11fc] ;  /* 0x0011fc00011c7983 */ /* 0x001f280000100800 */
[----:B---3--:R0:W-:Y:S04]  /*43690*/  @P5 STL [R1+0x1218], R81 ;  /* 0x0012185101005387 */ /* 0x0081e80000100800 */
[----:B0-----:R-:W3:Y:S04]  /*436a0*/  LDL R81, [R1+0x11f8] ;  /* 0x0011f80001517983 */ /* 0x001ee80000100800 */
[----:B------:R-:W3:Y:S04]  /*436b0*/  LDL.LU.64 R60, [R1+0x2f38] ;  /* 0x002f3800013c7983 */ /* 0x000ee80000300a00 */
[----:B--2---:R0:W-:Y:S04]  /*436c0*/  @P4 STL [R1+0x1654], R80 ;  /* 0x0016545001004387 */ /* 0x0041e80000100800 */
[----:B------:R-:W2:Y:S04]  /*436d0*/  @P1 LDG.E.U16 R93, desc[UR6][R16.64] ;  /* 0x00000006105d1981 */ /* 0x000ea8000c1e1500 */
[----:B0-----:R-:W2:Y:S04]  /*436e0*/  LDL R80, [R1+0x11f4] ;  /* 0x0011f40001507983 */ /* 0x001ea80000100800 */
[----:B------:R-:W2:Y:S04]  /*436f0*/  LDL.LU.64 R68, [R1+0x2f30] ;  /* 0x002f300001447983 */ /* 0x000ea80000300a00 */
[----:B------:R-:W2:Y:S04]  /*43700*/  LDL.LU.64 R14, [R1+0x2f28] ;  /* 0x002f2800010e7983 */ /* 0x000ea80000300a00 */
[----:B------:R-:W2:Y:S04]  /*43710*/  LDL.LU.64 R62, [R1+0x2f20] ;  /* 0x002f2000013e7983 */ /* 0x000ea80000300a00 */
[----:B------:R0:W-:Y:S04]  /*43720*/  @P4 STL [R1+0x1648], R51 ;  /* 0x0016483301004387 */ /* 0x0001e80000100800 */
[----:B0-----:R-:W2:Y:S01]  /*43730*/  LDL R51, [R1+0x11f0] ;  /* 0x0011f00001337983 */ /* 0x001ea20000100800 */
[----:B------:R-:W-:-:S03]  /*43740*/  ISETP.GT.AND P5, PT, R4, 0x39, PT ;  /* 0x000000390400780c */ /* 0x000fc60003fa4270 */
[----:B------:R-:W-:Y:S04]  /*43750*/  @P4 STL [R1+0x164c], R84 ;  /* 0x00164c5401004387 */ /* 0x000fe80000100800 */
[----:B------:R-:W-:Y:S04]  /*43760*/  @P4 STL [R1+0x1650], R86 ;  /* 0x0016505601004387 */ /* 0x000fe80000100800 */
[----:B------:R-:W2:Y:S04]  /*43770*/  LDL.LU.64 R78, [R1+0x2f18] ;  /* 0x002f1800014e7983 */ /* 0x000ea80000300a00 */
[----:B------:R-:W2:Y:S04]  /*43780*/  LDL.LU.64 R22, [R1+0x2f10] ;  /* 0x002f100001167983 */ /* 0x000ea80000300a00 */
[----:B------:R-:W2:Y:S04]  /*43790*/  LDL.LU.64 R24, [R1+0x2f08] ;  /* 0x002f080001187983 */ /* 0x000ea80000300a00 */
[----:B------:R-:W2:Y:S01]  /*437a0*/  LDL.LU.64 R54, [R1+0x2f00] ;  /* 0x002f000001367983 */ /* 0x000ea20000300a00 */
[----:B------:R-:W-:-:S03]  /*437b0*/  ISETP.GT.AND P4, PT, R4, 0x3a, PT ;  /* 0x0000003a0400780c */ /* 0x000fc60003f84270 */
[----:B------:R0:W-:Y:S04]  /*437c0*/  @P3 STL [R1+0x163c], R50 ;  /* 0x00163c3201003387 */ /* 0x0001e80000100800 */
[----:B0-----:R-:W2:Y:S04]  /*437d0*/  LDL R50, [R1+0x11ec] ;  /* 0x0011ec0001327983 */ /* 0x001ea80000100800 */
[----:B------:R0:W-:Y:S04]  /*437e0*/  @P3 STL [R1+0x1638], R5 ;  /* 0x0016380501003387 */ /* 0x0001e80000100800 */
[----:B0-----:R-:W2:Y:S04]  /*437f0*/  LDL R5, [R1+0x11e8] ;  /* 0x0011e80001057983 */ /* 0x001ea80000100800 */
[----:B------:R-:W-:Y:S04]  /*43800*/  @P3 STL [R1+0x1640], R85 ;  /* 0x0016405501003387 */ /* 0x000fe80000100800 */
[----:B------:R-:W-:Y:S04]  /*43810*/  @P3 STL [R1+0x1644], R3 ;  /* 0x0016440301003387 */ /* 0x000fe80000100800 */
[----:B------:R-:W2:Y:S04]  /*43820*/  LDL.LU.64 R74, [R1+0x2ef8] ;  /* 0x002ef800014a7983 */ /* 0x000ea80000300a00 */
[----:B------:R-:W2:Y:S04]  /*43830*/  LDL.LU.64 R10, [R1+0x2ef0] ;  /* 0x002ef000010a7983 */ /* 0x000ea80000300a00 */
[----:B------:R-:W2:Y:S04]  /*43840*/  LDL.LU.64 R46, [R1+0x2ee8] ;  /* 0x002ee800012e7983 */ /* 0x000ea80000300a00 */
[----:B------:R0:W-:Y:S04]  /*43850*/  @P1 STL [R1+0x120c], R0 ;  /* 0x00120c0001001387 */ /* 0x0001e80000100800 */
[----:B------:R-:W2:Y:S04]  /*43860*/  LDL R16, [R1+0x11e0] ;  /* 0x0011e00001107983 */ /* 0x000ea80000100800 */
[----:B0-----:R-:W2:Y:S04]  /*43870*/  LDL R0, [R1+0x11e4] ;  /* 0x0011e40001007983 */ /* 0x001ea80000100800 */
[----:B----4-:R-:W4:Y:S04]  /*43880*/  @P5 LDG.E.U16 R70, desc[UR6][R6.64] ;  /* 0x0000000606465981 */ /* 0x010f28000c1e1500 */
[----:B------:R-:W4:Y:S04]  /*43890*/  @P5 LDG.E.U16 R2, desc[UR6][R76.64] ;  /* 0x000000064c025981 */ /* 0x000f28000c1e1500 */
[----:B------:R-:W4:Y:S04]  /*438a0*/  @P5 LDG.E.U16 R28, desc[UR6][R52.64] ;  /* 0x00000006341c5981 */ /* 0x000f28000c1e1500 */
[----:B---3--:R-:W3:Y:S04]  /*438b0*/  @P5 LDG.E.U16 R81, desc[UR6][R38.64] ;  /* 0x0000000626515981 */ /* 0x008ee8000c1e1500 */
[----:B--2---:R0:W-:Y:S04]  /*438c0*/  @P1 STL [R1+0x1208], R93 ;  /* 0x0012085d01001387 */ /* 0x0041e80000100800 */
[----:B------:R-:W2:Y:S04]  /*438d0*/  LDL R17, [R1+0x11d8] ;  /* 0x0011d80001117983 */ /* 0x000ea80000100800 */
[----:B------:R-:W2:Y:S04]  /*438e0*/  @P4 LDG.E.U16 R80, desc[UR6][R48.64] ;  /* 0x0000000630504981 */ /* 0x000ea8000c1e1500 */
[----:B0-----:R-:W2:Y:S04]  /*438f0*/  LDL R93, [R1+0x11dc] ;  /* 0x0011dc00015d7983 */ /* 0x001ea80000100800 */
[----:B------:R-:W2:Y:S04]  /*43900*/  @P4 LDG.E.U16 R51, desc[UR6][R20.64] ;  /* 0x0000000614334981 */ /* 0x000ea8000c1e1500 */
[----:B------:R0:W-:Y:S04]  /*43910*/  @P1 STL [R1+0x1210], R71 ;  /* 0x0012104701001387 */ /* 0x0001e80000100800 */
[----:B------:R1:W-:Y:S04]  /*43920*/  @P1 STL [R1+0x1214], R29 ;  /* 0x0012141d01001387 */ /* 0x0003e80000100800 */
[----:B------:R-:W2:Y:S04]  /*43930*/  LDL.LU.64 R6, [R1+0x2ee0] ;  /* 0x002ee00001067983 */ /* 0x000ea80000300a00 */
[----:B------:R-:W2:Y:S04]  /*43940*/  LDL R85, [R1+0x11d4] ;  /* 0x0011d40001557983 */ /* 0x000ea80000100800 */
[----:B0-----:R-:W2:Y:S04]  /*43950*/  LDL R71, [R1+0x11cc] ;  /* 0x0011cc0001477983 */ /* 0x001ea80000100800 */
[----:B-1----:R-:W2:Y:S01]  /*43960*/  LDL R29, [R1+0x11d0] ;  /* 0x0011d000011d7983 */ /* 0x002ea20000100800 */
[----:B------:R-:W-:-:S03]  /*43970*/  ISETP.GT.AND P3, PT, R4, 0x3b, PT ;  /* 0x0000003b0400780c */ /* 0x000fc60003f64270 */
[----:B------:R-:W2:Y:S04]  /*43980*/  @P4 LDG.E.U16 R50, desc[UR6][R44.64] ;  /* 0x000000062c324981 */ /* 0x000ea8000c1e1500 */
[----:B------:R-:W2:Y:S06]  /*43990*/  @P4 LDG.E.U16 R5, desc[UR6][R26.64] ;  /* 0x000000061a054981 */ /* 0x000eac000c1e1500 */
[----:B------:R-:W2:Y:S04]  /*439a0*/  @P3 LDG.E.U16 R16, desc[UR6][R18.64] ;  /* 0x0000000612103981 */ /* 0x000ea8000c1e1500 */
[----:B------:R-:W2:Y:S04]  /*439b0*/  @P3 LDG.E.U16 R0, desc[UR6][R64.64] ;  /* 0x0000000640003981 */ /* 0x000ea8000c1e1500 */
[----:B----4-:R0:W-:Y:S04]  /*439c0*/  @P5 STL [R1+0x1204], R70 ;  /* 0x0012044601005387 */ /* 0x0101e80000100800 */
[----:B0-----:R-:W4:Y:S04]  /*439d0*/  LDL R70, [R1+0x11c8] ;  /* 0x0011c80001467983 */ /* 0x001f280000100800 */
[----:B------:R-:W4:Y:S04]  /*439e0*/  LDL.LU.64 R76, [R1+0x2ed8] ;  /* 0x002ed800014c7983 */ /* 0x000f280000300a00 */
[----:B------:R-:W4:Y:S04]  /*439f0*/  LDL.LU.64 R52, [R1+0x2ed0] ;  /* 0x002ed00001347983 */ /* 0x000f280000300a00 */
[----:B------:R-:W4:Y:S04]  /*43a00*/  LDL.LU.64 R38, [R1+0x2ec8] ;  /* 0x002ec80001267983 */ /* 0x000f280000300a00 */
[----:B---3--:R0:W-:Y:S04]  /*43a10*/  @P5 STL [R1+0x11f8], R81 ;  /* 0x0011f85101005387 */ /* 0x0081e80000100800 */
[----:B------:R1:W-:Y:S04]  /*43a20*/  @P5 STL [R1+0x11fc], R28 ;  /* 0x0011fc1c01005387 */ /* 0x0003e80000100800 */
[----:B------:R3:W-:Y:S04]  /*43a30*/  @P5 STL [R1+0x1200], R2 ;  /* 0x0012000201005387 */ /* 0x0007e80000100800 */
[----:B------:R-:W4:Y:S04]  /*43a40*/  LDL R48, [R1+0x11c4] ;  /* 0x0011c40001307983 */ /* 0x000f280000100800 */
[----:B------:R-:W4:Y:S04]  /*43a50*/  LDL R49, [R1+0x11c0] ;  /* 0x0011c00001317983 */ /* 0x000f280000100800 */
[----:B------:R-:W4:Y:S04]  /*43a60*/  LDL R86, [R1+0x11bc] ;  /* 0x0011bc0001567983 */ /* 0x000f280000100800 */
[----:B0-----:R-:W4:Y:S04]  /*43a70*/  LDL R81, [R1+0x11b8] ;  /* 0x0011b80001517983 */ /* 0x001f280000100800 */
[----:B------:R-:W4:Y:S04]  /*43a80*/  LDL.LU.64 R20, [R1+0x2ec0] ;  /* 0x002ec00001147983 */ /* 0x000f280000300a00 */
[----:B------:R-:W4:Y:S04]  /*43a90*/  LDL R84, [R1+0x1634] ;  /* 0x0016340001547983 */ /* 0x000f280000100800 */
[----:B-1----:R-:W4:Y:S01]  /*43aa0*/  LDL R28, [R1+0x1630] ;  /* 0x00163000011c7983 */ /* 0x002f220000100800 */
[----:B------:R-:W-:-:S03]  /*43ab0*/  ISETP.GT.AND P1, PT, R4, 0x3c, PT ;  /* 0x0000003c0400780c */ /* 0x000fc60003f24270 */
[----:B--2---:R-:W2:Y:S04]  /*43ac0*/  @P3 LDG.E.U16 R17, desc[UR6][R66.64] ;  /* 0x0000000642113981 */ /* 0x004ea8000c1e1500 */
[----:B------:R0:W-:Y:S04]  /*43ad0*/  @P4 STL [R1+0x11f4], R80 ;  /* 0x0011f45001004387 */ /* 0x0001e80000100800 */
[----:B---3--:R-:W3:Y:S04]  /*43ae0*/  LDL.64 R2, [R1+0x6e8] ;  /* 0x0006e80001027983 */ /* 0x008ee80000100a00 */
[----:B------:R-:W2:Y:S04]  /*43af0*/  @P3 LDG.E.U16 R93, desc[UR6][R72.64] ;  /* 0x00000006485d3981 */ /* 0x000ea8000c1e1500 */
[----:B0-----:R-:W3:Y:S04]  /*43b00*/  LDL R80, [R1+0x162c] ;  /* 0x00162c0001507983 */ /* 0x001ee80000100800 */
[----:B------:R0:W-:Y:S04]  /*43b10*/  @P4 STL [R1+0x11f0], R51 ;  /* 0x0011f03301004387 */ /* 0x0001e80000100800 */
[----:B------:R-:W3:Y:S04]  /*43b20*/  @P1 LDG.E.U16 R85, desc[UR6][R82.64] ;  /* 0x0000000652551981 */ /* 0x000ee8000c1e1500 */
[----:B0-----:R-:W3:Y:S04]  /*43b30*/  LDL R51, [R1+0x1628] ;  /* 0x0016280001337983 */ /* 0x001ee80000100800 */
[----:B------:R-:W3:Y:S04]  /*43b40*/  @P1 LDG.E.U16 R29, desc[UR6][R12.64] ;  /* 0x000000060c1d1981 */ /* 0x000ee8000c1e1500 */
[----:B------:R-:W3:Y:S01]  /*43b50*/  @P1 LDG.E.U16 R71, desc[UR6][R8.64] ;  /* 0x0000000608471981 */ /* 0x000ee2000c1e1500 */
[----:B------:R-:W-:-:S03]  /*43b60*/  ISETP.GT.AND P5, PT, R4, 0x3d, PT ;  /* 0x0000003d0400780c */ /* 0x000fc60003fa4270 */
[----:B------:R-:W3:Y:S04]  /*43b70*/  LDL.LU.64 R44, [R1+0x2eb8] ;  /* 0x002eb800012c7983 */ /* 0x000ee80000300a00 */
[----:B------:R-:W3:Y:S04]  /*43b80*/  LDL.LU.64 R26, [R1+0x2eb0] ;  /* 0x002eb000011a7983 */ /* 0x000ee80000300a00 */
[----:B------:R0:W-:Y:S04]  /*43b90*/  @P4 STL [R1+0x11ec], R50 ;  /* 0x0011ec3201004387 */ /* 0x0001e80000100800 */
[----:B0-----:R-:W3:Y:S04]  /*43ba0*/  LDL R50, [R1+0x1624] ;  /* 0x0016240001327983 */ /* 0x001ee80000100800 */
[----:B------:R0:W-:Y:S01]  /*43bb0*/  @P4 STL [R1+0x11e8], R5 ;  /* 0x0011e80501004387 */ /* 0x0001e20000100800 */
[----:B------:R-:W-:-:S03]  /*43bc0*/  ISETP.GT.AND P4, PT, R4, 0x3e, PT ;  /* 0x0000003e0400780c */ /* 0x000fc60003f84270 */
[----:B0-----:R-:W3:Y:S04]  /*43bd0*/  LDL R5, [R1+0x1620] ;  /* 0x0016200001057983 */ /* 0x001ee80000100800 */
[----:B------:R-:W3:Y:S04]  /*43be0*/  LDL.LU.64 R64, [R1+0x2ea8] ;  /* 0x002ea80001407983 */ /* 0x000ee80000300a00 */
[----:B------:R0:W-:Y:S04]  /*43bf0*/  @P3 STL [R1+0x11e4], R0 ;  /* 0x0011e40001003387 */ /* 0x0001e80000100800 */
[----:B0-----:R-:W3:Y:S04]  /*43c00*/  LDL R0, [R1+0x161c] ;  /* 0x00161c0001007983 */ /* 0x001ee80000100800 */
[----:B------:R-:W3:Y:S04]  /*43c10*/  LDL.LU.64 R18, [R1+0x2ea0] ;  /* 0x002ea00001127983 */ /* 0x000ee80000300a00 */
[----:B------:R0:W-:Y:S04]  /*43c20*/  @P3 STL [R1+0x11e0], R16 ;  /* 0x0011e01001003387 */ /* 0x0001e80000100800 */
[----:B0-----:R-:W3:Y:S04]  /*43c30*/  LDL.LU R16, [R1+0x2e98] ;  /* 0x002e980001107983 */ /* 0x001ee80000300800 */
[----:B------:R-:W3:Y:S04]  /*43c40*/  LDL.LU.64 R72, [R1+0x2e90] ;  /* 0x002e900001487983 */ /* 0x000ee80000300a00 */
[----:B----4-:R-:W4:Y:S04]  /*43c50*/  @P1 LDG.E.U16 R70, desc[UR6][R32.64] ;  /* 0x0000000620461981 */ /* 0x010f28000c1e1500 */
[----:B------:R-:W4:Y:S04]  /*43c60*/  @P5 LDG.E.U16 R48, desc[UR6][R56.64] ;  /* 0x0000000638305981 */ /* 0x000f28000c1e1500 */
[----:B------:R-:W4:Y:S04]  /*43c70*/  @P5 LDG.E.U16 R49, desc[UR6][R58.64] ;  /* 0x000000063a315981 */ /* 0x000f28000c1e1500 */
[----:B------:R-:W4:Y:S04]  /*43c80*/  @P5 LDG.E.U16 R86, desc[UR6][R36.64] ;  /* 0x0000000624565981 */ /* 0x000f28000c1e1500 */
[----:B------:R-:W4:Y:S04]  /*43c90*/  @P5 LDG.E.U16 R81, desc[UR6][R34.64] ;  /* 0x0000000622515981 */ /* 0x000f28000c1e1500 */
[----:B------:R-:W4:Y:S04]  /*43ca0*/  @P4 LDG.E.U16 R28, desc[UR6][R30.64] ;  /* 0x000000061e1c4981 */ /* 0x000f28000c1e1500 */
[----:B------:R-:W4:Y:S04]  /*43cb0*/  @P4 LDG.E.U16 R84, desc[UR6][R40.64] ;  /* 0x0000000628544981 */ /* 0x000f28000c1e1500 */
[----:B--2---:R0:W-:Y:S04]  /*43cc0*/  @P3 STL [R1+0x11dc], R93 ;  /* 0x0011dc5d01003387 */ /* 0x0041e80000100800 */
[----:B---3--:R-:W2:Y:S04]  /*43cd0*/  @P4 LDG.E.U16 R80, desc[UR6][R42.64] ;  /* 0x000000062a504981 */ /* 0x008ea8000c1e1500 */
[----:B0-----:R-:W3:Y:S04]  /*43ce0*/  LDL R93, [R1+0x1618] ;  /* 0x00161800015d7983 */ /* 0x001ee80000100800 */
[----:B------:R-:W2:Y:S04]  /*43cf0*/  LDL.LU.64 R66, [R1+0x2e88] ;  /* 0x002e880001427983 */ /* 0x000ea80000300a00 */
[----:B------:R-:W2:Y:S04]  /*43d00*/  @P4 LDG.E.U16 R51, desc[UR6][R2.64] ;  /* 0x0000000602334981 */ /* 0x000ea8000c1e1500 */
[----:B------:R0:W-:Y:S04]  /*43d10*/  @P3 STL [R1+0x11d8], R17 ;  /* 0x0011d81101003387 */ /* 0x0001e80000100800 */
[----:B0-----:R-:W2:Y:S04]  /*43d20*/  LDL.LU R17, [R1+0x2e80] ;  /* 0x002e800001117983 */ /* 0x001ea80000300800 */
[----:B------:R-:W2:Y:S04]  /*43d30*/  LDL.LU.64 R82, [R1+0x2e78] ;  /* 0x002e780001527983 */ /* 0x000ea80000300a00 */
[----:B------:R-:W2:Y:S04]  /*43d40*/  LDL.LU.64 R12, [R1+0x2e70] ;  /* 0x002e7000010c7983 */ /* 0x000ea80000300a00 */
[----:B------:R-:W2:Y:S04]  /*43d50*/  LDL.LU.64 R8, [R1+0x2e68] ;  /* 0x002e680001087983 */ /* 0x000ea80000300a00 */
[----:B------:R-:W2:Y:S04]  /*43d60*/  LDL.LU.64 R32, [R1+0x2e60] ;  /* 0x002e600001207983 */ /* 0x000ea80000300a00 */
[----:B------:R0:W-:Y:S04]  /*43d70*/  @P1 STL [R1+0x11d4], R85 ;  /* 0x0011d45501001387 */ /* 0x0001e80000100800 */
[----:B0-----:R-:W2:Y:S04]  /*43d80*/  LDL R85, [R1+0x11b4] ;  /* 0x0011b40001557983 */ /* 0x001ea80000100800 */
[----:B------:R0:W-:Y:S04]  /*43d90*/  @P1 STL [R1+0x11d0], R29 ;  /* 0x0011d01d01001387 */ /* 0x0001e80000100800 */
[----:B0-----:R-:W2:Y:S04]  /*43da0*/  LDL R29, [R1+0x11b0] ;  /* 0x0011b000011d7983 */ /* 0x001ea80000100800 */
[----:B------:R0:W-:Y:S04]  /*43db0*/  @P1 STL [R1+0x11cc], R71 ;  /* 0x0011cc4701001387 */ /* 0x0001e80000100800 */
[----:B0-----:R-:W2:Y:S01]  /*43dc0*/  LDL R71, [R1+0x11ac] ;  /* 0x0011ac0001477983 */ /* 0x001ea20000100800 */
[----:B------:R-:W-:-:S13]  /*43dd0*/  ISETP.GT.AND P3, PT, R4, 0x3f, PT ;  /* 0x0000003f0400780c */ /* 0x000fda0003f64270 */
[----:B------:R-:W2:Y:S04]  /*43de0*/  @P3 LDG.E.U16 R50, desc[UR6][R60.64] ;  /* 0x000000063c323981 */ /* 0x000ea8000c1e1500 */
[----:B------:R-:W2:Y:S04]  /*43df0*/  @P3 LDG.E.U16 R5, desc[UR6][R68.64] ;  /* 0x0000000644053981 */ /* 0x000ea8000c1e1500 */
[----:B------:R-:W2:Y:S04]  /*43e00*/  @P3 LDG.E.U16 R0, desc[UR6][R14.64] ;  /* 0x000000060e003981 */ /* 0x000ea8000c1e1500 */
[----:B----4-:R0:W-:Y:S04]  /*43e10*/  @P1 STL [R1+0x11c8], R70 ;  /* 0x0011c84601001387 */ /* 0x0101e80000100800 */
[----:B0-----:R-:W4:Y:S04]  /*43e20*/  LDL R70, [R1+0x11a8] ;  /* 0x0011a80001467983 */ /* 0x001f280000100800 */
[----:B------:R-:W4:Y:S04]  /*43e30*/  LDL.LU.64 R56, [R1+0x2e58] ;  /* 0x002e580001387983 */ /* 0x000f280000300a00 */
        /* <DEDUP_REMOVED lines=8> */
[----:B---3--:R-:W3:Y:S04]  /*43ec0*/  @P3 LDG.E.U16 R93, desc[UR6][R62.64] ;  /* 0x000000063e5d3981 */ /* 0x008ee8000c1e1500 */
[----:B0-----:R-:W3:Y:S04]  /*43ed0*/  LDL R81, [R1+0x11a4] ;  /* 0x0011a40001517983 */ /* 0x001ee80000100800 */
[----:B------:R-:W-:Y:S04]  /*43ee0*/  @P5 STL [R1+0x11bc], R86 ;  /* 0x0011bc5601005387 */ /* 0x000fe80000100800 */
[----:B------:R-:W3:Y:S04]  /*43ef0*/  LDL.LU.64 R40, [R1+0x2e28] ;  /* 0x002e280001287983 */ /* 0x000ee80000300a00 */
[----:B------:R-:W3:Y:S04]  /*43f00*/  LDL.LU.64 R30, [R1+0x2e20] ;  /* 0x002e2000011e7983 */ /* 0x000ee80000300a00 */
[----:B------:R-:W3:Y:S04]  /*43f10*/  LDL.LU.64 R42, [R1+0x2e18] ;  /* 0x002e1800012a7983 */ /* 0x000ee80000300a00 */
[----:B--2---:R0:W-:Y:S04]  /*43f20*/  @P4 STL [R1+0x162c], R80 ;  /* 0x00162c5001004387 */ /* 0x0041e80000100800 */
[----:B0-----:R-:W2:Y:S04]  /*43f30*/  LDL R80, [R1+0x11a0] ;  /* 0x0011a00001507983 */ /* 0x001ea80000100800 */
[----:B------:R0:W-:Y:S04]  /*43f40*/  @P4 STL [R1+0x1628], R51 ;  /* 0x0016283301004387 */ /* 0x0001e80000100800 */
[----:B------:R-:W-:Y:S04]  /*43f50*/  @P4 STL [R1+0x1630], R28 ;  /* 0x0016301c01004387 */ /* 0x000fe80000100800 */
[----:B------:R-:W-:Y:S04]  /*43f60*/  @P4 STL [R1+0x1634], R84 ;  /* 0x0016345401004387 */ /* 0x000fe80000100800 */
[----:B------:R-:W2:Y:S01]  /*43f70*/  LDL.LU.64 R60, [R1+0x2e10] ;  /* 0x002e1000013c7983 */ /* 0x000ea20000300a00 */
[----:B------:R-:W-:-:S03]  /*43f80*/  ISETP.GT.AND P1, PT, R4, 0x40, PT ;  /* 0x000000400400780c */ /* 0x000fc60003f24270 */
[----:B------:R-:W2:Y:S04]  /*43f90*/  LDL R68, [R1+0x1198] ;  /* 0x0011980001447983 */ /* 0x000ea80000100800 */
[----:B0-----:R-:W2:Y:S04]  /*43fa0*/  LDL R51, [R1+0x119c] ;  /* 0x00119c0001337983 */ /* 0x001ea80000100800 */
[----:B------:R-:W2:Y:S04]  /*43fb0*/  LDL.LU.64 R14, [R1+0x2e08] ;  /* 0x002e0800010e7983 */ /* 0x000ea80000300a00 */
[----:B------:R-:W2:Y:S04]  /*43fc0*/  LDL R69, [R1+0x1194] ;  /* 0x0011940001457983 */ /* 0x000ea80000100800 */
[----:B------:R-:W2:Y:S04]  /*43fd0*/  @P1 LDG.E.U16 R85, desc[UR6][R78.64] ;  /* 0x000000064e551981 */ /* 0x000ea8000c1e1500 */
[----:B------:R-:W2:Y:S04]  /*43fe0*/  @P1 LDG.E.U16 R29, desc[UR6][R22.64] ;  /* 0x00000006161d1981 */ /* 0x000ea8000c1e1500 */
[----:B------:R-:W2:Y:S01]  /*43ff0*/  @P1 LDG.E.U16 R71, desc[UR6][R24.64] ;  /* 0x0000000618471981 */ /* 0x000ea2000c1e1500 */
[----:B------:R-:W-:-:S03]  /*44000*/  ISETP.GT.AND P5, PT, R4, 0x41, PT ;  /* 0x000000410400780c */ /* 0x000fc60003fa4270 */
[----:B------:R0:W-:Y:S04]  /*44010*/  @P3 STL [R1+0x1624], R50 ;  /* 0x0016243201003387 */ /* 0x0001e80000100800 */
[----:B0-----:R-:W2:Y:S04]  /*44020*/  LDL R50, [R1+0x1190] ;  /* 0x0011900001327983 */ /* 0x001ea80000100800 */
[----:B------:R-:W2:Y:S04]  /*44030*/  LDL.LU.64 R62, [R1+0x2e00] ;  /* 0x002e0000013e7983 */ /* 0x000ea80000300a00 */
[----:B------:R-:W2:Y:S04]  /*44040*/  LDL R28, [R1+0x118c] ;  /* 0x00118c00011c7983 */ /* 0x000ea80000100800 */
[----:B------:R-:W2:Y:S04]  /*44050*/  LDL R3, [R1+0x1188] ;  /* 0x0011880001037983 */ /* 0x000ea80000100800 */
[----:B------:R-:W2:Y:S04]  /*44060*/  LDL R2, [R1+0x1184] ;  /* 0x0011840001027983 */ /* 0x000ea80000100800 */
[----:B------:R0:W-:Y:S04]  /*44070*/  @P3 STL [R1+0x1620], R5 ;  /* 0x0016200501003387 */ /* 0x0001e80000100800 */
[----:B0-----:R-:W2:Y:S04]  /*44080*/  LDL R5, [R1+0x1180] ;  /* 0x0011800001057983 */ /* 0x001ea80000100800 */
[----:B------:R0:W-:Y:S04]  /*44090*/  @P3 STL [R1+0x161c], R0 ;  /* 0x00161c0001003387 */ /* 0x0001e80000100800 */
[----:B0-----:R-:W2:Y:S04]  /*440a0*/  LDL R0, [R1+0x117c] ;  /* 0x00117c0001007983 */ /* 0x001ea80000100800 */
[----:B----4-:R-:W4:Y:S04]  /*440b0*/  @P1 LDG.E.U16 R70, desc[UR6][R54.64] ;  /* 0x0000000636461981 */ /* 0x010f28000c1e1500 */
[----:B---3--:R0:W-:Y:S04]  /*440c0*/  @P3 STL [R1+0x1618], R93 ;  /* 0x0016185d01003387 */ /* 0x0081e80000100800 */
[----:B------:R-:W3:Y:S04]  /*440d0*/  @P5 LDG.E.U16 R81, desc[UR6][R74.64] ;  /* 0x000000064a515981 */ /* 0x000ee8000c1e1500 */
[----:B0-----:R-:W3:Y:S04]  /*440e0*/  LDL R93, [R1+0x1178] ;  /* 0x00117800015d7983 */ /* 0x001ee80000100800 */
[----:B------:R-:W3:Y:S04]  /*440f0*/  LDL.LU.64 R78, [R1+0x2df8] ;  /* 0x002df800014e7983 */ /* 0x000ee80000300a00 */
[----:B------:R-:W3:Y:S04]  /*44100*/  LDL.LU.64 R22, [R1+0x2df0] ;  /* 0x002df00001167983 */ /* 0x000ee80000300a00 */
[----:B------:R-:W3:Y:S04]  /*44110*/  LDL.LU.64 R24, [R1+0x2de8] ;  /* 0x002de80001187983 */ /* 0x000ee80000300a00 */
[----:B------:R-:W3:Y:S04]  /*44120*/  LDL.LU.64 R54, [R1+0x2de0] ;  /* 0x002de00001367983 */ /* 0x000ee80000300a00 */
[----:B--2---:R-:W2:Y:S04]  /*44130*/  @P5 LDG.E.U16 R80, desc[UR6][R10.64] ;  /* 0x000000060a505981 */ /* 0x004ea8000c1e1500 */
[----:B------:R-:W2:Y:S04]  /*44140*/  @P5 LDG.E.U16 R68, desc[UR6][R6.64] ;  /* 0x0000000606445981 */ /* 0x000ea8000c1e1500 */
[----:B------:R-:W2:Y:S01]  /*44150*/  @P5 LDG.E.U16 R51, desc[UR6][R46.64] ;  /* 0x000000062e335981 */ /* 0x000ea2000c1e1500 */
[----:B------:R-:W-:-:S02]  /*44160*/  ISETP.GT.AND P4, PT, R4, 0x42, PT ;  /* 0x000000420400780c */ /* 0x000fc40003f84270 */
[----:B------:R-:W-:-:S11]  /*44170*/  ISETP.GT.AND P3, PT, R4, 0x43, PT ;  /* 0x000000430400780c */ /* 0x000fd60003f64270 */
[----:B------:R-:W2:Y:S04]  /*44180*/  @P4 LDG.E.U16 R69, desc[UR6][R76.64] ;  /* 0x000000064c454981 */ /* 0x000ea8000c1e1500 */
[----:B------:R0:W-:Y:S04]  /*44190*/  @P1 STL [R1+0x11b0], R29 ;  /* 0x0011b01d01001387 */ /* 0x0001e80000100800 */
[----:B0-----:R-:W2:Y:S04]  /*441a0*/  LDL R29, [R1+0x1174] ;  /* 0x00117400011d7983 */ /* 0x001ea80000100800 */
[----:B------:R-:W2:Y:S04]  /*441b0*/  @P4 LDG.E.U16 R50, desc[UR6][R52.64] ;  /* 0x0000000634324981 */ /* 0x000ea8000c1e1500 */
[----:B------:R-:W2:Y:S04]  /*441c0*/  @P4 LDG.E.U16 R28, desc[UR6][R38.64] ;  /* 0x00000006261c4981 */ /* 0x000ea8000c1e1500 */
[----:B------:R-:W2:Y:S04]  /*441d0*/  @P4 LDG.E.U16 R3, desc[UR6][R20.64] ;  /* 0x0000000614034981 */ /* 0x000ea8000c1e1500 */
[----:B------:R-:W2:Y:S04]  /*441e0*/  @P3 LDG.E.U16 R2, desc[UR6][R44.64] ;  /* 0x000000062c023981 */ /* 0x000ea8000c1e1500 */
[----:B------:R-:W2:Y:S04]  /*441f0*/  @P3 LDG.E.U16 R5, desc[UR6][R26.64] ;  /* 0x000000061a053981 */ /* 0x000ea8000c1e1500 */
[----:B------:R-:W2:Y:S04]  /*44200*/  @P3 LDG.E.U16 R0, desc[UR6][R64.64] ;  /* 0x0000000640003981 */ /* 0x000ea8000c1e1500 */
[----:B----4-:R0:W-:Y:S04]  /*44210*/  @P1 STL [R1+0x11a8], R70 ;  /* 0x0011a84601001387 */ /* 0x0101e80000100800 */
[----:B------:R-:W4:Y:S04]  /*44220*/  LDL R84, [R1+0x1168] ;  /* 0x0011680001547983 */ /* 0x000f280000100800 */
[----:B------:R-:W4:Y:S04]  /*44230*/  LDL R86, [R1+0x116c] ;  /* 0x00116c0001567983 */ /* 0x000f280000100800 */
[----:B0-----:R-:W4:Y:S04]  /*44240*/  LDL R70, [R1+0x1170] ;  /* 0x0011700001467983 */ /* 0x001f280000100800 */
[----:B------:R0:W-:Y:S04]  /*44250*/  @P1 STL [R1+0x11ac], R71 ;  /* 0x0011ac4701001387 */ /* 0x0001e80000100800 */
[----:B------:R1:W-:Y:S04]  /*44260*/  @P1 STL [R1+0x11b4], R85 ;  /* 0x0011b45501001387 */ /* 0x0003e80000100800 */
[----:B------:R-:W4:Y:S04]  /*44270*/  LDL R74, [R1+0x1158] ;  /* 0x00115800014a7983 */ /* 0x000f280000100800 */
[----:B------:R-:W4:Y:S04]  /*44280*/  LDL R75, [R1+0x115c] ;  /* 0x00115c00014b7983 */ /* 0x000f280000100800 */
[----:B0-----:R-:W4:Y:S04]  /*44290*/  LDL R71, [R1+0x1160] ;  /* 0x0011600001477983 */ /* 0x001f280000100800 */
[----:B-1----:R-:W4:Y:S04]  /*442a0*/  LDL R85, [R1+0x1164] ;  /* 0x0011640001557983 */ /* 0x002f280000100800 */
[----:B------:R-:W4:Y:S04]  /*442b0*/  LDL.LU.64 R10, [R1+0x2dd8] ;  /* 0x002dd800010a7983 */ /* 0x000f280000300a00 */
[----:B---3--:R0:W-:Y:S04]  /*442c0*/  @P5 STL [R1+0x11a4], R81 ;  /* 0x0011a45101005387 */ /* 0x0081e80000100800 */
[----:B------:R-:W3:Y:S04]  /*442d0*/  @P3 LDG.E.U16 R93, desc[UR6][R18.64] ;  /* 0x00000006125d3981 */ /* 0x000ee8000c1e1500 */
[----:B0-----:R-:W3:Y:S04]  /*442e0*/  LDL R81, [R1+0x1614] ;  /* 0x0016140001517983 */ /* 0x001ee80000100800 */
[----:B--2---:R0:W-:Y:S04]  /*442f0*/  @P5 STL [R1+0x11a0], R80 ;  /* 0x0011a05001005387 */ /* 0x0041e80000100800 */
[----:B0-----:R-:W2:Y:S04]  /*44300*/  LDL R80, [R1+0x1610] ;  /* 0x0016100001507983 */ /* 0x001ea80000100800 */
[----:B------:R-:W2:Y:S04]  /*44310*/  LDL.LU.64 R46, [R1+0x2dd0] ;  /* 0x002dd000012e7983 */ /* 0x000ea80000300a00 */
[----:B------:R0:W-:Y:S04]  /*44320*/  @P5 STL [R1+0x119c], R51 ;  /* 0x00119c3301005387 */ /* 0x0001e80000100800 */
[----:B0-----:R-:W2:Y:S01]  /*44330*/  LDL R51, [R1+0x160c] ;  /* 0x00160c0001337983 */ /* 0x001ea20000100800 */
[----:B------:R-:W-:-:S03]  /*44340*/  ISETP.GT.AND P1, PT, R4, 0x44, PT ;  /* 0x000000440400780c */ /* 0x000fc60003f24270 */
[----:B------:R-:W2:Y:S04]  /*44350*/  LDL.LU.64 R6, [R1+0x2dc8] ;  /* 0x002dc80001067983 */ /* 0x000ea80000300a00 */
[----:B------:R0:W-:Y:S01]  /*44360*/  @P5 STL [R1+0x1198], R68 ;  /* 0x0011984401005387 */ /* 0x0001e20000100800 */
[----:B------:R-:W-:-:S03]  /*44370*/  ISETP.GT.AND P5, PT, R4, 0x45, PT ;  /* 0x000000450400780c */ /* 0x000fc60003fa4270 */
[----:B0-----:R-:W2:Y:S04]  /*44380*/  LDL.LU R68, [R1+0x2dc0] ;  /* 0x002dc00001447983 */ /* 0x001ea80000300800 */
[----:B------:R-:W2:Y:S04]  /*44390*/  LDL.LU.64 R76, [R1+0x2db8] ;  /* 0x002db800014c7983 */ /* 0x000ea80000300a00 */
[----:B------:R-:W2:Y:S04]  /*443a0*/  @P1 LDG.E.U16 R29, desc[UR6][R72.64] ;  /* 0x00000006481d1981 */ /* 0x000ea8000c1e1500 */
[----:B------:R0:W-:Y:S04]  /*443b0*/  @P4 STL [R1+0x1194], R69 ;  /* 0x0011944501004387 */ /* 0x0001e80000100800 */
[----:B0-----:R-:W2:Y:S04]  /*443c0*/  LDL.LU R69, [R1+0x2db0] ;  /* 0x002db00001457983 */ /* 0x001ea80000300800 */
[----:B------:R-:W2:Y:S04]  /*443d0*/  LDL.LU.64 R52, [R1+0x2da8] ;  /* 0x002da80001347983 */ /* 0x000ea80000300a00 */
[----:B------:R0:W-:Y:S04]  /*443e0*/  @P4 STL [R1+0x1190], R50 ;  /* 0x0011903201004387 */ /* 0x0001e80000100800 */
[----:B0-----:R-:W2:Y:S04]  /*443f0*/  LDL R50, [R1+0x1608] ;  /* 0x0016080001327983 */ /* 0x001ea80000100800 */
[----:B------:R-:W2:Y:S04]  /*44400*/  LDL.LU.64 R38, [R1+0x2da0] ;  /* 0x002da00001267983 */ /* 0x000ea80000300a00 */
[----:B------:R0:W-:Y:S04]  /*44410*/  @P4 STL [R1+0x118c], R28 ;  /* 0x00118c1c01004387 */ /* 0x0001e80000100800 */
[----:B0-----:R-:W2:Y:S04]  /*44420*/  LDL.LU R28, [R1+0x2d98] ;  /* 0x002d9800011c7983 */ /* 0x001ea80000300800 */
[----:B------:R-:W2:Y:S04]  /*44430*/  LDL.LU.64 R20, [R1+0x2d90] ;  /* 0x002d900001147983 */ /* 0x000ea80000300a00 */
        /* <DEDUP_REMOVED lines=9> */
[----:B0-----:R-:W2:Y:S04]  /*444d0*/  LDL.64 R2, [R1+0x5d8] ;  /* 0x0005d80001027983 */ /* 0x001ea80000100a00 */
[----:B------:R0:W-:Y:S04]  /*444e0*/  @P3 STL [R1+0x117c], R0 ;  /* 0x00117c0001003387 */ /* 0x0001e80000100800 */
[----:B0-----:R-:W2:Y:S04]  /*444f0*/  LDL R0, [R1+0x1600] ;  /* 0x0016000001007983 */ /* 0x001ea80000100800 */
[----:B----4-:R-:W4:Y:S04]  /*44500*/  @P1 LDG.E.U16 R84, desc[UR6][R82.64] ;  /* 0x0000000652541981 */ /* 0x010f28000c1e1500 */
[----:B------:R-:W4:Y:S04]  /*44510*/  @P1 LDG.E.U16 R86, desc[UR6][R16.64] ;  /* 0x0000000610561981 */ /* 0x000f28000c1e1500 */
[----:B------:R-:W4:Y:S04]  /*44520*/  @P1 LDG.E.U16 R70, desc[UR6][R66.64] ;  /* 0x0000000642461981 */ /* 0x000f28000c1e1500 */
[----:B------:R-:W4:Y:S04]  /*44530*/  @P5 LDG.E.U16 R74, desc[UR6][R56.64] ;  /* 0x00000006384a5981 */ /* 0x000f28000c1e1500 */
[----:B------:R-:W4:Y:S04]  /*44540*/  @P5 LDG.E.U16 R75, desc[UR6][R32.64] ;  /* 0x00000006204b5981 */ /* 0x000f28000c1e1500 */
[----:B------:R-:W4:Y:S04]  /*44550*/  @P5 LDG.E.U16 R71, desc[UR6][R8.64] ;  /* 0x0000000608475981 */ /* 0x000f28000c1e1500 */
[----:B------:R-:W4:Y:S04]  /*44560*/  @P5 LDG.E.U16 R85, desc[UR6][R12.64] ;  /* 0x000000060c555981 */ /* 0x000f28000c1e1500 */
[----:B---3--:R0:W-:Y:S04]  /*44570*/  @P3 STL [R1+0x1178], R93 ;  /* 0x0011785d01003387 */ /* 0x0081e80000100800 */
[----:B------:R-:W3:Y:S04]  /*44580*/  @P4 LDG.E.U16 R81, desc[UR6][R58.64] ;  /* 0x000000063a514981 */ /* 0x000ee8000c1e1500 */
[----:B0-----:R-:W3:Y:S04]  /*44590*/  LDL R93, [R1+0x15fc] ;  /* 0x0015fc00015d7983 */ /* 0x001ee80000100800 */
[----:B------:R-:W3:Y:S04]  /*445a0*/  LDL.LU.64 R72, [R1+0x2d68] ;  /* 0x002d680001487983 */ /* 0x000ee80000300a00 */
[----:B--2---:R-:W2:Y:S04]  /*445b0*/  @P4 LDG.E.U16 R51, desc[UR6][R36.64] ;  /* 0x0000000624334981 */ /* 0x004ea8000c1e1500 */
[----:B------:R-:W2:Y:S04]  /*445c0*/  @P4 LDG.E.U16 R80, desc[UR6][R48.64] ;  /* 0x0000000630504981 */ /* 0x000ea8000c1e1500 */
[----:B------:R0:W-:Y:S04]  /*445d0*/  @P1 STL [R1+0x1174], R29 ;  /* 0x0011741d01001387 */ /* 0x0001e80000100800 */
[----:B0-----:R-:W2:Y:S04]  /*445e0*/  LDL.LU R29, [R1+0x2d60] ;  /* 0x002d6000011d7983 */ /* 0x001ea80000300800 */
[----:B------:R-:W2:Y:S01]  /*445f0*/  LDL.LU.64 R66, [R1+0x2d58] ;  /* 0x002d580001427983 */ /* 0x000ea20000300a00 */
[----:B------:R-:W-:-:S03]  /*44600*/  ISETP.GT.AND P3, PT, R4, 0x47, PT ;  /* 0x000000470400780c */ /* 0x000fc60003f64270 */
[----:B------:R-:W2:Y:S10]  /*44610*/  @P4 LDG.E.U16 R50, desc[UR6][R34.64] ;  /* 0x0000000622324981 */ /* 0x000eb4000c1e1500 */
[----:B------:R-:W2:Y:S04]  /*44620*/  @P3 LDG.E.U16 R5, desc[UR6][R40.64] ;  /* 0x0000000628053981 */ /* 0x000ea8000c1e1500 */
[----:B------:R-:W2:Y:S04]  /*44630*/  @P3 LDG.E.U16 R0, desc[UR6][R2.64] ;  /* 0x0000000602003981 */ /* 0x000ea8000c1e1500 */
[----:B----4-:R0:W-:Y:S04]  /*44640*/  @P1 STL [R1+0x1170], R70 ;  /* 0x0011704601001387 */ /* 0x0101e80000100800 */
[----:B0-----:R-:W4:Y:S04]  /*44650*/  LDL.LU R70, [R1+0x2d50] ;  /* 0x002d500001467983 */ /* 0x001f280000300800 */
[----:B------:R-:W4:Y:S04]  /*44660*/  LDL.LU.64 R16, [R1+0x2d48] ;  /* 0x002d480001107983 */ /* 0x000f280000300a00 */
[----:B------:R-:W4:Y:S04]  /*44670*/  LDL.LU.64 R82, [R1+0x2d40] ;  /* 0x002d400001527983 */ /* 0x000f280000300a00 */
[----:B------:R-:W-:Y:S04]  /*44680*/  @P1 STL [R1+0x1168], R84 ;  /* 0x0011685401001387 */ /* 0x000fe80000100800 */
[----:B------:R-:W-:Y:S04]  /*44690*/  @P1 STL [R1+0x116c], R86 ;  /* 0x00116c5601001387 */ /* 0x000fe80000100800 */
[----:B------:R-:W4:Y:S04]  /*446a0*/  LDL.LU.64 R12, [R1+0x2d38] ;  /* 0x002d3800010c7983 */ /* 0x000f280000300a00 */
[----:B------:R-:W4:Y:S04]  /*446b0*/  LDL.LU.64 R8, [R1+0x2d30] ;  /* 0x002d300001087983 */ /* 0x000f280000300a00 */
[----:B------:R-:W4:Y:S04]  /*446c0*/  LDL.LU.64 R32, [R1+0x2d28] ;  /* 0x002d280001207983 */ /* 0x000f280000300a00 */
[----:B------:R-:W4:Y:S04]  /*446d0*/  LDL.LU.64 R56, [R1+0x2d20] ;  /* 0x002d200001387983 */ /* 0x000f280000300a00 */
[----:B------:R0:W-:Y:S04]  /*446e0*/  @P5 STL [R1+0x1158], R74 ;  /* 0x0011584a01005387 */ /* 0x0001e80000100800 */
[----:B------:R1:W-:Y:S04]  /*446f0*/  @P5 STL [R1+0x115c], R75 ;  /* 0x00115c4b01005387 */ /* 0x0003e80000100800 */
[----:B------:R0:W-:Y:S04]  /*44700*/  @P5 STL [R1+0x1160], R71 ;  /* 0x0011604701005387 */ /* 0x0001e80000100800 */
[----:B------:R-:W-:Y:S04]  /*44710*/  @P5 STL [R1+0x1164], R85 ;  /* 0x0011645501005387 */ /* 0x000fe80000100800 */
[----:B------:R-:W4:Y:S04]  /*44720*/  LDL R36, [R1+0x114c] ;  /* 0x00114c0001247983 */ /* 0x000f280000100800 */
[----:B------:R-:W4:Y:S04]  /*44730*/  LDL R37, [R1+0x1148] ;  /* 0x0011480001257983 */ /* 0x000f280000100800 */
[----:B------:R-:W4:Y:S04]  /*44740*/  LDL R58, [R1+0x1144] ;  /* 0x00114400013a7983 */ /* 0x000f280000100800 */
[----:B------:R-:W4:Y:S04]  /*44750*/  LDL R59, [R1+0x1140] ;  /* 0x00114000013b7983 */ /* 0x000f280000100800 */
[----:B0-----:R-:W4:Y:S04]  /*44760*/  LDL R74, [R1+0x1154] ;  /* 0x00115400014a7983 */ /* 0x001f280000100800 */
[----:B-1----:R-:W4:Y:S04]  /*44770*/  LDL R75, [R1+0x1150] ;  /* 0x00115000014b7983 */ /* 0x002f280000100800 */
[----:B------:R-:W4:Y:S04]  /*44780*/  LDL R71, [R1+0x15f8] ;  /* 0x0015f80001477983 */ /* 0x000f280000100800 */
[----:B------:R-:W4:Y:S04]  /*44790*/  LDL R48, [R1+0x113c] ;  /* 0x00113c0001307983 */ /* 0x000f280000100800 */
[----:B------:R-:W4:Y:S04]  /*447a0*/  LDL R49, [R1+0x1138] ;  /* 0x0011380001317983 */ /* 0x000f280000100800 */
[----:B------:R-:W4:Y:S04]  /*447b0*/  LDL R34, [R1+0x1134] ;  /* 0x0011340001227983 */ /* 0x000f280000100800 */
[----:B------:R-:W4:Y:S04]  /*447c0*/  LDL R35, [R1+0x1130] ;  /* 0x0011300001237983 */ /* 0x000f280000100800 */
[----:B---3--:R0:W-:Y:S04]  /*447d0*/  @P4 STL [R1+0x1614], R81 ;  /* 0x0016145101004387 */ /* 0x0081e80000100800 */
[----:B------:R-:W3:Y:S04]  /*447e0*/  @P3 LDG.E.U16 R93, desc[UR6][R30.64] ;  /* 0x000000061e5d3981 */ /* 0x000ee8000c1e1500 */
[----:B0-----:R-:W3:Y:S04]  /*447f0*/  LDL R81, [R1+0x112c] ;  /* 0x00112c0001517983 */ /* 0x001ee80000100800 */
[----:B--2---:R0:W-:Y:S04]  /*44800*/  @P4 STL [R1+0x160c], R51 ;  /* 0x00160c3301004387 */ /* 0x0041e80000100800 */
[----:B0-----:R-:W2:Y:S01]  /*44810*/  LDL R51, [R1+0x1128] ;  /* 0x0011280001337983 */ /* 0x001ea20000100800 */
[----:B------:R-:W-:-:S02]  /*44820*/  ISETP.GT.AND P1, PT, R4, 0x48, PT ;  /* 0x000000480400780c */ /* 0x000fc40003f24270 */
[C---:B------:R-:W-:Y:S01]  /*44830*/  ISETP.GT.AND P5, PT, R4.reuse, 0x49, PT ;  /* 0x000000490400780c */ /* 0x040fe20003fa4270 */
[----:B------:R0:W-:Y:S04]  /*44840*/  @P4 STL [R1+0x1608], R50 ;  /* 0x0016083201004387 */ /* 0x0001e80000100800 */
[----:B------:R1:W-:Y:S01]  /*44850*/  @P4 STL [R1+0x1610], R80 ;  /* 0x0016105001004387 */ /* 0x0003e20000100800 */
[----:B------:R-:W-:-:S03]  /*44860*/  ISETP.GT.AND P4, PT, R4, 0x4a, PT ;  /* 0x0000004a0400780c */ /* 0x000fc60003f84270 */
[----:B------:R-:W2:Y:S04]  /*44870*/  LDL.LU.64 R40, [R1+0x2d18] ;  /* 0x002d180001287983 */ /* 0x000ea80000300a00 */
[----:B0-----:R-:W2:Y:S04]  /*44880*/  LDL R50, [R1+0x1124] ;  /* 0x0011240001327983 */ /* 0x001ea80000100800 */
[----:B------:R0:W-:Y:S04]  /*44890*/  @P3 STL [R1+0x1604], R5 ;  /* 0x0016040501003387 */ /* 0x0001e80000100800 */
[----:B------:R-:W2:Y:S04]  /*448a0*/  LDL R30, [R1+0x111c] ;  /* 0x00111c00011e7983 */ /* 0x000ea80000100800 */
[----:B------:R-:W2:Y:S04]  /*448b0*/  LDL R31, [R1+0x1118] ;  /* 0x00111800011f7983 */ /* 0x000ea80000100800 */
[----:B-1----:R-:W2:Y:S04]  /*448c0*/  LDL R80, [R1+0x1110] ;  /* 0x0011100001507983 */ /* 0x002ea80000100800 */
[----:B------:R-:W2:Y:S04]  /*448d0*/  LDL R85, [R1+0x1114] ;  /* 0x0011140001557983 */ /* 0x000ea80000100800 */
[----:B0-----:R-:W2:Y:S04]  /*448e0*/  LDL R5, [R1+0x1120] ;  /* 0x0011200001057983 */ /* 0x001ea80000100800 */
        /* <DEDUP_REMOVED lines=16> */
[----:B------:R-:W3:Y:S04]  /*449f0*/  LDL.LU R86, [R1+0x1104] ;  /* 0x0011040001567983 */ /* 0x000ee80000300800 */
[----:B------:R-:W3:Y:S04]  /*44a00*/  LDL.LU R84, [R1+0x1100] ;  /* 0x0011000001547983 */ /* 0x000ee80000300800 */
[----:B------:R-:W3:Y:S04]  /*44a10*/  LDL.LU R3, [R1+0x10fc] ;  /* 0x0010fc0001037983 */ /* 0x000ee80000300800 */
[----:B------:R-:W3:Y:S04]  /*44a20*/  LDL.LU R2, [R1+0x10f8] ;  /* 0x0010f80001027983 */ /* 0x000ee80000300800 */
[----:B------:R-:W3:Y:S04]  /*44a30*/  LDL.LU.64 R42, [R1+0x2d10] ;  /* 0x002d1000012a7983 */ /* 0x000ee80000300a00 */
[----:B--2---:R-:W2:Y:S04]  /*44a40*/  @P4 LDG.E.U16 R51, desc[UR6][R68.64] ;  /* 0x0000000644334981 */ /* 0x004ea8000c1e1500 */
[----:B----4-:R0:W-:Y:S01]  /*44a50*/  @P3 STL [R1+0x15f8], R71 ;  /* 0x0015f84701003387 */ /* 0x0101e20000100800 */
[----:B------:R-:W-:-:S03]  /*44a60*/  ISETP.GT.AND P3, PT, R4, 0x4b, PT ;  /* 0x0000004b0400780c */ /* 0x000fc60003f64270 */
[----:B0-----:R-:W4:Y:S04]  /*44a70*/  LDL.LU R71, [R1+0x2d08] ;  /* 0x002d080001477983 */ /* 0x001f280000300800 */
[----:B------:R-:W4:Y:S04]  /*44a80*/  LDL.LU.64 R60, [R1+0x2d00] ;  /* 0x002d0000013c7983 */ /* 0x000f280000300a00 */
[----:B------:R0:W-:Y:S04]  /*44a90*/  @P1 STL [R1+0x1154], R74 ;  /* 0x0011544a01001387 */ /* 0x0001e80000100800 */
[----:B------:R-:W4:Y:S04]  /*44aa0*/  @P3 LDG.E.U16 R50, desc[UR6][R52.64] ;  /* 0x0000000634323981 */ /* 0x000f28000c1e1500 */
[----:B------:R-:W4:Y:S04]  /*44ab0*/  @P3 LDG.E.U16 R5, desc[UR6][R38.64] ;  /* 0x0000000626053981 */ /* 0x000f28000c1e1500 */
[----:B------:R-:W4:Y:S04]  /*44ac0*/  @P3 LDG.E.U16 R30, desc[UR6][R20.64] ;  /* 0x00000006141e3981 */ /* 0x000f28000c1e1500 */
[----:B------:R-:W4:Y:S04]  /*44ad0*/  @P3 LDG.E.U16 R31, desc[UR6][R44.64] ;  /* 0x000000062c1f3981 */ /* 0x000f28000c1e1500 */
[----:B0-----:R-:W4:Y:S04]  /*44ae0*/  LDL.LU R74, [R1+0x2cf8] ;  /* 0x002cf800014a7983 */ /* 0x001f280000300800 */
[----:B------:R-:W4:Y:S04]  /*44af0*/  LDL.LU.64 R14, [R1+0x2cf0] ;  /* 0x002cf000010e7983 */ /* 0x000f280000300a00 */
[----:B------:R0:W-:Y:S04]  /*44b00*/  @P1 STL [R1+0x1150], R75 ;  /* 0x0011504b01001387 */ /* 0x0001e80000100800 */
[----:B0-----:R-:W4:Y:S04]  /*44b10*/  LDL.LU R75, [R1+0x2ce8] ;  /* 0x002ce800014b7983 */ /* 0x001f280000300800 */
[----:B------:R-:W4:Y:S04]  /*44b20*/  LDL.LU.64 R62, [R1+0x2ce0] ;  /* 0x002ce000013e7983 */ /* 0x000f280000300a00 */
[----:B------:R0:W-:Y:S04]  /*44b30*/  @P1 STL [R1+0x114c], R36 ;  /* 0x00114c2401001387 */ /* 0x0001e80000100800 */
[----:B0-----:R-:W4:Y:S04]  /*44b40*/  LDL.LU R36, [R1+0x2cd8] ;  /* 0x002cd80001247983 */ /* 0x001f280000300800 */
[----:B------:R-:W4:Y:S04]  /*44b50*/  LDL.LU.64 R78, [R1+0x2cd0] ;  /* 0x002cd000014e7983 */ /* 0x000f280000300a00 */
[----:B------:R0:W-:Y:S01]  /*44b60*/  @P1 STL [R1+0x1148], R37 ;  /* 0x0011482501001387 */ /* 0x0001e20000100800 */
[----:B------:R-:W-:-:S03]  /*44b70*/  ISETP.GT.AND P1, PT, R4, 0x4c, PT ;  /* 0x0000004c0400780c */ /* 0x000fc60003f24270 */
[----:B0-----:R-:W4:Y:S04]  /*44b80*/  LDL.LU R37, [R1+0x2cc8] ;  /* 0x002cc80001257983 */ /* 0x001f280000300800 */
[----:B------:R-:W4:Y:S04]  /*44b90*/  LDL.LU.64 R22, [R1+0x2cc0] ;  /* 0x002cc00001167983 */ /* 0x000f280000300a00 */
[----:B------:R0:W-:Y:S04]  /*44ba0*/  @P5 STL [R1+0x1144], R58 ;  /* 0x0011443a01005387 */ /* 0x0001e80000100800 */
[----:B------:R-:W4:Y:S04]  /*44bb0*/  @P1 LDG.E.U16 R80, desc[UR6][R64.64] ;  /* 0x0000000640501981 */ /* 0x000f28000c1e1500 */
[----:B------:R-:W4:Y:S04]  /*44bc0*/  @P1 LDG.E.U16 R0, desc[UR6][R18.64] ;  /* 0x0000000612001981 */ /* 0x000f28000c1e1500 */
[----:B---3--:R-:W3:Y:S04]  /*44bd0*/  @P1 LDG.E.U16 R93, desc[UR6][R72.64] ;  /* 0x00000006485d1981 */ /* 0x008ee8000c1e1500 */
        /* <DEDUP_REMOVED lines=19> */
[----:B------:R0:W-:Y:S01]  /*44d10*/  @P4 STL [R1+0x112c], R81 ;  /* 0x00112c5101004387 */ /* 0x0001e20000100800 */
[----:B------:R-:W-:-:S03]  /*44d20*/  ISETP.GT.AND P5, PT, R4, 0x4d, PT ;  /* 0x0000004d0400780c */ /* 0x000fc60003fa4270 */
[----:B0-----:R-:W3:Y:S04]  /*44d30*/  LDL R81, [R1+0x15f4] ;  /* 0x0015f40001517983 */ /* 0x001ee80000100800 */
[----:B--2---:R0:W-:Y:S06]  /*44d40*/  @P4 STL [R1+0x1128], R51 ;  /* 0x0011283301004387 */ /* 0x0041ec0000100800 */
[----:B------:R-:W2:Y:S04]  /*44d50*/  @P5 LDG.E.U16 R86, desc[UR6][R28.64] ;  /* 0x000000061c565981 */ /* 0x000ea8000c1e1500 */
[----:B------:R-:W2:Y:S04]  /*44d60*/  @P5 LDG.E.U16 R84, desc[UR6][R66.64] ;  /* 0x0000000642545981 */ /* 0x000ea8000c1e1500 */
[----:B------:R-:W2:Y:S04]  /*44d70*/  @P5 LDG.E.U16 R3, desc[UR6][R16.64] ;  /* 0x0000000610035981 */ /* 0x000ea8000c1e1500 */
[----:B------:R-:W2:Y:S04]  /*44d80*/  @P5 LDG.E.U16 R2, desc[UR6][R82.64] ;  /* 0x0000000652025981 */ /* 0x000ea8000c1e1500 */
[----:B0-----:R-:W2:Y:S04]  /*44d90*/  LDL R51, [R1+0x15f0] ;  /* 0x0015f00001337983 */ /* 0x001ea80000100800 */
[----:B------:R-:W2:Y:S01]  /*44da0*/  LDL.LU.64 R52, [R1+0x2c50] ;  /* 0x002c500001347983 */ /* 0x000ea20000300a00 */
[----:B------:R-:W-:-:S03]  /*44db0*/  ISETP.GT.AND P4, PT, R4, 0x4e, PT ;  /* 0x0000004e0400780c */ /* 0x000fc60003f84270 */
[----:B----4-:R0:W-:Y:S04]  /*44dc0*/  @P3 STL [R1+0x1124], R50 ;  /* 0x0011243201003387 */ /* 0x0101e80000100800 */
        /* <DEDUP_REMOVED lines=18> */
[----:B------:R-:W-:Y:S04]  /*44ef0*/  @P1 STL [R1+0x1114], R85 ;  /* 0x0011145501001387 */ /* 0x000fe80000100800 */
[----:B------:R-:W3:Y:S04]  /*44f00*/  LDL R29, [R1+0x15dc] ;  /* 0x0015dc00011d7983 */ /* 0x000ee80000100800 */
[----:B------:R-:W3:Y:S04]  /*44f10*/  LDL R73, [R1+0x15d8] ;  /* 0x0015d80001497983 */ /* 0x000ee80000100800 */
[----:B------:R-:W3:Y:S04]  /*44f20*/  @P4 LDG.E.U16 R81, desc[UR6][R12.64] ;  /* 0x000000060c514981 */ /* 0x000ee8000c1e1500 */
[----:B--2---:R-:W2:Y:S04]  /*44f30*/  @P4 LDG.E.U16 R51, desc[UR6][R8.64] ;  /* 0x0000000608334981 */ /* 0x004ea8000c1e1500 */
[----:B------:R-:W-:Y:S04]  /*44f40*/  STL [R1+0x2438], R86 ;  /* 0x0024385601007387 */ /* 0x000fe80000100800 */
[----:B------:R-:W2:Y:S04]  /*44f50*/  LDL.LU.64 R66, [R1+0x2c08] ;  /* 0x002c080001427983 */ /* 0x000ea80000300a00 */
[----:B------:R-:W-:Y:S04]  /*44f60*/  STL [R1+0x243c], R84 ;  /* 0x00243c5401007387 */ /* 0x000fe80000100800 */
[----:B------:R-:W2:Y:S04]  /*44f70*/  LDL.LU.64 R16, [R1+0x2c00] ;  /* 0x002c000001107983 */ /* 0x000ea80000300a00 */
[----:B0-----:R-:W2:Y:S04]  /*44f80*/  LDL R93, [R1+0x10f4] ;  /* 0x0010f400015d7983 */ /* 0x001ea80000100800 */
[----:B------:R-:W-:Y:S04]  /*44f90*/  STL [R1+0x2440], R3 ;  /* 0x0024400301007387 */ /* 0x000fe80000100800 */
[----:B------:R-:W2:Y:S04]  /*44fa0*/  LDL R82, [R1+0x10f0] ;  /* 0x0010f00001527983 */ /* 0x000ea80000100800 */
[----:B------:R-:W2:Y:S04]  /*44fb0*/  LDL R83, [R1+0x10ec] ;  /* 0x0010ec0001537983 */ /* 0x000ea80000100800 */
[----:B------:R-:W2:Y:S01]  /*44fc0*/  LDL R72, [R1+0x10e8] ;  /* 0x0010e80001487983 */ /* 0x000ea20000100800 */
[----:B------:R-:W-:-:S03]  /*44fd0*/  ISETP.GT.AND P3, PT, R4, 0x4f, PT ;  /* 0x0000004f0400780c */ /* 0x000fc60003f64270 */
[----:B------:R-:W-:Y:S04]  /*44fe0*/  STL [R1+0x2444], R2 ;  /* 0x0024440201007387 */ /* 0x000fe80000100800 */
[----:B------:R-:W2:Y:S04]  /*44ff0*/  LDL.LU.64 R12, [R1+0x2bf8] ;  /* 0x002bf800010c7983 */ /* 0x000ea80000300a00 */
[----:B------:R-:W2:Y:S01]  /*45000*/  LDL.LU.64 R8, [R1+0x2bf0] ;  /* 0x002bf00001087983 */ /* 0x000ea20000300a00 */
[----:B------:R-:W-:-:S03]  /*45010*/  ISETP.GT.AND P1, PT, R4, 0x50, PT ;  /* 0x000000500400780c */ /* 0x000fc60003f24270 */
[----:B----4-:R-:W4:Y:S04]  /*45020*/  @P4 LDG.E.U16 R50, desc[UR6][R32.64] ;  /* 0x0000000620324981 */ /* 0x010f28000c1e1500 */
[----:B------:R-:W4:Y:S04]  /*45030*/  @P4 LDG.E.U16 R5, desc[UR6][R56.64] ;  /* 0x0000000638054981 */ /* 0x000f28000c1e1500 */
[----:B------:R-:W4:Y:S04]  /*45040*/  @P3 LDG.E.U16 R80, desc[UR6][R40.64] ;  /* 0x0000000628503981 */ /* 0x000f28000c1e1500 */
[----:B------:R-:W4:Y:S04]  /*45050*/  @P3 LDG.E.U16 R0, desc[UR6][R42.64] ;  /* 0x000000062a003981 */ /* 0x000f28000c1e1500 */
[----:B---3--:R-:W3:Y:S04]  /*45060*/  @P3 LDG.E.U16 R29, desc[UR6][R70.64] ;  /* 0x00000006461d3981 */ /* 0x008ee8000c1e1500 */
[----:B------:R-:W3:Y:S04]  /*45070*/  @P3 LDG.E.U16 R73, desc[UR6][R60.64] ;  /* 0x000000063c493981 */ /* 0x000ee8000c1e1500 */
[----:B------:R0:W-:Y:S04]  /*45080*/  @P4 STL [R1+0x15f4], R81 ;  /* 0x0015f45101004387 */ /* 0x0001e80000100800 */
[----:B0-----:R-:W3:Y:S04]  /*45090*/  LDL R81, [R1+0x10e4] ;  /* 0x0010e40001517983 */ /* 0x001ee80000100800 */
[----:B------:R-:W3:Y:S04]  /*450a0*/  LDL.LU.64 R32, [R1+0x2be8] ;  /* 0x002be80001207983 */ /* 0x000ee80000300a00 */
[----:B--2---:R0:W-:Y:S04]  /*450b0*/  @P4 STL [R1+0x15f0], R51 ;  /* 0x0015f03301004387 */ /* 0x0041e80000100800 */
[----:B------:R-:W2:Y:S04]  /*450c0*/  LDL R56, [R1+0x10dc] ;  /* 0x0010dc0001387983 */ /* 0x000ea80000100800 */
[----:B------:R-:W2:Y:S04]  /*450d0*/  LDL R57, [R1+0x10d8] ;  /* 0x0010d80001397983 */ /* 0x000ea80000100800 */
[----:B------:R-:W2:Y:S04]  /*450e0*/  @P1 LDG.E.U16 R93, desc[UR6][R14.64] ;  /* 0x000000060e5d1981 */ /* 0x000ea8000c1e1500 */
[----:B------:R-:W2:Y:S04]  /*450f0*/  @P1 LDG.E.U16 R82, desc[UR6][R74.64] ;  /* 0x000000064a521981 */ /* 0x000ea8000c1e1500 */
[----:B------:R-:W2:Y:S04]  /*45100*/  @P1 LDG.E.U16 R83, desc[UR6][R62.64] ;  /* 0x000000063e531981 */ /* 0x000ea8000c1e1500 */
[----:B------:R-:W2:Y:S04]  /*45110*/  @P1 LDG.E.U16 R72, desc[UR6][R78.64] ;  /* 0x000000064e481981 */ /* 0x000ea8000c1e1500 */
[----:B------:R-:W2:Y:S04]  /*45120*/  LDL R28, [R1+0x10d4] ;  /* 0x0010d400011c7983 */ /* 0x000ea80000100800 */
[----:B0-----:R-:W2:Y:S01]  /*45130*/  LDL R51, [R1+0x10e0] ;  /* 0x0010e00001337983 */ /* 0x001ea20000100800 */
[----:B------:R-:W-:-:S03]  /*45140*/  ISETP.GT.AND P5, PT, R4, 0x51, PT ;  /* 0x000000510400780c */ /* 0x000fc60003fa4270 */
[----:B----4-:R0:W-:Y:S04]  /*45150*/  @P4 STL [R1+0x15ec], R50 ;  /* 0x0015ec3201004387 */ /* 0x0101e80000100800 */
[----:B0-----:R-:W4:Y:S04]  /*45160*/  LDL R50, [R1+0x10d0] ;  /* 0x0010d00001327983 */ /* 0x001f280000100800 */
[----:B------:R0:W-:Y:S04]  /*45170*/  @P4 STL [R1+0x15e8], R5 ;  /* 0x0015e80501004387 */ /* 0x0001e80000100800 */
[----:B0-----:R-:W4:Y:S04]  /*45180*/  LDL R5, [R1+0x10cc] ;  /* 0x0010cc0001057983 */ /* 0x001f280000100800 */
[----:B------:R-:W4:Y:S04]  /*45190*/  LDL.LU R85, [R1+0x10a4] ;  /* 0x0010a40001557983 */ /* 0x000f280000300800 */
[----:B------:R-:W4:Y:S04]  /*451a0*/  LDL.LU.64 R40, [R1+0x2be0] ;  /* 0x002be00001287983 */ /* 0x000f280000300a00 */
[----:B------:R0:W-:Y:S04]  /*451b0*/  @P3 STL [R1+0x15e4], R80 ;  /* 0x0015e45001003387 */ /* 0x0001e80000100800 */
[----:B0-----:R-:W4:Y:S04]  /*451c0*/  LDL R80, [R1+0x10c8] ;  /* 0x0010c80001507983 */ /* 0x001f280000100800 */
[----:B------:R-:W4:Y:S04]  /*451d0*/  LDL.LU.64 R42, [R1+0x2bd8] ;  /* 0x002bd800012a7983 */ /* 0x000f280000300a00 */
[----:B------:R0:W-:Y:S04]  /*451e0*/  @P3 STL [R1+0x15e0], R0 ;  /* 0x0015e00001003387 */ /* 0x0001e80000100800 */
[----:B0-----:R-:W4:Y:S04]  /*451f0*/  LDL R0, [R1+0x10c4] ;  /* 0x0010c40001007983 */ /* 0x001f280000100800 */
[----:B------:R-:W4:Y:S04]  /*45200*/  LDL.LU.64 R70, [R1+0x2bd0] ;  /* 0x002bd00001467983 */ /* 0x000f280000300a00 */
[----:B---3--:R0:W-:Y:S04]  /*45210*/  @P3 STL [R1+0x15dc], R29 ;  /* 0x0015dc1d01003387 */ /* 0x0081e80000100800 */
[----:B------:R-:W3:Y:S04]  /*45220*/  LDL R60, [R1+0x10bc] ;  /* 0x0010bc00013c7983 */ /* 0x000ee80000100800 */
[----:B------:R-:W3:Y:S04]  /*45230*/  LDL R61, [R1+0x10b8] ;  /* 0x0010b800013d7983 */ /* 0x000ee80000100800 */
[----:B0-----:R-:W3:Y:S04]  /*45240*/  LDL R29, [R1+0x10c0] ;  /* 0x0010c000011d7983 */ /* 0x001ee80000100800 */
[----:B------:R0:W-:Y:S04]  /*45250*/  @P3 STL [R1+0x15d8], R73 ;  /* 0x0015d84901003387 */ /* 0x0001e80000100800 */
[----:B------:R-:W3:Y:S04]  /*45260*/  LDL R14, [R1+0x10b0] ;  /* 0x0010b000010e7983 */ /* 0x000ee80000100800 */
[----:B------:R-:W3:Y:S04]  /*45270*/  LDL R15, [R1+0x10ac] ;  /* 0x0010ac00010f7983 */ /* 0x000ee80000100800 */
[----:B0-----:R-:W3:Y:S04]  /*45280*/  LDL R73, [R1+0x10b4] ;  /* 0x0010b40001497983 */ /* 0x001ee80000100800 */
[----:B------:R-:W3:Y:S04]  /*45290*/  @P5 LDG.E.U16 R81, desc[UR6][R36.64] ;  /* 0x0000000624515981 */ /* 0x000ee8000c1e1500 */
[----:B--2---:R-:W2:Y:S04]  /*452a0*/  @P5 LDG.E.U16 R56, desc[UR6][R24.64] ;  /* 0x0000000618385981 */ /* 0x004ea8000c1e1500 */
[----:B------:R-:W2:Y:S04]  /*452b0*/  @P5 LDG.E.U16 R57, desc[UR6][R58.64] ;  /* 0x000000063a395981 */ /* 0x000ea8000c1e1500 */
[----:B------:R-:W2:Y:S04]  /*452c0*/  @P5 LDG.E.U16 R51, desc[UR6][R22.64] ;  /* 0x0000000616335981 */ /* 0x000ea8000c1e1500 */
[----:B------:R0:W-:Y:S04]  /*452d0*/  @P1 STL [R1+0x10f4], R93 ;  /* 0x0010f45d01001387 */ /* 0x0001e80000100800 */
[----:B0-----:R-:W2:Y:S01]  /*452e0*/  LDL R93, [R1+0x10a8] ;  /* 0x0010a800015d7983 */ /* 0x001ea20000100800 */
[----:B------:R-:W-:-:S03]  /*452f0*/  ISETP.GT.AND P4, PT, R4, 0x52, PT ;  /* 0x000000520400780c */ /* 0x000fc60003f84270 */
[----:B------:R-:W2:Y:S04]  /*45300*/  LDL.LU.64 R74, [R1+0x2bc8] ;  /* 0x002bc800014a7983 */ /* 0x000ea80000300a00 */
[----:B------:R0:W-:Y:S04]  /*45310*/  @P1 STL [R1+0x10f0], R82 ;  /* 0x0010f05201001387 */ /* 0x0001e80000100800 */
[----:B0-----:R-:W2:Y:S04]  /*45320*/  LDL.LU R82, [R1+0x2bc0] ;  /* 0x002bc00001527983 */ /* 0x001ea80000300800 */
[----:B------:R-:W2:Y:S04]  /*45330*/  LDL.LU.64 R62, [R1+0x2bb8] ;  /* 0x002bb800013e7983 */ /* 0x000ea80000300a00 */
[----:B------:R0:W-:Y:S04]  /*45340*/  @P1 STL [R1+0x10ec], R83 ;  /* 0x0010ec5301001387 */ /* 0x0001e80000100800 */
[----:B------:R-:W2:Y:S01]  /*45350*/  @P4 LDG.E.U16 R28, desc[UR6][R54.64] ;  /* 0x00000006361c4981 */ /* 0x000ea2000c1e1500 */
[----:B------:R-:W-:-:S03]  /*45360*/  ISETP.GT.AND P3, PT, R4, 0x53, PT ;  /* 0x000000530400780c */ /* 0x000fc60003f64270 */
[----:B0-----:R-:W2:Y:S04]  /*45370*/  LDL.LU R83, [R1+0x2bb0] ;  /* 0x002bb00001537983 */ /* 0x001ea80000300800 */
[----:B------:R-:W2:Y:S04]  /*45380*/  LDL.LU.64 R78, [R1+0x2ba8] ;  /* 0x002ba800014e7983 */ /* 0x000ea80000300a00 */
[----:B------:R0:W-:Y:S04]  /*45390*/  @P1 STL [R1+0x10e8], R72 ;  /* 0x0010e84801001387 */ /* 0x0001e80000100800 */
[----:B0-----:R-:W2:Y:S04]  /*453a0*/  LDL R72, [R1+0x10a0] ;  /* 0x0010a00001487983 */ /* 0x001ea80000100800 */
        /* <DEDUP_REMOVED lines=8> */
[----:B------:R-:W3:Y:S04]  /*45430*/  @P3 LDG.E.U16 R29, desc[UR6][R34.64] ;  /* 0x00000006221d3981 */ /* 0x000ee8000c1e1500 */
[----:B------:R-:W3:Y:S04]  /*45440*/  @P1 LDG.E.U16 R14, desc[UR6][R38.64] ;  /* 0x00000006260e1981 */ /* 0x000ee8000c1e1500 */
[----:B------:R-:W3:Y:S04]  /*45450*/  @P1 LDG.E.U16 R15, desc[UR6][R20.64] ;  /* 0x00000006140f1981 */ /* 0x000ee8000c1e1500 */
[----:B------:R-:W3:Y:S04]  /*45460*/  @P1 LDG.E.U16 R73, desc[UR6][R52.64] ;  /* 0x0000000634491981 */ /* 0x000ee8000c1e1500 */
[----:B------:R0:W-:Y:S04]  /*45470*/  @P5 STL [R1+0x10e4], R81 ;  /* 0x0010e45101005387 */ /* 0x0001e80000100800 */
[----:B0-----:R-:W3:Y:S04]  /*45480*/  LDL R81, [R1+0x109c] ;  /* 0x00109c0001517983 */ /* 0x001ee80000100800 */
[----:B------:R-:W3:Y:S04]  /*45490*/  LDL.LU.64 R22, [R1+0x2b98] ;  /* 0x002b980001167983 */ /* 0x000ee80000300a00 */
[----:B--2---:R0:W-:Y:S04]  /*454a0*/  @P5 STL [R1+0x10e0], R51 ;  /* 0x0010e03301005387 */ /* 0x0041e80000100800 */
[----:B------:R-:W2:Y:S04]  /*454b0*/  @P1 LDG.E.U16 R93, desc[UR6][R44.64] ;  /* 0x000000062c5d1981 */ /* 0x000ea8000c1e1500 */
[----:B0-----:R-:W2:Y:S04]  /*454c0*/  LDL R51, [R1+0x1098] ;  /* 0x0010980001337983 */ /* 0x001ea80000100800 */
[----:B------:R-:W2:Y:S04]  /*454d0*/  LDL.LU.64 R24, [R1+0x2b90] ;  /* 0x002b900001187983 */ /* 0x000ea80000300a00 */
[----:B------:R0:W-:Y:S04]  /*454e0*/  @P5 STL [R1+0x10dc], R56 ;  /* 0x0010dc3801005387 */ /* 0x0001e80000100800 */
[----:B0-----:R-:W2:Y:S04]  /*454f0*/  LDL.LU R56, [R1+0x2b88] ;  /* 0x002b880001387983 */ /* 0x001ea80000300800 */
[----:B------:R-:W2:Y:S04]  /*45500*/  LDL.LU.64 R58, [R1+0x2b80] ;  /* 0x002b8000013a7983 */ /* 0x000ea80000300a00 */
[----:B------:R0:W-:Y:S01]  /*45510*/  @P5 STL [R1+0x10d8], R57 ;  /* 0x0010d83901005387 */ /* 0x0001e20000100800 */
[----:B------:R-:W-:-:S03]  /*45520*/  ISETP.GT.AND P5, PT, R4, 0x55, PT ;  /* 0x000000550400780c */ /* 0x000fc60003fa4270 */
[----:B0-----:R-:W2:Y:S04]  /*45530*/  LDL.LU R57, [R1+0x2b78] ;  /* 0x002b780001397983 */ /* 0x001ea80000300800 */
[----:B------:R-:W2:Y:S06]  /*45540*/  LDL.LU.64 R54, [R1+0x2b70] ;  /* 0x002b700001367983 */ /* 0x000eac0000300a00 */
[----:B------:R-:W2:Y:S04]  /*45550*/  @P5 LDG.E.U16 R85, desc[UR6][R30.64] ;  /* 0x000000061e555981 */ /* 0x000ea8000c1e1500 */
[----:B------:R0:W-:Y:S04]  /*45560*/  @P4 STL [R1+0x10d4], R28 ;  /* 0x0010d41c01004387 */ /* 0x0001e80000100800 */
[----:B------:R-:W2:Y:S04]  /*45570*/  @P5 LDG.E.U16 R72, desc[UR6][R26.64] ;  /* 0x000000061a485981 */ /* 0x000ea8000c1e1500 */
[----:B0-----:R-:W2:Y:S04]  /*45580*/  LDL.LU R28, [R1+0x2b68] ;  /* 0x002b6800011c7983 */ /* 0x001ea80000300800 */
[----:B------:R-:W2:Y:S04]  /*45590*/  LDL.LU.64 R10, [R1+0x2b60] ;  /* 0x002b6000010a7983 */ /* 0x000ea80000300a00 */
[----:B----4-:R0:W-:Y:S04]  /*455a0*/  @P4 STL [R1+0x10d0], R50 ;  /* 0x0010d03201004387 */ /* 0x0101e80000100800 */
[----:B0-----:R-:W4:Y:S04]  /*455b0*/  LDL R50, [R1+0x15d4] ;  /* 0x0015d40001327983 */ /* 0x001f280000100800 */
[----:B------:R-:W4:Y:S04]  /*455c0*/  LDL.LU.64 R48, [R1+0x2b58] ;  /* 0x002b580001307983 */ /* 0x000f280000300a00 */
[----:B------:R0:W-:Y:S04]  /*455d0*/  @P4 STL [R1+0x10cc], R5 ;  /* 0x0010cc0501004387 */ /* 0x0001e80000100800 */
[----:B0-----:R-:W4:Y:S04]  /*455e0*/  LDL R5, [R1+0x15d0] ;  /* 0x0015d00001057983 */ /* 0x001f280000100800 */
[----:B------:R-:W4:Y:S04]  /*455f0*/  LDL.LU.64 R46, [R1+0x2b50] ;  /* 0x002b5000012e7983 */ /* 0x000f280000300a00 */
[----:B------:R0:W-:Y:S04]  /*45600*/  @P4 STL [R1+0x10c8], R80 ;  /* 0x0010c85001004387 */ /* 0x0001e80000100800 */
[----:B------:R-:W4:Y:S04]  /*45610*/  LDL.LU.64 R6, [R1+0x2b48] ;  /* 0x002b480001067983 */ /* 0x000f280000300a00 */
[----:B0-----:R-:W4:Y:S04]  /*45620*/  LDL R80, [R1+0x15cc] ;  /* 0x0015cc0001507983 */ /* 0x001f280000100800 */
[----:B------:R0:W-:Y:S04]  /*45630*/  @P3 STL [R1+0x10c4], R0 ;  /* 0x0010c40001003387 */ /* 0x0001e80000100800 */
[----:B0-----:R-:W4:Y:S04]  /*45640*/  LDL R0, [R1+0x15c8] ;  /* 0x0015c80001007983 */ /* 0x001f280000100800 */
        /* <DEDUP_REMOVED lines=11> */
[----:B0-----:R-:W3:Y:S04]  /*45700*/  LDL R73, [R1+0x15c4] ;  /* 0x0015c40001497983 */ /* 0x001ee80000100800 */
[----:B------:R-:W3:Y:S04]  /*45710*/  LDL.LU.64 R38, [R1+0x2b08] ;  /* 0x002b080001267983 */ /* 0x000ee80000300a00 */
[----:B------:R0:W-:Y:S04]  /*45720*/  @P1 STL [R1+0x10b0], R14 ;  /* 0x0010b00e01001387 */ /* 0x0001e80000100800 */
[----:B------:R-:W3:Y:S04]  /*45730*/  @P5 LDG.E.U16 R81, desc[UR6][R64.64] ;  /* 0x0000000640515981 */ /* 0x000ee8000c1e1500 */
[----:B0-----:R-:W3:Y:S04]  /*45740*/  LDL.LU R14, [R1+0x2b00] ;  /* 0x002b0000010e7983 */ /* 0x001ee80000300800 */
[----:B------:R-:W3:Y:S04]  /*45750*/  LDL.LU.64 R20, [R1+0x2af8] ;  /* 0x002af80001147983 */ /* 0x000ee80000300a00 */
[----:B--2---:R-:W2:Y:S04]  /*45760*/  @P5 LDG.E.U16 R51, desc[UR6][R18.64] ;  /* 0x0000000612335981 */ /* 0x004ea8000c1e1500 */
[----:B------:R0:W-:Y:S04]  /*45770*/  @P1 STL [R1+0x10ac], R15 ;  /* 0x0010ac0f01001387 */ /* 0x0001e80000100800 */
[----:B0-----:R-:W2:Y:S04]  /*45780*/  LDL.LU R15, [R1+0x2af0] ;  /* 0x002af000010f7983 */ /* 0x001ea80000300800 */
[----:B------:R-:W2:Y:S04]  /*45790*/  LDL.LU.64 R44, [R1+0x2ae8] ;  /* 0x002ae800012c7983 */ /* 0x000ea80000300a00 */
[----:B------:R0:W-:Y:S04]  /*457a0*/  @P1 STL [R1+0x10a8], R93 ;  /* 0x0010a85d01001387 */ /* 0x0001e80000100800 */
[----:B0-----:R-:W2:Y:S01]  /*457b0*/  LDL R93, [R1+0x15c0] ;  /* 0x0015c000015d7983 */ /* 0x001ea20000100800 */
[----:B------:R-:W-:-:S03]  /*457c0*/  ISETP.GT.AND P4, PT, R4, 0x56, PT ;  /* 0x000000560400780c */ /* 0x000fc60003f84270 */
[----:B------:R-:W2:Y:S04]  /*457d0*/  LDL.LU.64 R30, [R1+0x2ae0] ;  /* 0x002ae000011e7983 */ /* 0x000ea80000300a00 */
[----:B------:R-:W-:Y:S04]  /*457e0*/  STL [R1+0x2448], R85 ;  /* 0x0024485501007387 */ /* 0x000fe80000100800 */
[----:B------:R-:W2:Y:S04]  /*457f0*/  LDL.LU.64 R26, [R1+0x2ad8] ;  /* 0x002ad800011a7983 */ /* 0x000ea80000300a00 */
[----:B------:R0:W-:Y:S04]  /*45800*/  @P5 STL [R1+0x10a0], R72 ;  /* 0x0010a04801005387 */ /* 0x0001e80000100800 */
[----:B------:R-:W2:Y:S04]  /*45810*/  LDL R64, [R1+0x15b8] ;  /* 0x0015b80001407983 */ /* 0x000ea80000100800 */
[----:B------:R-:W2:Y:S04]  /*45820*/  LDL R65, [R1+0x1094] ;  /* 0x0010940001417983 */ /* 0x000ea80000100800 */
[----:B0-----:R-:W2:Y:S01]  /*45830*/  LDL R72, [R1+0x15bc] ;  /* 0x0015bc0001487983 */ /* 0x001ea20000100800 */
[----:B------:R-:W-:-:S03]  /*45840*/  ISETP.GT.AND P3, PT, R4, 0x57, PT ;  /* 0x000000570400780c */ /* 0x000fc60003f64270 */
[----:B----4-:R-:W4:Y:S04]  /*45850*/  @P4 LDG.E.U16 R50, desc[UR6][R66.64] ;  /* 0x0000000642324981 */ /* 0x010f28000c1e1500 */
[----:B------:R-:W4:Y:S04]  /*45860*/  @P4 LDG.E.U16 R5, desc[UR6][R16.64] ;  /* 0x0000000610054981 */ /* 0x000f28000c1e1500 */
[----:B------:R-:W4:Y:S04]  /*45870*/  @P4 LDG.E.U16 R80, desc[UR6][R12.64] ;  /* 0x000000060c504981 */ /* 0x000f28000c1e1500 */
[----:B------:R-:W4:Y:S04]  /*45880*/  @P4 LDG.E.U16 R0, desc[UR6][R8.64] ;  /* 0x0000000608004981 */ /* 0x000f28000c1e1500 */
[----:B---3--:R-:W3:Y:S04]  /*45890*/  @P3 LDG.E.U16 R73, desc[UR6][R32.64] ;  /* 0x0000000620493981 */ /* 0x008ee8000c1e1500 */
[----:B--2---:R0:W-:Y:S04]  /*458a0*/  @P5 STL [R1+0x1098], R51 ;  /* 0x0010983301005387 */ /* 0x0041e80000100800 */
[----:B------:R-:W2:Y:S04]  /*458b0*/  LDL R18, [R1+0x108c] ;  /* 0x00108c0001127983 */ /* 0x000ea80000100800 */
[----:B------:R-:W2:Y:S04]  /*458c0*/  LDL R19, [R1+0x1088] ;  /* 0x0010880001137983 */ /* 0x000ea80000100800 */
[----:B0-----:R-:W2:Y:S04]  /*458d0*/  LDL R51, [R1+0x1090] ;  /* 0x0010900001337983 */ /* 0x001ea80000100800 */
[----:B------:R-:W2:Y:S04]  /*458e0*/  @P3 LDG.E.U16 R93, desc[UR6][R40.64] ;  /* 0x00000006285d3981 */ /* 0x000ea8000c1e1500 */
[----:B------:R-:W-:Y:S01]  /*458f0*/  @P5 STL [R1+0x109c], R81 ;  /* 0x00109c5101005387 */ /* 0x000fe20000100800 */
[----:B------:R-:W-:-:S03]  /*45900*/  ISETP.GT.AND P1, PT, R4, 0x58, PT ;  /* 0x000000580400780c */ /* 0x000fc60003f24270 */
[----:B------:R-:W2:Y:S04]  /*45910*/  LDL.LU.64 R66, [R1+0x2ad0] ;  /* 0x002ad00001427983 */ /* 0x000ea80000300a00 */
[----:B------:R-:W2:Y:S06]  /*45920*/  @P3 LDG.E.U16 R64, desc[UR6][R70.64] ;  /* 0x0000000646403981 */ /* 0x000eac000c1e1500 */
[----:B------:R-:W2:Y:S04]  /*45930*/  @P1 LDG.E.U16 R65, desc[UR6][R74.64] ;  /* 0x000000064a411981 */ /* 0x000ea8000c1e1500 */
[----:B------:R-:W2:Y:S04]  /*45940*/  @P3 LDG.E.U16 R72, desc[UR6][R42.64] ;  /* 0x000000062a483981 */ /* 0x000ea8000c1e1500 */
[----:B----4-:R0:W-:Y:S04]  /*45950*/  @P4 STL [R1+0x15d4], R50 ;  /* 0x0015d43201004387 */ /* 0x0101e80000100800 */
[----:B------:R-:W4:Y:S04]  /*45960*/  LDL R16, [R1+0x1080] ;  /* 0x0010800001107983 */ /* 0x000f280000100800 */
[----:B------:R-:W4:Y:S04]  /*45970*/  LDL R17, [R1+0x107c] ;  /* 0x00107c0001117983 */ /* 0x000f280000100800 */
[----:B0-----:R-:W4:Y:S04]  /*45980*/  LDL R50, [R1+0x1084] ;  /* 0x0010840001327983 */ /* 0x001f280000100800 */
[----:B------:R0:W-:Y:S04]  /*45990*/  @P4 STL [R1+0x15d0], R5 ;  /* 0x0015d00501004387 */ /* 0x0001e80000100800 */
[----:B------:R-:W4:Y:S04]  /*459a0*/  LDL R12, [R1+0x1074] ;  /* 0x00107400010c7983 */ /* 0x000f280000100800 */
[----:B------:R-:W4:Y:S04]  /*459b0*/  LDL R13, [R1+0x1070] ;  /* 0x00107000010d7983 */ /* 0x000f280000100800 */
[----:B------:R-:W4:Y:S04]  /*459c0*/  LDL R8, [R1+0x106c] ;  /* 0x00106c0001087983 */ /* 0x000f280000100800 */
[----:B0-----:R-:W4:Y:S04]  /*459d0*/  LDL R5, [R1+0x1078] ;  /* 0x0010780001057983 */ /* 0x001f280000100800 */
[----:B------:R0:W-:Y:S04]  /*459e0*/  @P4 STL [R1+0x15c8], R0 ;  /* 0x0015c80001004387 */ /* 0x0001e80000100800 */
[----:B0-----:R-:W4:Y:S04]  /*459f0*/  LDL R0, [R1+0x1068] ;  /* 0x0010680001007983 */ /* 0x001f280000100800 */
[----:B------:R0:W-:Y:S04]  /*45a00*/  @P4 STL [R1+0x15cc], R80 ;  /* 0x0015cc5001004387 */ /* 0x0001e80000100800 */
[----:B------:R-:W4:Y:S04]  /*45a10*/  LDL R9, [R1+0x1064] ;  /* 0x0010640001097983 */ /* 0x000f280000100800 */
[----:B------:R-:W4:Y:S04]  /*45a20*/  LDL R32, [R1+0x1060] ;  /* 0x0010600001207983 */ /* 0x000f280000100800 */
[----:B------:R-:W4:Y:S04]  /*45a30*/  LDL R33, [R1+0x105c] ;  /* 0x00105c0001217983 */ /* 0x000f280000100800 */
[----:B------:R-:W4:Y:S04]  /*45a40*/  LDL R81, [R1+0x1058] ;  /* 0x0010580001517983 */ /* 0x000f280000100800 */
[----:B------:R-:W4:Y:S04]  /*45a50*/  LDL.LU.64 R40, [R1+0x2ac8] ;  /* 0x002ac80001287983 */ /* 0x000f280000300a00 */
[----:B0-----:R-:W4:Y:S04]  /*45a60*/  LDL R80, [R1+0x1054] ;  /* 0x0010540001507983 */ /* 0x001f280000100800 */
[----:B---3--:R0:W-:Y:S04]  /*45a70*/  @P3 STL [R1+0x15c4], R73 ;  /* 0x0015c44901003387 */ /* 0x0081e80000100800 */
[----:B0-----:R-:W3:Y:S04]  /*45a80*/  LDL R73, [R1+0x1050] ;  /* 0x0010500001497983 */ /* 0x001ee80000100800 */
[----:B--2---:R-:W2:Y:S04]  /*45a90*/  @P1 LDG.E.U16 R18, desc[UR6][R82.64] ;  /* 0x0000000652121981 */ /* 0x004ea8000c1e1500 */
[----:B------:R-:W2:Y:S04]  /*45aa0*/  @P1 LDG.E.U16 R19, desc[UR6][R78.64] ;  /* 0x000000064e131981 */ /* 0x000ea8000c1e1500 */
[----:B------:R-:W2:Y:S04]  /*45ab0*/  @P1 LDG.E.U16 R51, desc[UR6][R62.64] ;  /* 0x000000063e331981 */ /* 0x000ea8000c1e1500 */
[----:B------:R0:W-:Y:S04]  /*45ac0*/  @P3 STL [R1+0x15c0], R93 ;  /* 0x0015c05d01003387 */ /* 0x0001e80000100800 */
[----:B0-----:R-:W3:Y:S01]  /*45ad0*/  LDL R93, [R1+0x104c] ;  /* 0x00104c00015d7983 */ /* 0x001ee20000100800 */
[----:B------:R-:W-:-:S03]  /*45ae0*/  ISETP.GT.AND P5, PT, R4, 0x59, PT ;  /* 0x000000590400780c */ /* 0x000fc60003fa4270 */
[----:B------:R-:W3:Y:S01]  /*45af0*/  LDL.LU.64 R42, [R1+0x2ac0] ;  /* 0x002ac000012a7983 */ /* 0x000ee20000300a00 */
[----:B------:R-:W-:-:S03]  /*45b00*/  ISETP.GT.AND P4, PT, R4, 0x5a, PT ;  /* 0x0000005a0400780c */ /* 0x000fc60003f84270 */
[----:B------:R0:W-:Y:S04]  /*45b10*/  @P3 STL [R1+0x15bc], R72 ;  /* 0x0015bc4801003387 */ /* 0x0001e80000100800 */
[----:B0-----:R-:W3:Y:S04]  /*45b20*/  LDL R72, [R1+0x1048] ;  /* 0x0010480001487983 */ /* 0x001ee80000100800 */
[----:B------:R-:W3:Y:S04]  /*45b30*/  LDL.LU.64 R70, [R1+0x2ab8] ;  /* 0x002ab80001467983 */ /* 0x000ee80000300a00 */
[----:B------:R0:W-:Y:S01]  /*45b40*/  @P3 STL [R1+0x15b8], R64 ;  /* 0x0015b84001003387 */ /* 0x0001e20000100800 */
[----:B------:R-:W-:-:S03]  /*45b50*/  ISETP.GT.AND P3, PT, R4, 0x5b, PT ;  /* 0x0000005b0400780c */ /* 0x000fc60003f64270 */
[----:B0-----:R-:W3:Y:S04]  /*45b60*/  LDL.LU R64, [R1+0x2ab0] ;  /* 0x002ab00001407983 */ /* 0x001ee80000300800 */
        /* <DEDUP_REMOVED lines=16> */
[----:B--2---:R0:W-:Y:S04]  /*45c70*/  @P1 STL [R1+0x1090], R51 ;  /* 0x0010903301001387 */ /* 0x0041e80000100800 */
        /* <DEDUP_REMOVED lines=9> */
[----:B---3--:R-:W3:Y:S04]  /*45d10*/  @P1 LDG.E.U16 R93, desc[UR6][R60.64] ;  /* 0x000000063c5d1981 */ /* 0x008ee8000c1e1500 */
        /* <DEDUP_REMOVED lines=36> */
[----:B------:R-:W-:Y:S04]  /*45f60*/  @P3 STL [R1+0x1058], R81 ;  /* 0x0010585101003387 */ /* 0x000fe80000100800 */
[----:B---3--:R0:W-:Y:S04]  /*45f70*/  @P1 STL [R1+0x104c], R93 ;  /* 0x00104c5d01001387 */ /* 0x0081e80000100800 */
[----:B------:R-:W3:Y:S04]  /*45f80*/  LDL R76, [R1+0x15b0] ;  /* 0x0015b000014c7983 */ /* 0x000ee80000100800 */
[----:B------:R-:W3:Y:S01]  /*45f90*/  LDL R77, [R1+0x15ac] ;  /* 0x0015ac00014d7983 */ /* 0x000ee20000100800 */
[----:B------:R-:W-:-:S03]  /*45fa0*/  ISETP.GT.AND P5, PT, R4, 0x5d, PT ;  /* 0x0000005d0400780c */ /* 0x000fc60003fa4270 */
[----:B------:R-:W3:Y:S04]  /*45fb0*/  LDL R52, [R1+0x15a8] ;  /* 0x0015a80001347983 */ /* 0x000ee80000100800 */
[----:B0-----:R-:W3:Y:S04]  /*45fc0*/  LDL R93, [R1+0x15b4] ;  /* 0x0015b400015d7983 */ /* 0x001ee80000100800 */
[----:B--2---:R-:W-:Y:S04]  /*45fd0*/  @P1 STL [R1+0x1048], R72 ;  /* 0x0010484801001387 */ /* 0x004fe80000100800 */
[----:B------:R-:W-:Y:S04]  /*45fe0*/  @P1 STL [R1+0x1050], R73 ;  /* 0x0010504901001387 */ /* 0x000fe80000100800 */
[----:B------:R0:W-:Y:S04]  /*45ff0*/  @P1 STL [R1+0x1054], R80 ;  /* 0x0010545001001387 */ /* 0x0001e80000100800 */
[----:B------:R-:W2:Y:S04]  /*46000*/  LDL R53, [R1+0x15a4] ;  /* 0x0015a40001357983 */ /* 0x000ea80000100800 */
[----:B------:R-:W2:Y:S04]  /*46010*/  LDL R68, [R1+0x15a0] ;  /* 0x0015a00001447983 */ /* 0x000ea80000100800 */
[----:B------:R-:W2:Y:S04]  /*46020*/  LDL R69, [R1+0x159c] ;  /* 0x00159c0001457983 */ /* 0x000ea80000100800 */
[----:B------:R-:W2:Y:S04]  /*46030*/  @P5 LDG.E.U16 R51, desc[UR6][R38.64] ;  /* 0x0000000626335981 */ /* 0x000ea8000c1e1500 */
[----:B------:R-:W2:Y:S04]  /*46040*/  LDL R81, [R1+0x102c] ;  /* 0x00102c0001517983 */ /* 0x000ea80000100800 */
[----:B------:R-:W2:Y:S01]  /*46050*/  LDL R60, [R1+0x1028] ;  /* 0x00102800013c7983 */ /* 0x000ea20000100800 */
[----:B------:R-:W-:-:S03]  /*46060*/  ISETP.GT.AND P4, PT, R4, 0x5e, PT ;  /* 0x0000005e0400780c */ /* 0x000fc60003f84270 */
[----:B----4-:R-:W4:Y:S04]  /*46070*/  @P5 LDG.E.U16 R50, desc[UR6][R20.64] ;  /* 0x0000000614325981 */ /* 0x010f28000c1e1500 */
[----:B------:R-:W4:Y:S04]  /*46080*/  LDL R38, [R1+0x1598] ;  /* 0x0015980001267983 */ /* 0x000f280000100800 */
[----:B------:R-:W4:Y:S04]  /*46090*/  LDL R39, [R1+0x1034] ;  /* 0x0010340001277983 */ /* 0x000f280000100800 */
[----:B0-----:R-:W4:Y:S04]  /*460a0*/  LDL R80, [R1+0x1030] ;  /* 0x0010300001507983 */ /* 0x001f280000100800 */
[----:B------:R-:W4:Y:S04]  /*460b0*/  @P5 LDG.E.U16 R5, desc[UR6][R14.64] ;  /* 0x000000060e055981 */ /* 0x000f28000c1e1500 */
[----:B------:R-:W4:Y:S01]  /*460c0*/  @P5 LDG.E.U16 R0, desc[UR6][R44.64] ;  /* 0x000000062c005981 */ /* 0x000f22000c1e1500 */
[----:B------:R-:W-:-:S02]  /*460d0*/  ISETP.GT.AND P3, PT, R4, 0x5f, PT ;  /* 0x0000005f0400780c */ /* 0x000fc40003f64270 */
[C---:B------:R-:W-:Y:S01]  /*460e0*/  ISETP.GT.AND P1, PT, R4.reuse, 0x60, PT ;  /* 0x000000600400780c */ /* 0x040fe20003f24270 */
[----:B------:R-:W4:Y:S04]  /*460f0*/  LDL R61, [R1+0x1024] ;  /* 0x00102400013d7983 */ /* 0x000f280000100800 */
[----:B------:R-:W4:Y:S04]  /*46100*/  LDL R20, [R1+0x1020] ;  /* 0x0010200001147983 */ /* 0x000f280000100800 */
[----:B------:R-:W4:Y:S04]  /*46110*/  LDL R21, [R1+0x101c] ;  /* 0x00101c0001157983 */ /* 0x000f280000100800 */
[----:B------:R-:W4:Y:S04]  /*46120*/  LDL R14, [R1+0x1018] ;  /* 0x00101800010e7983 */ /* 0x000f280000100800 */
[----:B------:R-:W4:Y:S04]  /*46130*/  LDL R15, [R1+0x1014] ;  /* 0x00101400010f7983 */ /* 0x000f280000100800 */
[----:B------:R-:W4:Y:S04]  /*46140*/  LDL R72, [R1+0x1010] ;  /* 0x0010100001487983 */ /* 0x000f280000100800 */
[----:B------:R-:W4:Y:S04]  /*46150*/  LDL R73, [R1+0x100c] ;  /* 0x00100c0001497983 */ /* 0x000f280000100800 */
[----:B---3--:R-:W3:Y:S04]  /*46160*/  @P4 LDG.E.U16 R76, desc[UR6][R26.64] ;  /* 0x000000061a4c4981 */ /* 0x008ee8000c1e1500 */
[----:B------:R-:W3:Y:S04]  /*46170*/  @P4 LDG.E.U16 R77, desc[UR6][R66.64] ;  /* 0x00000006424d4981 */ /* 0x000ee8000c1e1500 */
[----:B------:R-:W3:Y:S04]  /*46180*/  @P4 LDG.E.U16 R52, desc[UR6][R40.64] ;  /* 0x0000000628344981 */ /* 0x000ee8000c1e1500 */
[----:B------:R-:W3:Y:S04]  /*46190*/  @P4 LDG.E.U16 R93, desc[UR6][R30.64] ;  /* 0x000000061e5d4981 */ /* 0x000ee8000c1e1500 */
[----:B--2---:R-:W2:Y:S04]  /*461a0*/  @P3 LDG.E.U16 R53, desc[UR6][R42.64] ;  /* 0x000000062a353981 */ /* 0x004ea8000c1e1500 */
[----:B------:R-:W2:Y:S04]  /*461b0*/  @P3 LDG.E.U16 R68, desc[UR6][R70.64] ;  /* 0x0000000646443981 */ /* 0x000ea8000c1e1500 */
[----:B------:R-:W2:Y:S04]  /*461c0*/  @P3 LDG.E.U16 R69, desc[UR6][R74.64] ;  /* 0x000000064a453981 */ /* 0x000ea8000c1e1500 */
[----:B------:R-:W2:Y:S04]  /*461d0*/  @P1 LDG.E.U16 R81, desc[UR6][R78.64] ;  /* 0x000000064e511981 */ /* 0x000ea8000c1e1500 */
[----:B------:R-:W2:Y:S04]  /*461e0*/  @P1 LDG.E.U16 R60, desc[UR6][R18.64] ;  /* 0x00000006123c1981 */ /* 0x000ea8000c1e1500 */
[----:B----4-:R-:W4:Y:S04]  /*461f0*/  @P3 LDG.E.U16 R38, desc[UR6][R64.64] ;  /* 0x0000000640263981 */ /* 0x010f28000c1e1500 */
[----:B------:R-:W2:Y:S04]  /*46200*/  @P1 LDG.E.U16 R39, desc[UR6][R62.64] ;  /* 0x000000063e271981 */ /* 0x000ea8000c1e1500 */
[----:B------:R-:W2:Y:S04]  /*46210*/  @P1 LDG.E.U16 R80, desc[UR6][R82.64] ;  /* 0x0000000652501981 */ /* 0x000ea8000c1e1500 */
[----:B------:R0:W-:Y:S04]  /*46220*/  @P5 STL [R1+0x1040], R50 ;  /* 0x0010403201005387 */ /* 0x0001e80000100800 */
[----:B0-----:R-:W2:Y:S04]  /*46230*/  LDL R50, [R1+0x1008] ;  /* 0x0010080001327983 */ /* 0x001ea80000100800 */
[----:B------:R0:W-:Y:S04]  /*46240*/  @P5 STL [R1+0x1044], R51 ;  /* 0x0010443301005387 */ /* 0x0001e80000100800 */
[----:B------:R-:W4:Y:S04]  /*46250*/  LDL R44, [R1+0x1000] ;  /* 0x00100000012c7983 */ /* 0x000f280000100800 */
[----:B------:R-:W4:Y:S04]  /*46260*/  LDL R45, [R1+0xffc] ;  /* 0x000ffc00012d7983 */ /* 0x000f280000100800 */
[----:B0-----:R-:W4:Y:S04]  /*46270*/  LDL R51, [R1+0x1004] ;  /* 0x0010040001337983 */ /* 0x001f280000100800 */
[----:B------:R0:W-:Y:S04]  /*46280*/  @P5 STL [R1+0x103c], R5 ;  /* 0x00103c0501005387 */ /* 0x0001e80000100800 */
[----:B0-----:R-:W4:Y:S04]  /*46290*/  LDL R5, [R1+0xff8] ;  /* 0x000ff80001057983 */ /* 0x001f280000100800 */
[----:B------:R0:W-:Y:S04]  /*462a0*/  @P5 STL [R1+0x1038], R0 ;  /* 0x0010380001005387 */ /* 0x0001e80000100800 */
[----:B------:R-:W4:Y:S04]  /*462b0*/  LDL.LU.64 R30, [R1+0x29d0] ;  /* 0x0029d000011e7983 */ /* 0x000f280000300a00 */
[----:B0-----:R-:W4:Y:S04]  /*462c0*/  LDL R0, [R1+0xff4] ;  /* 0x000ff40001007983 */ /* 0x001f280000100800 */
[----:B---3--:R0:W-:Y:S04]  /*462d0*/  @P4 STL [R1+0x15b4], R93 ;  /* 0x0015b45d01004387 */ /* 0x0081e80000100800 */
[----:B0-----:R-:W3:Y:S01]  /*462e0*/  LDL R93, [R1+0xff0] ;  /* 0x000ff000015d7983 */ /* 0x001ee20000100800 */
[----:B------:R-:W-:-:S03]  /*462f0*/  ISETP.GT.AND P5, PT, R4, 0x61, PT ;  /* 0x000000610400780c */ /* 0x000fc60003fa4270 */
[----:B------:R-:W3:Y:S04]  /*46300*/  LDL.LU.64 R26, [R1+0x29c8] ;  /* 0x0029c800011a7983 */ /* 0x000ee80000300a00 */
[----:B------:R0:W-:Y:S04]  /*46310*/  @P4 STL [R1+0x15b0], R76 ;  /* 0x0015b04c01004387 */ /* 0x0001e80000100800 */
[----:B0-----:R-:W3:Y:S04]  /*46320*/  LDL.LU R76, [R1+0x29c0] ;  /* 0x0029c000014c7983 */ /* 0x001ee80000300800 */
[----:B------:R-:W3:Y:S04]  /*46330*/  LDL.LU.64 R66, [R1+0x29b8] ;  /* 0x0029b80001427983 */ /* 0x000ee80000300a00 */
[----:B------:R0:W-:Y:S04]  /*46340*/  @P4 STL [R1+0x15ac], R77 ;  /* 0x0015ac4d01004387 */ /* 0x0001e80000100800 */
[----:B------:R-:W3:Y:S04]  /*46350*/  @P5 LDG.E.U16 R61, desc[UR6][R36.64] ;  /* 0x00000006243d5981 */ /* 0x000ee8000c1e1500 */
[----:B------:R-:W3:Y:S04]  /*46360*/  @P5 LDG.E.U16 R20, desc[UR6][R22.64] ;  /* 0x0000000616145981 */ /* 0x000ee8000c1e1500 */
[----:B------:R-:W3:Y:S04]  /*46370*/  @P5 LDG.E.U16 R21, desc[UR6][R24.64] ;  /* 0x0000000618155981 */ /* 0x000ee8000c1e1500 */
[----:B------:R-:W3:Y:S04]  /*46380*/  @P5 LDG.E.U16 R14, desc[UR6][R16.64] ;  /* 0x00000006100e5981 */ /* 0x000ee8000c1e1500 */
[----:B0-----:R-:W3:Y:S04]  /*46390*/  LDL.LU R77, [R1+0x29b0] ;  /* 0x0029b000014d7983 */ /* 0x001ee80000300800 */
[----:B------:R-:W3:Y:S04]  /*463a0*/  LDL.LU.64 R40, [R1+0x29a8] ;  /* 0x0029a80001287983 */ /* 0x000ee80000300a00 */
[----:B------:R0:W-:Y:S01]  /*463b0*/  @P4 STL [R1+0x15a8], R52 ;  /* 0x0015a83401004387 */ /* 0x0001e20000100800 */
[----:B------:R-:W-:-:S03]  /*463c0*/  ISETP.GT.AND P4, PT, R4, 0x62, PT ;  /* 0x000000620400780c */ /* 0x000fc60003f84270 */
[----:B0-----:R-:W3:Y:S04]  /*463d0*/  LDL.LU R52, [R1+0x29a0] ;  /* 0x0029a00001347983 */ /* 0x001ee80000300800 */
[----:B------:R-:W3:Y:S04]  /*463e0*/  LDL.LU.64 R42, [R1+0x2998] ;  /* 0x00299800012a7983 */ /* 0x000ee80000300a00 */
[----:B--2---:R0:W-:Y:S04]  /*463f0*/  @P3 STL [R1+0x15a4], R53 ;  /* 0x0015a43501003387 */ /* 0x0041e80000100800 */
[----:B------:R-:W2:Y:S04]  /*46400*/  @P4 LDG.E.U16 R15, desc[UR6][R58.64] ;  /* 0x000000063a0f4981 */ /* 0x000ea8000c1e1500 */
[----:B------:R-:W2:Y:S04]  /*46410*/  @P4 LDG.E.U16 R72, desc[UR6][R56.64] ;  /* 0x0000000638484981 */ /* 0x000ea8000c1e1500 */
[----:B------:R-:W2:Y:S04]  /*46420*/  @P4 LDG.E.U16 R73, desc[UR6][R54.64] ;  /* 0x0000000636494981 */ /* 0x000ea8000c1e1500 */
[----:B0-----:R-:W2:Y:S04]  /*46430*/  LDL.LU R53, [R1+0x2990] ;  /* 0x0029900001357983 */ /* 0x001ea80000300800 */
[----:B------:R-:W2:Y:S04]  /*46440*/  LDL.LU.64 R70, [R1+0x2988] ;  /* 0x0029880001467983 */ /* 0x000ea80000300a00 */
[----:B------:R0:W-:Y:S04]  /*46450*/  @P3 STL [R1+0x15a0], R68 ;  /* 0x0015a04401003387 */ /* 0x0001e80000100800 */
[----:B0-----:R-:W2:Y:S04]  /*46460*/  LDL.LU R68, [R1+0x2980] ;  /* 0x0029800001447983 */ /* 0x001ea80000300800 */
[----:B------:R-:W2:Y:S04]  /*46470*/  LDL.LU.64 R74, [R1+0x2978] ;  /* 0x00297800014a7983 */ /* 0x000ea80000300a00 */
[----:B------:R0:W-:Y:S04]  /*46480*/  @P3 STL [R1+0x159c], R69 ;  /* 0x00159c4501003387 */ /* 0x0001e80000100800 */
[----:B0-----:R-:W2:Y:S04]  /*46490*/  LDL.LU R69, [R1+0x2970] ;  /* 0x0029700001457983 */ /* 0x001ea80000300800 */
[----:B------:R-:W2:Y:S04]  /*464a0*/  LDL.LU.64 R64, [R1+0x2968] ;  /* 0x0029680001407983 */ /* 0x000ea80000300a00 */
        /* <DEDUP_REMOVED lines=8> */
[----:B0-----:R-:W4:Y:S04]  /*46530*/  LDL.LU R39, [R1+0x2950] ;  /* 0x0029500001277983 */ /* 0x001f280000300800 */
[----:B------:R-:W4:Y:S04]  /*46540*/  LDL.LU.64 R82, [R1+0x2948] ;  /* 0x0029480001527983 */ /* 0x000f280000300a00 */
[----:B------:R0:W-:Y:S04]  /*46550*/  @P1 STL [R1+0x1030], R80 ;  /* 0x0010305001001387 */ /* 0x0001e80000100800 */
[----:B------:R-:W4:Y:S04]  /*46560*/  @P3 LDG.E.U16 R51, desc[UR6][R10.64] ;  /* 0x000000060a333981 */ /* 0x000f28000c1e1500 */
[----:B0-----:R-:W4:Y:S04]  /*46570*/  LDL.LU R80, [R1+0x2940] ;  /* 0x0029400001507983 */ /* 0x001f280000300800 */
[----:B------:R-:W4:Y:S04]  /*46580*/  LDL.LU.64 R78, [R1+0x2938] ;  /* 0x00293800014e7983 */ /* 0x000f280000300a00 */
[----:B------:R0:W-:Y:S04]  /*46590*/  @P1 STL [R1+0x102c], R81 ;  /* 0x00102c5101001387 */ /* 0x0001e80000100800 */
[----:B------:R-:W4:Y:S04]  /*465a0*/  @P3 LDG.E.U16 R5, desc[UR6][R8.64] ;  /* 0x0000000608053981 */ /* 0x000f28000c1e1500 */
[----:B0-----:R-:W4:Y:S04]  /*465b0*/  LDL.LU R81, [R1+0x2930] ;  /* 0x0029300001517983 */ /* 0x001f280000300800 */
[----:B------:R-:W4:Y:S04]  /*465c0*/  LDL.LU.64 R18, [R1+0x2928] ;  /* 0x0029280001127983 */ /* 0x000f280000300a00 */
[----:B------:R0:W-:Y:S01]  /*465d0*/  @P1 STL [R1+0x1028], R60 ;  /* 0x0010283c01001387 */ /* 0x0001e20000100800 */
[----:B------:R-:W-:-:S03]  /*465e0*/  ISETP.GT.AND P1, PT, R4, 0x64, PT ;  /* 0x000000640400780c */ /* 0x000fc60003f24270 */
[----:B0-----:R-:W4:Y:S04]  /*465f0*/  LDL.LU R60, [R1+0x2920] ;  /* 0x00292000013c7983 */ /* 0x001f280000300800 */
[----:B------:R-:W4:Y:S06]  /*46600*/  LDL.LU.64 R36, [R1+0x2918] ;  /* 0x0029180001247983 */ /* 0x000f2c0000300a00 */
[----:B------:R-:W4:Y:S04]  /*46610*/  @P1 LDG.E.U16 R0, desc[UR6][R6.64] ;  /* 0x0000000606001981 */ /* 0x000f28000c1e1500 */
[----:B---3--:R-:W3:Y:S04]  /*46620*/  @P1 LDG.E.U16 R93, desc[UR6][R34.64] ;  /* 0x00000006225d1981 */ /* 0x008ee8000c1e1500 */
        /* <DEDUP_REMOVED lines=12> */
[----:B--2---:R0:W-:Y:S04]  /*466f0*/  @P4 STL [R1+0x1014], R15 ;  /* 0x0010140f01004387 */ /* 0x0041e80000100800 */
        /* <DEDUP_REMOVED lines=8> */
[----:B----4-:R0:W-:Y:S04]  /*46780*/  @P4 STL [R1+0x1008], R50 ;  /* 0x0010083201004387 */ /* 0x0101e80000100800 */
[----:B0-----:R-:W4:Y:S04]  /*46790*/  LDL.LU R50, [R1+0x28a0] ;  /* 0x0028a00001327983 */ /* 0x001f280000300800 */
[----:B------:R-:W2:Y:S04]  /*467a0*/  LDL.LU.64 R10, [R1+0x2898] ;  /* 0x00289800010a7983 */ /* 0x000ea80000300a00 */
[----:B------:R0:W-:Y:S04]  /*467b0*/  @P3 STL [R1+0x1004], R51 ;  /* 0x0010043301003387 */ /* 0x0001e80000100800 */
[----:B0-----:R-:W4:Y:S04]  /*467c0*/  LDL.LU R51, [R1+0x2890] ;  /* 0x0028900001337983 */ /* 0x001f280000300800 */
[----:B------:R-:W2:Y:S04]  /*467d0*/  LDL.LU.64 R48, [R1+0x2888] ;  /* 0x0028880001307983 */ /* 0x000ea80000300a00 */
[----:B------:R0:W-:Y:S04]  /*467e0*/  @P3 STL [R1+0x1000], R44 ;  /* 0x0010002c01003387 */ /* 0x0001e80000100800 */
        /* <DEDUP_REMOVED lines=10> */
[----:B------:R-:W4:Y:S04]  /*46890*/  LDL.LU.64 R34, [R1+0x2848] ;  /* 0x0028480001227983 */ /* 0x000f280000300a00 */
[----:B---3--:R0:W-:Y:S04]  /*468a0*/  @P1 STL [R1+0xff0], R93 ;  /* 0x000ff05d01001387 */ /* 0x0081e80000100800 */
[----:B0-----:R-:W3:Y:S04]  /*468b0*/  LDL.LU R93, [R1+0x2840] ;  /* 0x00284000015d7983 */ /* 0x001ee80000300800 */
[----:B--2---:R-:W2:Y:S04]  /*468c0*/  @P1 LDG.E.U16 R0, desc[UR6][R28.64] ;  /* 0x000000061c001981 */ /* 0x004ea8000c1e1500 */
[----:B---3--:R-:W3:Y:S04]  /*468d0*/  @P1 LDG.E.U16 R93, desc[UR6][R32.64] ;  /* 0x00000006205d1981 */ /* 0x008ee8000c1e1500 */
[----:B------:R-:W2:Y:S04]  /*468e0*/  LDL.LU.64 R32, [R1+0x2838] ;  /* 0x0028380001207983 */ /* 0x000ea80000300a00 */
[----:B---3--:R0:W-:Y:S04]  /*468f0*/  STL [R1+0xfec], R93 ;  /* 0x000fec5d01007387 */ /* 0x0081e80000100800 */
[----:B0-----:R-:W3:Y:S04]  /*46900*/  LDL.LU R93, [R1+0x2830] ;  /* 0x00283000015d7983 */ /* 0x001ee80000300800 */
[----:B------:R-:W3:Y:S01]  /*46910*/  LDL.LU.64 R28, [R1+0x2828] ;  /* 0x00282800011c7983 */ /* 0x000ee20000300a00 */
[----:B------:R-:W-:-:S02]  /*46920*/  ISETP.GT.AND P5, PT, R4, 0x65, PT ;  /* 0x000000650400780c */ /* 0x000fc40003fa4270 */
[----:B------:R-:W-:Y:S01]  /*46930*/  PRMT R5, RZ, 0x7610, R5 ;  /* 0x00007610ff057816 */ /* 0x000fe20000000005 */
[----:B--2---:R0:W-:Y:S04]  /*46940*/  STL [R1+0xfe8], R0 ;  /* 0x000fe80001007387 */ /* 0x0041e80000100800 */
[----:B0-----:R-:W2:Y:S06]  /*46950*/  LDL.LU R0, [R1+0x2820] ;  /* 0x0028200001007983 */ /* 0x001eac0000300800 */
[----:B------:R-:W4:Y:S01]  /*46960*/  @P5 LDG.E.U16 R5, desc[UR6][R26.64] ;  /* 0x000000061a055981 */ /* 0x000f22000c1e1500 */
[----:B---3--:R-:W-:-:S02]  /*46970*/  PRMT R29, RZ, 0x7610, R29 ;  /* 0x00007610ff1d7816 */ /* 0x008fc4000000001d */
[----:B------:R-:W-:-:S04]  /*46980*/  PRMT R93, RZ, 0x7610, R93 ;  /* 0x00007610ff5d7816 */ /* 0x000fc8000000005d */
[----:B------:R-:W3:Y:S04]  /*46990*/  @P5 LDG.E.U16 R29, desc[UR6][R30.64] ;  /* 0x000000061e1d5981 */ /* 0x000ee8000c1e1500 */
[----:B------:R-:W4:Y:S01]  /*469a0*/  @P5 LDG.E.U16 R93, desc[UR6][R66.64] ;  /* 0x00000006425d5981 */ /* 0x000f22000c1e1500 */
[----:B--2---:R-:W-:-:S03]  /*469b0*/  PRMT R0, RZ, 0x7610, R0 ;  /* 0x00007610ff007816 */ /* 0x004fc60000000000 */
[----:B------:R-:W2:Y:S04]  /*469c0*/  LDL.LU.64 R30, [R1+0x2818] ;  /* 0x00281800011e7983 */ /* 0x000ea80000300a00 */
[----:B------:R-:W2:Y:S04]  /*469d0*/  @P5 LDG.E.U16 R0, desc[UR6][R76.64] ;  /* 0x000000064c005981 */ /* 0x000ea8000c1e1500 */
[----:B---3--:R0:W-:Y:S04]  /*469e0*/  STL [R1+0xfe4], R29 ;  /* 0x000fe41d01007387 */ /* 0x0081e80000100800 */
[----:B0-----:R-:W3:Y:S04]  /*469f0*/  LDL.LU R29, [R1+0x2810] ;  /* 0x00281000011d7983 */ /* 0x001ee80000300800 */
[----:B------:R-:W3:Y:S04]  /*46a00*/  LDL.LU.64 R26, [R1+0x2808] ;  /* 0x00280800011a7983 */ /* 0x000ee80000300a00 */
[----:B----4-:R0:W-:Y:S04]  /*46a10*/  STL [R1+0xfe0], R5 ;  /* 0x000fe00501007387 */ /* 0x0101e80000100800 */
[----:B0-----:R-:W4:Y:S04]  /*46a20*/  LDL.LU R5, [R1+0x2800] ;  /* 0x0028000001057983 */ /* 0x001f280000300800 */
[----:B------:R-:W3:Y:S04]  /*46a30*/  LDL.LU.64 R66, [R1+0x27f8] ;  /* 0x0027f80001427983 */ /* 0x000ee80000300a00 */
[----:B------:R0:W-:Y:S04]  /*46a40*/  STL [R1+0xfdc], R93 ;  /* 0x000fdc5d01007387 */ /* 0x0001e80000100800 */
[----:B0-----:R-:W3:Y:S04]  /*46a50*/  LDL.LU R93, [R1+0x27f0] ;  /* 0x0027f000015d7983 */ /* 0x001ee80000300800 */
[----:B------:R-:W3:Y:S01]  /*46a60*/  LDL.LU.64 R76, [R1+0x27e8] ;  /* 0x0027e800014c7983 */ /* 0x000ee20000300a00 */
[----:B------:R-:W-:-:S03]  /*46a70*/  ISETP.GT.AND P1, PT, R4, 0x68, PT ;  /* 0x000000680400780c */ /* 0x000fc60003f24270 */
[----:B--2---:R0:W-:Y:S04]  /*46a80*/  STL [R1+0xfd8], R0 ;  /* 0x000fd80001007387 */ /* 0x0041e80000100800 */
[----:B0-----:R-:W2:Y:S01]  /*46a90*/  LDL.LU R0, [R1+0x27e0] ;  /* 0x0027e00001007983 */ /* 0x001ea20000300800 */
[----:B----4-:R-:W-:-:S06]  /*46aa0*/  PRMT R5, RZ, 0x7610, R5 ;  /* 0x00007610ff057816 */ /* 0x010fcc0000000005 */
[----:B------:R-:W4:Y:S01]  /*46ab0*/  @P1 LDG.E.U16 R5, desc[UR6][R82.64] ;  /* 0x0000000652051981 */ /* 0x000f22000c1e1500 */
[----:B---3--:R-:W-:Y:S02]  /*46ac0*/  PRMT R77, RZ, 0x7610, R77 ;  /* 0x00007610ff4d7816 */ /* 0x008fe4000000004d */
        /* <DEDUP_REMOVED lines=18> */
[----:B---3--:R-:W-:Y:S02]  /*46bf0*/  PRMT R80, RZ, 0x7610, R80 ;  /* 0x00007610ff507816 */ /* 0x008fe40000000050 */
[----:B------:R-:W-:Y:S02]  /*46c00*/  PRMT R81, RZ, 0x7610, R81 ;  /* 0x00007610ff517816 */ /* 0x000fe40000000051 */
[----:B------:R-:W-:Y:S02]  /*46c10*/  PRMT R93, RZ, 0x7610, R93 ;  /* 0x00007610ff5d7816 */ /* 0x000fe4000000005d */
[----:B------:R-:W3:Y:S04]  /*46c20*/  @P5 LDG.E.U16 R80, desc[UR6][R76.64] ;  /* 0x000000064c505981 */ /* 0x000ee8000c1e1500 */
[----:B------:R-:W4:Y:S04]  /*46c30*/  @P5 LDG.E.U16 R81, desc[UR6][R82.64] ;  /* 0x0000000652515981 */ /* 0x000f28000c1e1500 */
[----:B------:R-:W4:Y:S04]  /*46c40*/  @P5 LDG.E.U16 R93, desc[UR6][R78.64] ;  /* 0x000000064e5d5981 */ /* 0x000f28000c1e1500 */
[----:B------:R-:W4:Y:S01]  /*46c50*/  LDL.LU.64 R76, [R1+0x2798] ;  /* 0x00279800014c7983 */ /* 0x000f220000300a00 */
[----:B--2---:R-:W-:-:S03]  /*46c60*/  PRMT R0, RZ, 0x7610, R0 ;  /* 0x00007610ff007816 */ /* 0x004fc60000000000 */
[----:B---3--:R0:W-:Y:S04]  /*46c70*/  STL [R1+0xf74], R80 ;  /* 0x000f745001007387 */ /* 0x0081e80000100800 */
[----:B0-----:R-:W2:Y:S04]  /*46c80*/  LDL.LU R80, [R1+0x2790] ;  /* 0x0027900001507983 */ /* 0x001ea80000300800 */
[----:B------:R-:W3:Y:S04]  /*46c90*/  LDL.LU.64 R82, [R1+0x2788] ;  /* 0x0027880001527983 */ /* 0x000ee80000300a00 */
[----:B----4-:R0:W-:Y:S04]  /*46ca0*/  STL [R1+0xf70], R81 ;  /* 0x000f705101007387 */ /* 0x0101e80000100800 */
[----:B------:R1:W4:Y:S04]  /*46cb0*/  @P5 LDG.E.U16 R0, desc[UR6][R76.64] ;  /* 0x000000064c005981 */ /* 0x000328000c1e1500 */
[----:B0-----:R-:W2:Y:S04]  /*46cc0*/  LDL.LU R81, [R1+0x2780] ;  /* 0x0027800001517983 */ /* 0x001ea80000300800 */
[----:B------:R-:W2:Y:S04]  /*46cd0*/  LDL.LU.64 R78, [R1+0x2778] ;  /* 0x00277800014e7983 */ /* 0x000ea80000300a00 */
[----:B------:R0:W-:Y:S04]  /*46ce0*/  STL [R1+0xf6c], R93 ;  /* 0x000f6c5d01007387 */ /* 0x0001e80000100800 */
[----:B0-----:R-:W2:Y:S04]  /*46cf0*/  LDL.LU R93, [R1+0x2770] ;  /* 0x00277000015d7983 */ /* 0x001ea80000300800 */
[----:B------:R-:W1:Y:S01]  /*46d00*/  LDL.LU.64 R76, [R1+0x2768] ;  /* 0x00276800014c7983 */ /* 0x000e620000300a00 */
[----:B------:R-:W-:-:S02]  /*46d10*/  ISETP.GT.AND P1, PT, R4, 0x78, PT ;  /* 0x000000780400780c */ /* 0x000fc40003f24270 */
[----:B-1----:R-:W-:Y:S02]  /*46d20*/  PRMT R76, RZ, 0x7610, R76 ;  /* 0x00007610ff4c7816 */ /* 0x002fe4000000004c */
[----:B------:R-:W-:-:S09]  /*46d30*/  PRMT R77, RZ, 0x7610, R77 ;  /* 0x00007610ff4d7816 */ /* 0x000fd2000000004d */
[----:B---3--:R-:W3:Y:S04]  /*46d40*/  @P1 LDG.E.U16 R76, desc[UR6][R82.64] ;  /* 0x00000006524c1981 */ /* 0x008ee8000c1e1500 */
[----:B--2---:R-:W2:Y:S04]  /*46d50*/  @P1 LDG.E.U16 R77, desc[UR6][R80.64] ;  /* 0x00000006504d1981 */ /* 0x004ea8000c1e1500 */
[----:B----4-:R0:W-:Y:S01]  /*46d60*/  STL [R1+0xf68], R0 ;  /* 0x000f680001007387 */ /* 0x0101e20000100800 */
[----:B------:R-:W-:-:S06]  /*46d70*/  PRMT R93, RZ, 0x7610, R93 ;  /* 0x00007610ff5d7816 */ /* 0x000fcc000000005d */
[----:B------:R-:W4:Y:S04]  /*46d80*/  @P1 LDG.E.U16 R93, desc[UR6][R78.64] ;  /* 0x000000064e5d1981 */ /* 0x000f28000c1e1500 */
[----:B0-----:R-:W2:Y:S04]  /*46d90*/  LDL.LU R0, [R1+0x2760] ;  /* 0x0027600001007983 */ /* 0x001ea80000300800 */
[----:B---3--:R0:W-:Y:S04]  /*46da0*/  STL [R1+0xf14], R76 ;  /* 0x000f144c01007387 */ /* 0x0081e80000100800 */
[----:B0-----:R-:W3:Y:S04]  /*46db0*/  LDL.LU R76, [R1+0x275c] ;  /* 0x00275c00014c7983 */ /* 0x001ee80000300800 */
[----:B------:R-:W-:Y:S04]  /*46dc0*/  STL [R1+0x213c], R82 ;  /* 0x00213c5201007387 */ /* 0x000fe80000100800 */
[----:B------:R-:W-:Y:S04]  /*46dd0*/  STL [R1+0x220c], R82 ;  /* 0x00220c5201007387 */ /* 0x000fe80000100800 */
[----:B------:R-:W-:Y:S04]  /*46de0*/  STL [R1+0x23f8], R82 ;  /* 0x0023f85201007387 */ /* 0x000fe80000100800 */
[----:B------:R-:W-:Y:S04]  /*46df0*/  STL [R1+0x2138], R83 ;  /* 0x0021385301007387 */ /* 0x000fe80000100800 */
[----:B------:R-:W-:Y:S04]  /*46e00*/  STL [R1+0x2210], R83 ;  /* 0x0022105301007387 */ /* 0x000fe80000100800 */
[----:B------:R-:W-:Y:S04]  /*46e10*/  STL [R1+0x23fc], R83 ;  /* 0x0023fc5301007387 */ /* 0x000fe80000100800 */
[----:B--2---:R0:W-:Y:S04]  /*46e20*/  STL [R1+0xf10], R77 ;  /* 0x000f104d01007387 */ /* 0x0041e80000100800 */
[----:B0-----:R-:W3:Y:S04]  /*46e30*/  LDL.LU R77, [R1+0x2758] ;  /* 0x00275800014d7983 */ /* 0x001ee80000300800 */
[----:B------:R-:W-:Y:S01]  /*46e40*/  STL [R1+0x2144], R80 ;  /* 0x0021445001007387 */ /* 0x000fe20000100800 */
[----:B------:R-:W-:-:S03]  /*46e50*/  PRMT R0, RZ, 0x7610, R0 ;  /* 0x00007610ff007816 */ /* 0x000fc60000000000 */
[----:B------:R-:W-:Y:S04]  /*46e60*/  STL [R1+0x2214], R80 ;  /* 0x0022145001007387 */ /* 0x000fe80000100800 */
[----:B------:R-:W-:Y:S04]  /*46e70*/  STL [R1+0x2400], R80 ;  /* 0x0024005001007387 */ /* 0x000fe80000100800 */
[----:B------:R-:W-:Y:S04]  /*46e80*/  STL [R1+0x2140], R81 ;  /* 0x0021405101007387 */ /* 0x000fe80000100800 */
[----:B------:R-:W-:Y:S04]  /*46e90*/  STL [R1+0x2218], R81 ;  /* 0x0022185101007387 */ /* 0x000fe80000100800 */
[----:B------:R-:W-:Y:S04]  /*46ea0*/  STL [R1+0x2404], R81 ;  /* 0x0024045101007387 */ /* 0x000fe80000100800 */
[----:B----4-:R0:W-:Y:S04]  /*46eb0*/  STL [R1+0xf0c], R93 ;  /* 0x000f0c5d01007387 */ /* 0x0101e80000100800 */
[----:B0-----:R-:W2:Y:S04]  /*46ec0*/  LDL.LU R93, [R1+0x2754] ;  /* 0x00275400015d7983 */ /* 0x001ea80000300800 */
[----:B---3--:R-:W3:Y:S01]  /*46ed0*/  @P1 LDG.E.U16 R0, desc[UR6][R76.64] ;  /* 0x000000064c001981 */ /* 0x008ee2000c1e1500 */
[----:B------:R-:W-:-:S02]  /*46ee0*/  ISETP.GT.AND P4, PT, R4, 0x66, PT ;  /* 0x000000660400780c */ /* 0x000fc40003f84270 */
[----:B------:R-:W-:Y:S01]  /*46ef0*/  PRMT R39, RZ, 0x7610, R39 ;  /* 0x00007610ff277816 */ /* 0x000fe20000000027 */
[----:B------:R-:W-:Y:S04]  /*46f00*/  STL [R1+0x214c], R78 ;  /* 0x00214c4e01007387 */ /* 0x000fe80000100800 */
[----:B------:R-:W-:Y:S04]  /*46f10*/  STL [R1+0x221c], R78 ;  /* 0x00221c4e01007387 */ /* 0x000fe80000100800 */
[----:B------:R-:W-:Y:S01]  /*46f20*/  STL [R1+0x2148], R79 ;  /* 0x0021484f01007387 */ /* 0x000fe20000100800 */
[----:B------:R-:W-:-:S03]  /*46f30*/  PRMT R5, RZ, 0x7610, R5 ;  /* 0x00007610ff057816 */ /* 0x000fc60000000005 */
[----:B------:R-:W-:Y:S04]  /*46f40*/  STL [R1+0x2220], R79 ;  /* 0x0022204f01007387 */ /* 0x000fe80000100800 */
[----:B------:R-:W-:Y:S04]  /*46f50*/  STL [R1+0x2408], R79 ;  /* 0x0024084f01007387 */ /* 0x000fe80000100800 */
[----:B------:R-:W4:Y:S04]  /*46f60*/  @P4 LDG.E.U16 R39, desc[UR6][R40.64] ;  /* 0x0000000628274981 */ /* 0x000f28000c1e1500 */
[----:B------:R-:W4:Y:S01]  /*46f70*/  @P4 LDG.E.U16 R5, desc[UR6][R42.64] ;  /* 0x000000062a054981 */ /* 0x000f22000c1e1500 */
[----:B--2---:R-:W-:-:S06]  /*46f80*/  PRMT R93, RZ, 0x7610, R93 ;  /* 0x00007610ff5d7816 */ /* 0x004fcc000000005d */
[----:B------:R-:W2:Y:S04]  /*46f90*/  @P4 LDG.E.U16 R93, desc[UR6][R52.64] ;  /* 0x00000006345d4981 */ /* 0x000ea8000c1e1500 */
[----:B---3--:R0:W-:Y:S04]  /*46fa0*/  STL [R1+0xf08], R0 ;  /* 0x000f080001007387 */ /* 0x0081e80000100800 */
[----:B0-----:R-:W3:Y:S04]  /*46fb0*/  LDL.LU R0, [R1+0x2750] ;  /* 0x0027500001007983 */ /* 0x001ee80000300800 */
[----:B------:R-:W-:Y:S04]  /*46fc0*/  STL [R1+0x2154], R76 ;  /* 0x0021544c01007387 */ /* 0x000fe80000100800 */
[----:B------:R-:W-:Y:S04]  /*46fd0*/  STL [R1+0x2224], R76 ;  /* 0x0022244c01007387 */ /* 0x000fe80000100800 */
[----:B------:R-:W-:Y:S04]  /*46fe0*/  STL [R1+0x240c], R76 ;  /* 0x00240c4c01007387 */ /* 0x000fe80000100800 */
[----:B------:R-:W-:Y:S04]  /*46ff0*/  STL [R1+0x2150], R77 ;  /* 0x0021504d01007387 */ /* 0x000fe80000100800 */
[----:B------:R-:W3:Y:S04]  /*47000*/  LDL.LU.64 R40, [R1+0x2748] ;  /* 0x0027480001287983 */ /* 0x000ee80000300a00 */
[----:B----4-:R0:W-:Y:S04]  /*47010*/  STL [R1+0x1594], R39 ;  /* 0x0015942701007387 */ /* 0x0101e80000100800 */
[----:B0-----:R-:W4:Y:S04]  /*47020*/  LDL.LU R39, [R1+0x2740] ;  /* 0x0027400001277983 */ /* 0x001f280000300800 */
[----:B------:R-:W4:Y:S04]  /*47030*/  LDL.LU.64 R42, [R1+0x2738] ;  /* 0x00273800012a7983 */ /* 0x000f280000300a00 */
[----:B------:R0:W-:Y:S04]  /*47040*/  STL [R1+0x1590], R5 ;  /* 0x0015900501007387 */ /* 0x0001e80000100800 */
[----:B0-----:R-:W4:Y:S04]  /*47050*/  LDL.LU R5, [R1+0x2730] ;  /* 0x0027300001057983 */ /* 0x001f280000300800 */
[----:B------:R-:W4:Y:S04]  /*47060*/  LDL.LU.64 R52, [R1+0x2728] ;  /* 0x0027280001347983 */ /* 0x000f280000300a00 */
[----:B--2---:R0:W-:Y:S04]  /*47070*/  STL [R1+0x158c], R93 ;  /* 0x00158c5d01007387 */ /* 0x0041e80000100800 */
[----:B0-----:R-:W2:Y:S01]  /*47080*/  LDL.LU R93, [R1+0x2720] ;  /* 0x00272000015d7983 */ /* 0x001ea20000300800 */
[----:B---3--:R-:W-:-:S06]  /*47090*/  PRMT R0, RZ, 0x7610, R0 ;  /* 0x00007610ff007816 */ /* 0x008fcc0000000000 */
[----:B------:R-:W3:Y:S04]  /*470a0*/  @P4 LDG.E.U16 R0, desc[UR6][R70.64] ;  /* 0x0000000646004981 */ /* 0x000ee8000c1e1500 */
[----:B------:R-:W3:Y:S01]  /*470b0*/  LDL.LU.64 R70, [R1+0x2718] ;  /* 0x0027180001467983 */ /* 0x000ee20000300a00 */
[----:B------:R-:W-:Y:S02]  /*470c0*/  ISETP.GT.AND P3, PT, R4, 0x67, PT ;  /* 0x000000670400780c */ /* 0x000fe40003f64270 */
[----:B----4-:R-:W-:-:S11]  /*470d0*/  PRMT R5, RZ, 0x7610, R5 ;  /* 0x00007610ff057816 */ /* 0x010fd60000000005 */
[----:B------:R-:W4:Y:S01]  /*470e0*/  @P3 LDG.E.U16 R5, desc[UR6][R68.64] ;  /* 0x0000000644053981 */ /* 0x000f22000c1e1500 */
[----:B--2---:R-:W-:-:S06]  /*470f0*/  PRMT R93, RZ, 0x7610, R93 ;  /* 0x00007610ff5d7816 */ /* 0x004fcc000000005d */
[----:B------:R-:W2:Y:S04]  /*47100*/  @P3 LDG.E.U16 R93, desc[UR6][R64.64] ;  /* 0x00000006405d3981 */ /* 0x000ea8000c1e1500 */
[----:B---3--:R0:W-:Y:S01]  /*47110*/  STL [R1+0x1588], R0 ;  /* 0x0015880001007387 */ /* 0x0081e20000100800 */
[----:B------:R-:W-:-:S03]  /*47120*/  PRMT R71, RZ, 0x7610, R71 ;  /* 0x00007610ff477816 */ /* 0x000fc60000000047 */
[----:B0-----:R-:W3:Y:S04]  /*47130*/  LDL.LU R0, [R1+0x2710] ;  /* 0x0027100001007983 */ /* 0x001ee80000300800 */
[----:B------:R-:W2:Y:S04]  /*47140*/  @P3 LDG.E.U16 R71, desc[UR6][R74.64] ;  /* 0x000000064a473981 */ /* 0x000ea8000c1e1500 */
[----:B------:R-:W4:Y:S01]  /*47150*/  LDL.LU.64 R74, [R1+0x2708] ;  /* 0x00270800014a7983 */ /* 0x000f220000300a00 */
[----:B---3--:R-:W-:-:S03]  /*47160*/  PRMT R0, RZ, 0x7610, R0 ;  /* 0x00007610ff007816 */ /* 0x008fc60000000000 */
[----:B--2---:R0:W-:Y:S04]  /*47170*/  STL [R1+0x1584], R71 ;  /* 0x0015844701007387 */ /* 0x0041e80000100800 */
[----:B------:R-:W2:Y:S04]  /*47180*/  @P3 LDG.E.U16 R0, desc[UR6][R62.64] ;  /* 0x000000063e003981 */ /* 0x000ea8000c1e1500 */
        /* <DEDUP_REMOVED lines=16> */
[----:B------:R-:W4:Y:S04]  /*47290*/  @P5 LDG.E.U16 R93, desc[UR6][R60.64] ;  /* 0x000000063c5d5981 */ /* 0x000f28000c1e1500 */
[----:B------:R-:W4:Y:S01]  /*472a0*/  LDL.LU.64 R18, [R1+0x26c8] ;  /* 0x0026c80001127983 */ /* 0x000f220000300a00 */
[----:B--2---:R-:W-:-:S06]  /*472b0*/  PRMT R0, RZ, 0x7610, R0 ;  /* 0x00007610ff007816 */ /* 0x004fcc0000000000 */
        /* <DEDUP_REMOVED lines=62> */
[----:B--2---:R-:W-:-:S06]  /*476a0*/  PRMT R0, RZ, 0x7610, R0 ;  /* 0x00007610ff007816 */ /* 0x004fcc0000000000 */
[----:B------:R0:W2:Y:S04]  /*476b0*/  @P1 LDG.E.U16 R0, desc[UR6][R68.64] ;  /* 0x0000000644001981 */ /* 0x0000a8000c1e1500 */
[----:B---3--:R1:W-:Y:S04]  /*476c0*/  STL [R1+0xf64], R72 ;  /* 0x000f644801007387 */ /* 0x0083e80000100800 */
[----:B-1----:R-:W3:Y:S04]  /*476d0*/  LDL.LU R72, [R1+0x2600] ;  /* 0x0026000001487983 */ /* 0x002ee80000300800 */
[----:B------:R-:W2:Y:S04]  /*476e0*/  LDL.LU.64 R74, [R1+0x25f8] ;  /* 0x0025f800014a7983 */ /* 0x000ea80000300a00 */
[----:B----4-:R1:W-:Y:S04]  /*476f0*/  STL [R1+0xf60], R73 ;  /* 0x000f604901007387 */ /* 0x0103e80000100800 */
[----:B-1----:R-:W3:Y:S04]  /*47700*/  LDL.LU R73, [R1+0x25f0] ;  /* 0x0025f00001497983 */ /* 0x002ee80000300800 */
[----:B------:R-:W4:Y:S04]  /*47710*/  LDL.LU.64 R70, [R1+0x25e8] ;  /* 0x0025e80001467983 */ /* 0x000f280000300a00 */
[----:B------:R1:W-:Y:S04]  /*47720*/  STL [R1+0xf5c], R93 ;  /* 0x000f5c5d01007387 */ /* 0x0003e80000100800 */
[----:B-1----:R-:W2:Y:S04]  /*47730*/  LDL.LU R93, [R1+0x25e0] ;  /* 0x0025e000015d7983 */ /* 0x002ea80000300800 */
[----:B------:R-:W0:Y:S01]  /*47740*/  LDL.LU.64 R68, [R1+0x25d8] ;  /* 0x0025d80001447983 */ /* 0x000e220000300a00 */
[----:B------:R-:W-:-:S02]  /*47750*/  ISETP.GT.AND P4, PT, R4, 0x79, PT ;  /* 0x000000790400780c */ /* 0x000fc40003f84270 */
[----:B0-----:R-:W-:Y:S02]  /*47760*/  PRMT R68, RZ, 0x7610, R68 ;  /* 0x00007610ff447816 */ /* 0x001fe40000000044 */
[----:B------:R-:W-:-:S09]  /*47770*/  PRMT R69, RZ, 0x7610, R69 ;  /* 0x00007610ff457816 */ /* 0x000fd20000000045 */
[----:B--2---:R-:W2:Y:S04]  /*47780*/  @P4 LDG.E.U16 R68, desc[UR6][R74.64] ;  /* 0x000000064a444981 */ /* 0x004ea8000c1e1500 */
[----:B---3--:R-:W3:Y:S04]  /*47790*/  @P4 LDG.E.U16 R69, desc[UR6][R72.64] ;  /* 0x0000000648454981 */ /* 0x008ee8000c1e1500 */
[----:B------:R0:W-:Y:S01]  /*477a0*/  STL [R1+0xf58], R0 ;  /* 0x000f580001007387 */ /* 0x0001e20000100800 */
[----:B------:R-:W-:-:S06]  /*477b0*/  PRMT R93, RZ, 0x7610, R93 ;  /* 0x00007610ff5d7816 */ /* 0x000fcc000000005d */
[----:B----4-:R-:W4:Y:S04]  /*477c0*/  @P4 LDG.E.U16 R93, desc[UR6][R70.64] ;  /* 0x00000006465d4981 */ /* 0x010f28000c1e1500 */
[----:B0-----:R-:W3:Y:S04]  /*477d0*/  LDL.LU R0, [R1+0x25d0] ;  /* 0x0025d00001007983 */ /* 0x001ee80000300800 */
[----:B--2---:R0:W-:Y:S04]  /*477e0*/  STL [R1+0xf04], R68 ;  /* 0x000f044401007387 */ /* 0x0041e80000100800 */
[----:B0-----:R-:W2:Y:S04]  /*477f0*/  LDL.LU R68, [R1+0x25cc] ;  /* 0x0025cc0001447983 */ /* 0x001ea80000300800 */
[----:B------:R-:W-:Y:S04]  /*47800*/  STL [R1+0x215c], R74 ;  /* 0x00215c4a01007387 */ /* 0x000fe80000100800 */
[----:B------:R-:W-:Y:S04]  /*47810*/  STL [R1+0x2228], R74 ;  /* 0x0022284a01007387 */ /* 0x000fe80000100800 */
[----:B------:R-:W-:Y:S04]  /*47820*/  STL [R1+0x2410], R74 ;  /* 0x0024104a01007387 */ /* 0x000fe80000100800 */
[----:B------:R-:W-:Y:S04]  /*47830*/  STL [R1+0x2158], R75 ;  /* 0x0021584b01007387 */ /* 0x000fe80000100800 */
[----:B------:R-:W-:Y:S04]  /*47840*/  STL [R1+0x222c], R75 ;  /* 0x00222c4b01007387 */ /* 0x000fe80000100800 */
[----:B------:R-:W-:Y:S04]  /*47850*/  STL [R1+0x2414], R75 ;  /* 0x0024144b01007387 */ /* 0x000fe80000100800 */
[----:B---3--:R0:W-:Y:S04]  /*47860*/  STL [R1+0xf00], R69 ;  /* 0x000f004501007387 */ /* 0x0081e80000100800 */
[----:B0-----:R-:W2:Y:S04]  /*47870*/  LDL.LU R69, [R1+0x25c8] ;  /* 0x0025c80001457983 */ /* 0x001ea80000300800 */
[----:B------:R-:W-:Y:S04]  /*47880*/  STL [R1+0x2164], R72 ;  /* 0x0021644801007387 */ /* 0x000fe80000100800 */
[----:B------:R-:W-:Y:S04]  /*47890*/  STL [R1+0x2230], R72 ;  /* 0x0022304801007387 */ /* 0x000fe80000100800 */
[----:B------:R-:W-:Y:S04]  /*478a0*/  STL [R1+0x2418], R72 ;  /* 0x0024184801007387 */ /* 0x000fe80000100800 */
[----:B------:R-:W-:Y:S04]  /*478b0*/  STL [R1+0x2160], R73 ;  /* 0x0021604901007387 */ /* 0x000fe80000100800 */
[----:B------:R-:W-:Y:S01]  /*478c0*/  STL [R1+0x2234], R73 ;  /* 0x0022344901007387 */ /* 0x000fe20000100800 */
[----:B------:R-:W-:-:S03]  /*478d0*/  PRMT R0, RZ, 0x7610, R0 ;  /* 0x00007610ff007816 */ /* 0x000fc60000000000 */
[----:B------:R-:W-:Y:S04]  /*478e0*/  STL [R1+0x241c], R73 ;  /* 0x00241c4901007387 */ /* 0x000fe80000100800 */
[----:B----4-:R0:W-:Y:S01]  /*478f0*/  STL [R1+0xefc], R93 ;  /* 0x000efc5d01007387 */ /* 0x0101e20000100800 */
[----:B------:R-:W-:-:S03]  /*47900*/  ISETP.GT.AND P3, PT, R4, 0x6c, PT ;  /* 0x0000006c0400780c */ /* 0x000fc60003f64270 */
[----:B0-----:R-:W3:Y:S04]  /*47910*/  LDL.LU R93, [R1+0x25c4] ;  /* 0x0025c400015d7983 */ /* 0x001ee80000300800 */
[----:B------:R-:W-:Y:S04]  /*47920*/  STL [R1+0x216c], R70 ;  /* 0x00216c4601007387 */ /* 0x000fe80000100800 */
[----:B------:R-:W-:Y:S04]  /*47930*/  STL [R1+0x2238], R70 ;  /* 0x0022384601007387 */ /* 0x000fe80000100800 */
[----:B------:R-:W-:Y:S04]  /*47940*/  STL [R1+0x2420], R70 ;  /* 0x0024204601007387 */ /* 0x000fe80000100800 */
[----:B------:R-:W-:Y:S04]  /*47950*/  STL [R1+0x2168], R71 ;  /* 0x0021684701007387 */ /* 0x000fe80000100800 */
[----:B------:R-:W-:Y:S04]  /*47960*/  STL [R1+0x223c], R71 ;  /* 0x00223c4701007387 */ /* 0x000fe80000100800 */
[----:B------:R0:W-:Y:S01]  /*47970*/  STL [R1+0x2424], R71 ;  /* 0x0024244701007387 */ /* 0x0001e20000100800 */
[----:B------:R-:W-:-:S02]  /*47980*/  PRMT R86, RZ, 0x7610, R86 ;  /* 0x00007610ff567816 */ /* 0x000fc40000000056 */
[----:B------:R-:W-:Y:S02]  /*47990*/  PRMT R85, RZ, 0x7610, R85 ;  /* 0x00007610ff557816 */ /* 0x000fe40000000055 */
[----:B------:R-:W-:Y:S02]  /*479a0*/  PRMT R84, RZ, 0x7610, R84 ;  /* 0x00007610ff547816 */ /* 0x000fe40000000054 */
[----:B------:R-:W4:Y:S04]  /*479b0*/  @P3 LDG.E.U16 R86, desc[UR6][R10.64] ;  /* 0x000000060a563981 */ /* 0x000f28000c1e1500 */
[----:B------:R-:W3:Y:S04]  /*479c0*/  @P3 LDG.E.U16 R85, desc[UR6][R50.64] ;  /* 0x0000000632553981 */ /* 0x000ee8000c1e1500 */
[----:B------:R-:W3:Y:S01]  /*479d0*/  @P3 LDG.E.U16 R84, desc[UR6][R48.64] ;  /* 0x0000000630543981 */ /* 0x000ee2000c1e1500 */
[----:B0-----:R-:W-:-:S06]  /*479e0*/  PRMT R71, RZ, 0x7610, R71 ;  /* 0x00007610ff477816 */ /* 0x001fcc0000000047 */
[----:B------:R-:W3:Y:S04]  /*479f0*/  @P3 LDG.E.U16 R71, desc[UR6][R12.64] ;  /* 0x000000060c473981 */ /* 0x000ee8000c1e1500 */
[----:B--2---:R-:W2:Y:S01]  /*47a00*/  @P4 LDG.E.U16 R0, desc[UR6][R68.64] ;  /* 0x0000000644004981 */ /* 0x004ea2000c1e1500 */
[----:B------:R-:W-:Y:S02]  /*47a10*/  ISETP.GT.AND P1, PT, R4, 0x6d, PT ;  /* 0x0000006d0400780c */ /* 0x000fe40003f24270 */
[----:B------:R-:W-:Y:S02]  /*47a20*/  PRMT R79, RZ, 0x7610, R79 ;  /* 0x00007610ff4f7816 */ /* 0x000fe4000000004f */
[----:B------:R-:W-:Y:S02]  /*47a30*/  PRMT R81, RZ, 0x7610, R81 ;  /* 0x00007610ff517816 */ /* 0x000fe40000000051 */
[----:B------:R-:W-:-:S02]  /*47a40*/  PRMT R80, RZ, 0x7610, R80 ;  /* 0x00007610ff507816 */ /* 0x000fc40000000050 */
[----:B------:R-:W-:-:S05]  /*47a50*/  PRMT R83, RZ, 0x7610, R83 ;  /* 0x00007610ff537816 */ /* 0x000fca0000000053 */
[----:B------:R-:W3:Y:S04]  /*47a60*/  @P1 LDG.E.U16 R79, desc[UR6][R46.64] ;  /* 0x000000062e4f1981 */ /* 0x000ee8000c1e1500 */
[----:B------:R-:W3:Y:S04]  /*47a70*/  @P1 LDG.E.U16 R81, desc[UR6][R44.64] ;  /* 0x000000062c511981 */ /* 0x000ee8000c1e1500 */
[----:B------:R-:W3:Y:S04]  /*47a80*/  @P1 LDG.E.U16 R80, desc[UR6][R8.64] ;  /* 0x0000000608501981 */ /* 0x000ee8000c1e1500 */
[----:B------:R-:W3:Y:S01]  /*47a90*/  @P1 LDG.E.U16 R83, desc[UR6][R6.64] ;  /* 0x0000000606531981 */ /* 0x000ee2000c1e1500 */
[----:B------:R-:W-:-:S02]  /*47aa0*/  ISETP.GT.AND P1, PT, R4, 0x72, PT ;  /* 0x000000720400780c */ /* 0x000fc40003f24270 */
[----:B------:R-:W-:Y:S02]  /*47ab0*/  ISETP.GT.AND P4, PT, R4, 0x6e, PT ;  /* 0x0000006e0400780c */ /* 0x000fe40003f84270 */
[----:B------:R-:W-:Y:S02]  /*47ac0*/  PRMT R78, RZ, 0x7610, R78 ;  /* 0x00007610ff4e7816 */ /* 0x000fe4000000004e */
[----:B------:R-:W-:Y:S02]  /*47ad0*/  PRMT R75, RZ, 0x7610, R75 ;  /* 0x00007610ff4b7816 */ /* 0x000fe4000000004b */
[----:B------:R-:W-:-:S05]  /*47ae0*/  PRMT R74, RZ, 0x7610, R74 ;  /* 0x00007610ff4a7816 */ /* 0x000fca000000004a */
[----:B------:R-:W3:Y:S04]  /*47af0*/  @P1 LDG.E.U16 R78, desc[UR6][R64.64] ;  /* 0x00000006404e1981 */ /* 0x000ee8000c1e1500 */
[----:B------:R-:W4:Y:S04]  /*47b00*/  @P1 LDG.E.U16 R75, desc[UR6][R18.64] ;  /* 0x00000006124b1981 */ /* 0x000f28000c1e1500 */
[----:B------:R-:W4:Y:S04]  /*47b10*/  @P1 LDG.E.U16 R74, desc[UR6][R62.64] ;  /* 0x000000063e4a1981 */ /* 0x000f28000c1e1500 */
        /* <DEDUP_REMOVED lines=8> */
[----:B------:R-:W2:Y:S04]  /*47ba0*/  LDL.LU.64 R12, [R1+0x25b8] ;  /* 0x0025b800010c7983 */ /* 0x000ea80000300a00 */
[----:B---3--:R-:W-:Y:S04]  /*47bb0*/  STL [R1+0x2460], R71 ;  /* 0x0024604701007387 */ /* 0x008fe80000100800 */
[----:B------:R-:W3:Y:S04]  /*47bc0*/  LDL.LU.64 R10, [R1+0x25b0] ;  /* 0x0025b000010a7983 */ /* 0x000ee80000300a00 */
[----:B----4-:R-:W-:Y:S04]  /*47bd0*/  STL [R1+0x2464], R86 ;  /* 0x0024645601007387 */ /* 0x010fe80000100800 */
[----:B------:R-:W4:Y:S04]  /*47be0*/  LDL.LU.64 R50, [R1+0x25a8] ;  /* 0x0025a80001327983 */ /* 0x000f280000300a00 */
[----:B------:R-:W-:Y:S04]  /*47bf0*/  STL [R1+0x2468], R85 ;  /* 0x0024685501007387 */ /* 0x000fe80000100800 */
[----:B------:R-:W2:Y:S04]  /*47c00*/  LDL.LU.64 R48, [R1+0x25a0] ;  /* 0x0025a00001307983 */ /* 0x000ea80000300a00 */
[----:B------:R0:W-:Y:S04]  /*47c10*/  STL [R1+0x246c], R84 ;  /* 0x00246c5401007387 */ /* 0x0001e80000100800 */
[----:B------:R-:W2:Y:S01]  /*47c20*/  LDL.LU.64 R46, [R1+0x2598] ;  /* 0x00259800012e7983 */ /* 0x000ea20000300a00 */
[----:B0-----:R-:W-:-:S06]  /*47c30*/  PRMT R84, RZ, 0x7610, R84 ;  /* 0x00007610ff547816 */ /* 0x001fcc0000000054 */
[----:B------:R-:W2:Y:S01]  /*47c40*/  @P4 LDG.E.U16 R84, desc[UR6][R34.64] ;  /* 0x0000000622544981 */ /* 0x000ea2000c1e1500 */
[----:B------:R-:W-:-:S03]  /*47c50*/  ISETP.GT.AND P3, PT, R4, 0x6f, PT ;  /* 0x0000006f0400780c */ /* 0x000fc60003f64270 */
[----:B------:R0:W-:Y:S04]  /*47c60*/  STL [R1+0x2430], R79 ;  /* 0x0024304f01007387 */ /* 0x0001e80000100800 */
[----:B------:R-:W3:Y:S04]  /*47c70*/  LDL.LU.64 R44, [R1+0x2590] ;  /* 0x00259000012c7983 */ /* 0x000ee80000300a00 */
[----:B------:R1:W-:Y:S04]  /*47c80*/  STL [R1+0x2434], R81 ;  /* 0x0024345101007387 */ /* 0x0003e80000100800 */
[----:B------:R-:W3:Y:S04]  /*47c90*/  LDL.LU.64 R8, [R1+0x2588] ;  /* 0x0025880001087983 */ /* 0x000ee80000300a00 */
[----:B------:R1:W-:Y:S01]  /*47ca0*/  STL [R1+0x244c], R80 ;  /* 0x00244c5001007387 */ /* 0x0003e20000100800 */
[----:B------:R-:W-:-:S03]  /*47cb0*/  PRMT R43, RZ, 0x7610, R43 ;  /* 0x00007610ff2b7816 */ /* 0x000fc6000000002b */
[----:B------:R-:W3:Y:S01]  /*47cc0*/  LDL.LU.64 R6, [R1+0x2580] ;  /* 0x0025800001067983 */ /* 0x000ee20000300a00 */
[----:B------:R-:W-:Y:S02]  /*47cd0*/  PRMT R42, RZ, 0x7610, R42 ;  /* 0x00007610ff2a7816 */ /* 0x000fe4000000002a */
[----:B0-----:R-:W-:Y:S02]  /*47ce0*/  PRMT R79, RZ, 0x7610, R79 ;  /* 0x00007610ff4f7816 */ /* 0x001fe4000000004f */
[----:B-1----:R-:W-:Y:S02]  /*47cf0*/  PRMT R81, RZ, 0x7610, R81 ;  /* 0x00007610ff517816 */ /* 0x002fe40000000051 */
[----:B------:R-:W-:Y:S01]  /*47d00*/  PRMT R80, RZ, 0x7610, R80 ;  /* 0x00007610ff507816 */ /* 0x000fe20000000050 */
[----:B------:R-:W-:Y:S04]  /*47d10*/  STL [R1+0x2450], R83 ;  /* 0x0024505301007387 */ /* 0x000fe80000100800 */
[----:B------:R-:W3:Y:S04]  /*47d20*/  LDL.LU.64 R34, [R1+0x2578] ;  /* 0x0025780001227983 */ /* 0x000ee80000300a00 */
[----:B------:R-:W3:Y:S04]  /*47d30*/  @P4 LDG.E.U16 R81, desc[UR6][R32.64] ;  /* 0x0000000620514981 */ /* 0x000ee8000c1e1500 */
[----:B------:R-:W3:Y:S04]  /*47d40*/  @P4 LDG.E.U16 R80, desc[UR6][R30.64] ;  /* 0x000000061e504981 */ /* 0x000ee8000c1e1500 */
[----:B------:R-:W3:Y:S04]  /*47d50*/  @P4 LDG.E.U16 R79, desc[UR6][R28.64] ;  /* 0x000000061c4f4981 */ /* 0x000ee8000c1e1500 */
[----:B------:R-:W3:Y:S04]  /*47d60*/  @P3 LDG.E.U16 R43, desc[UR6][R26.64] ;  /* 0x000000061a2b3981 */ /* 0x000ee8000c1e1500 */
[----:B------:R-:W3:Y:S04]  /*47d70*/  @P3 LDG.E.U16 R42, desc[UR6][R66.64] ;  /* 0x00000006422a3981 */ /* 0x000ee8000c1e1500 */
[----:B------:R-:W3:Y:S04]  /*47d80*/  LDL.LU.64 R32, [R1+0x2570] ;  /* 0x0025700001207983 */ /* 0x000ee80000300a00 */
[----:B------:R-:W3:Y:S04]  /*47d90*/  LDL.LU.64 R30, [R1+0x2568] ;  /* 0x00256800011e7983 */ /* 0x000ee80000300a00 */
[----:B------:R-:W3:Y:S04]  /*47da0*/  LDL.LU.64 R28, [R1+0x2560] ;  /* 0x00256000011c7983 */ /* 0x000ee80000300a00 */
[----:B------:R-:W3:Y:S04]  /*47db0*/  LDL.LU.64 R26, [R1+0x2558] ;  /* 0x00255800011a7983 */ /* 0x000ee80000300a00 */
[----:B------:R-:W3:Y:S04]  /*47dc0*/  LDL.LU.64 R66, [R1+0x2550] ;  /* 0x0025500001427983 */ /* 0x000ee80000300a00 */
[----:B------:R-:W4:Y:S01]  /*47dd0*/  LDL.LU.64 R64, [R1+0x2548] ;  /* 0x0025480001407983 */ /* 0x000f220000300a00 */
[----:B------:R-:W-:-:S03]  /*47de0*/  PRMT R72, RZ, 0x7610, R72 ;  /* 0x00007610ff487816 */ /* 0x000fc60000000048 */
[----:B------:R-:W-:Y:S04]  /*47df0*/  STL [R1+0x24b8], R78 ;  /* 0x0024b84e01007387 */ /* 0x000fe80000100800 */
[----:B------:R-:W-:Y:S04]  /*47e00*/  STL [R1+0x24bc], R75 ;  /* 0x0024bc4b01007387 */ /* 0x000fe80000100800 */
[----:B------:R-:W4:Y:S04]  /*47e10*/  LDL.LU.64 R62, [R1+0x2540] ;  /* 0x00254000013e7983 */ /* 0x000f280000300a00 */
[----:B------:R-:W-:Y:S04]  /*47e20*/  STL [R1+0x24c0], R74 ;  /* 0x0024c04a01007387 */ /* 0x000fe80000100800 */
[----:B------:R-:W4:Y:S04]  /*47e30*/  @P1 LDG.E.U16 R72, desc[UR6][R60.64] ;  /* 0x000000063c481981 */ /* 0x000f28000c1e1500 */
[----:B--2---:R-:W-:Y:S04]  /*47e40*/  STL [R1+0x1574], R84 ;  /* 0x0015745401007387 */ /* 0x004fe80000100800 */
[----:B------:R-:W2:Y:S01]  /*47e50*/  LDL.LU.64 R60, [R1+0x2538] ;  /* 0x00253800013c7983 */ /* 0x000ea20000300a00 */
[----:B------:R-:W-:-:S02]  /*47e60*/  ISETP.GT.AND P5, PT, R4, 0x7a, PT ;  /* 0x0000007a0400780c */ /* 0x000fc40003fa4270 */
[----:B------:R-:W-:Y:S02]  /*47e70*/  PRMT R73, RZ, 0x7610, R73 ;  /* 0x00007610ff497816 */ /* 0x000fe40000000049 */
[----:B------:R-:W-:Y:S02]  /*47e80*/  PRMT R37, RZ, 0x7610, R37 ;  /* 0x00007610ff257816 */ /* 0x000fe40000000025 */
[----:B------:R-:W-:Y:S02]  /*47e90*/  PRMT R36, RZ, 0x7610, R36 ;  /* 0x00007610ff247816 */ /* 0x000fe40000000024 */
[----:B------:R-:W-:Y:S02]  /*47ea0*/  PRMT R71, RZ, 0x7610, R71 ;  /* 0x00007610ff477816 */ /* 0x000fe40000000047 */
[----:B------:R-:W2:Y:S04]  /*47eb0*/  @P3 LDG.E.U16 R37, desc[UR6][R40.64] ;  /* 0x0000000628253981 */ /* 0x000ea8000c1e1500 */
[----:B------:R-:W2:Y:S01]  /*47ec0*/  @P3 LDG.E.U16 R36, desc[UR6][R38.64] ;  /* 0x0000000626243981 */ /* 0x000ea2000c1e1500 */
[----:B------:R-:W-:-:S02]  /*47ed0*/  PRMT R14, RZ, 0x7610, R14 ;  /* 0x00007610ff0e7816 */ /* 0x000fc4000000000e */
[----:B------:R-:W-:Y:S01]  /*47ee0*/  PRMT R15, RZ, 0x7610, R15 ;  /* 0x00007610ff0f7816 */ /* 0x000fe2000000000f */
[----:B---3--:R-:W3:Y:S04]  /*47ef0*/  @P5 LDG.E.U16 R73, desc[UR6][R66.64] ;  /* 0x0000000642495981 */ /* 0x008ee8000c1e1500 */
[----:B----4-:R-:W4:Y:S04]  /*47f00*/  @P5 LDG.E.U16 R71, desc[UR6][R64.64] ;  /* 0x0000000640475981 */ /* 0x010f28000c1e1500 */
[----:B------:R-:W4:Y:S04]  /*47f10*/  @P5 LDG.E.U16 R15, desc[UR6][R62.64] ;  /* 0x000000063e0f5981 */ /* 0x000f28000c1e1500 */
[----:B--2---:R-:W2:Y:S04]  /*47f20*/  @P5 LDG.E.U16 R14, desc[UR6][R60.64] ;  /* 0x000000063c0e5981 */ /* 0x004ea8000c1e1500 */
[----:B------:R-:W-:Y:S04]  /*47f30*/  STL [R1+0x24c4], R72 ;  /* 0x0024c44801007387 */ /* 0x000fe80000100800 */
[----:B------:R-:W-:Y:S04]  /*47f40*/  STL [R1+0x1570], R81 ;  /* 0x0015705101007387 */ /* 0x000fe80000100800 */
[----:B------:R-:W-:Y:S04]  /*47f50*/  STL [R1+0x156c], R80 ;  /* 0x00156c5001007387 */ /* 0x000fe80000100800 */
[----:B------:R-:W-:Y:S04]  /*47f60*/  STL [R1+0x1568], R79 ;  /* 0x0015684f01007387 */ /* 0x000fe80000100800 */
[----:B---3--:R-:W-:Y:S04]  /*47f70*/  STL [R1+0x24c8], R73 ;  /* 0x0024c84901007387 */ /* 0x008fe80000100800 */
        /* <DEDUP_REMOVED lines=10> */
[----:B----4-:R-:W-:Y:S04]  /*48020*/  STL [R1+0x24cc], R71 ;  /* 0x0024cc4701007387 */ /* 0x010fe80000100800 */
        /* <DEDUP_REMOVED lines=12> */
[----:B------:R-:W-:-:S02]  /*480f0*/  ISETP.GT.AND P4, PT, R4, 0x73, PT ;  /* 0x000000730400780c */ /* 0x000fc40003f84270 */
[----:B------:R-:W-:Y:S02]  /*48100*/  PRMT R17, RZ, 0x7610, R17 ;  /* 0x00007610ff117816 */ /* 0x000fe40000000011 */
[----:B------:R-:W-:Y:S02]  /*48110*/  PRMT R16, RZ, 0x7610, R16 ;  /* 0x00007610ff107816 */ /* 0x000fe40000000010 */
[----:B------:R-:W-:-:S07]  /*48120*/  PRMT R13, RZ, 0x7610, R13 ;  /* 0x00007610ff0d7816 */ /* 0x000fce000000000d */
[----:B------:R-:W3:Y:S04]  /*48130*/  @P4 LDG.E.U16 R17, desc[UR6][R24.64] ;  /* 0x0000000618114981 */ /* 0x000ee8000c1e1500 */
[----:B------:R-:W4:Y:S04]  /*48140*/  @P4 LDG.E.U16 R16, desc[UR6][R22.64] ;  /* 0x0000000616104981 */ /* 0x000f28000c1e1500 */
[----:B------:R-:W3:Y:S04]  /*48150*/  @P4 LDG.E.U16 R13, desc[UR6][R20.64] ;  /* 0x00000006140d4981 */ /* 0x000ee8000c1e1500 */
[----:B--2---:R-:W-:Y:S04]  /*48160*/  STL [R1+0xee8], R14 ;  /* 0x000ee80e01007387 */ /* 0x004fe80000100800 */
[----:B------:R0:W-:Y:S04]  /*48170*/  STL [R1+0xeec], R15 ;  /* 0x000eec0f01007387 */ /* 0x0001e80000100800 */
[----:B0-----:R-:W2:Y:S04]  /*48180*/  LDL.64 R14, [R1] ;  /* 0x00000000010e7983 */ /* 0x001ea80000100a00 */
[----:B------:R0:W-:Y:S04]  /*48190*/  STL [R1+0x2194], R60 ;  /* 0x0021943c01007387 */ /* 0x0001e80000100800 */
[----:B------:R-:W-:Y:S04]  /*481a0*/  STL [R1+0x2190], R61 ;  /* 0x0021903d01007387 */ /* 0x000fe80000100800 */
[----:B------:R-:W-:Y:S04]  /*481b0*/  STL [R1+0x2260], R61 ;  /* 0x0022603d01007387 */ /* 0x000fe80000100800 */
[----:B------:R-:W3:Y:S04]  /*481c0*/  LDL.LU.64 R24, [R1+0x2530] ;  /* 0x0025300001187983 */ /* 0x000ee80000300a00 */
[----:B------:R-:W4:Y:S04]  /*481d0*/  LDL.LU.64 R22, [R1+0x2528] ;  /* 0x0025280001167983 */ /* 0x000f280000300a00 */
[----:B------:R-:W4:Y:S01]  /*481e0*/  LDL.LU.64 R20, [R1+0x2520] ;  /* 0x0025200001147983 */ /* 0x000f220000300a00 */
[----:B------:R-:W-:-:S02]  /*481f0*/  ISETP.GT.AND P3, PT, R4, 0x74, PT ;  /* 0x000000740400780c */ /* 0x000fc40003f64270 */
[----:B------:R-:W-:Y:S02]  /*48200*/  PRMT R76, RZ, 0x7610, R76 ;  /* 0x00007610ff4c7816 */ /* 0x000fe4000000004c */
[----:B------:R-:W-:Y:S02]  /*48210*/  PRMT R66, RZ, 0x7610, R66 ;  /* 0x00007610ff427816 */ /* 0x000fe40000000042 */
[----:B------:R-:W-:Y:S02]  /*48220*/  ISETP.GT.AND P1, PT, R4, 0x75, PT ;  /* 0x000000750400780c */ /* 0x000fe40003f24270 */
[----:B------:R-:W-:Y:S02]  /*48230*/  PRMT R64, RZ, 0x7610, R64 ;  /* 0x00007610ff407816 */ /* 0x000fe40000000040 */
[----:B0-----:R-:W-:Y:S01]  /*48240*/  PRMT R60, RZ, 0x7610, R60 ;  /* 0x00007610ff3c7816 */ /* 0x001fe2000000003c */
[----:B------:R-:W4:Y:S01]  /*48250*/  @P4 LDG.E.U16 R76, desc[UR6][R58.64] ;  /* 0x000000063a4c4981 */ /* 0x000f22000c1e1500 */
[----:B------:R-:W-:-:S02]  /*48260*/  PRMT R3, RZ, 0x7610, R3 ;  /* 0x00007610ff037816 */ /* 0x000fc40000000003 */
[----:B------:R-:W-:Y:S01]  /*48270*/  PRMT R82, RZ, 0x7610, R82 ;  /* 0x00007610ff527816 */ /* 0x000fe20000000052 */
[----:B------:R-:W4:Y:S04]  /*48280*/  @P3 LDG.E.U16 R66, desc[UR6][R56.64] ;  /* 0x0000000638423981 */ /* 0x000f28000c1e1500 */
[----:B------:R-:W4:Y:S04]  /*48290*/  @P3 LDG.E.U16 R64, desc[UR6][R54.64] ;  /* 0x0000000636403981 */ /* 0x000f28000c1e1500 */
[----:B------:R-:W4:Y:S04]  /*482a0*/  @P3 LDG.E.U16 R60, desc[UR6][R52.64] ;  /* 0x00000006343c3981 */ /* 0x000f28000c1e1500 */
[----:B------:R-:W4:Y:S01]  /*482b0*/  @P3 LDG.E.U16 R3, desc[UR6][R50.64] ;  /* 0x0000000632033981 */ /* 0x000f22000c1e1500 */
[----:B------:R-:W-:-:S02]  /*482c0*/  PRMT R92, RZ, 0x7610, R92 ;  /* 0x00007610ff5c7816 */ /* 0x000fc4000000005c */
[----:B------:R-:W-:Y:S01]  /*482d0*/  PRMT R91, RZ, 0x7610, R91 ;  /* 0x00007610ff5b7816 */ /* 0x000fe2000000005b */
[----:B------:R-:W4:Y:S01]  /*482e0*/  @P1 LDG.E.U16 R82, desc[UR6][R48.64] ;  /* 0x0000000630521981 */ /* 0x000f22000c1e1500 */
[----:B------:R-:W-:Y:S02]  /*482f0*/  PRMT R90, RZ, 0x7610, R90 ;  /* 0x00007610ff5a7816 */ /* 0x000fe4000000005a */
[----:B------:R-:W-:Y:S02]  /*48300*/  PRMT R12, RZ, 0x7610, R12 ;  /* 0x00007610ff0c7816 */ /* 0x000fe4000000000c */
[----:B------:R-:W-:Y:S01]  /*48310*/  PRMT R5, RZ, 0x7610, R5 ;  /* 0x00007610ff057816 */ /* 0x000fe20000000005 */
[----:B------:R-:W4:Y:S04]  /*48320*/  @P1 LDG.E.U16 R92, desc[UR6][R46.64] ;  /* 0x000000062e5c1981 */ /* 0x000f28000c1e1500 */
[----:B------:R-:W4:Y:S01]  /*48330*/  @P1 LDG.E.U16 R91, desc[UR6][R44.64] ;  /* 0x000000062c5b1981 */ /* 0x000f22000c1e1500 */
[----:B------:R-:W-:-:S02]  /*48340*/  ISETP.GT.AND P4, PT, R4, 0x76, PT ;  /* 0x000000760400780c */ /* 0x000fc40003f84270 */
[----:B------:R-:W-:Y:S02]  /*48350*/  ISETP.GT.AND P3, PT, R4, 0x77, PT ;  /* 0x000000770400780c */ /* 0x000fe40003f64270 */
[----:B------:R-:W-:Y:S02]  /*48360*/  PRMT R11, RZ, 0x7610, R11 ;  /* 0x00007610ff0b7816 */ /* 0x000fe4000000000b */
[----:B------:R-:W-:Y:S02]  /*48370*/  PRMT R7, RZ, 0x7610, R7 ;  /* 0x00007610ff077816 */ /* 0x000fe40000000007 */
[----:B------:R-:W-:Y:S02]  /*48380*/  PRMT R6, RZ, 0x7610, R6 ;  /* 0x00007610ff067816 */ /* 0x000fe40000000006 */
[----:B------:R-:W-:Y:S02]  /*48390*/  PRMT R9, RZ, 0x7610, R9 ;  /* 0x00007610ff097816 */ /* 0x000fe40000000009 */
[----:B------:R-:W-:-:S02]  /*483a0*/  PRMT R10, RZ, 0x7610, R10 ;  /* 0x00007610ff0a7816 */ /* 0x000fc4000000000a */
[----:B------:R-:W-:Y:S01]  /*483b0*/  PRMT R8, RZ, 0x7610, R8 ;  /* 0x00007610ff087816 */ /* 0x000fe20000000008 */
[----:B------:R-:W4:Y:S04]  /*483c0*/  LDL.LU.64 R58, [R1+0x2518] ;  /* 0x00251800013a7983 */ /* 0x000f280000300a00 */
[----:B------:R-:W4:Y:S04]  /*483d0*/  @P4 LDG.E.U16 R12, desc[UR6][R34.64] ;  /* 0x00000006220c4981 */ /* 0x000f28000c1e1500 */
[----:B------:R-:W4:Y:S04]  /*483e0*/  @P4 LDG.E.U16 R11, desc[UR6][R32.64] ;  /* 0x00000006200b4981 */ /* 0x000f28000c1e1500 */
[----:B------:R-:W4:Y:S04]  /*483f0*/  @P4 LDG.E.U16 R9, desc[UR6][R28.64] ;  /* 0x000000061c094981 */ /* 0x000f28000c1e1500 */
[----:B------:R-:W4:Y:S04]  /*48400*/  @P4 LDG.E.U16 R10, desc[UR6][R30.64] ;  /* 0x000000061e0a4981 */ /* 0x000f28000c1e1500 */
[----:B------:R-:W4:Y:S04]  /*48410*/  @P3 LDG.E.U16 R8, desc[UR6][R26.64] ;  /* 0x000000061a083981 */ /* 0x000f28000c1e1500 */
[----:B--2---:R-:W2:Y:S04]  /*48420*/  @P1 LDG.E.U16 R90, desc[UR6][R14.64] ;  /* 0x000000060e5a1981 */ /* 0x004ea8000c1e1500 */
[----:B---3--:R-:W3:Y:S04]  /*48430*/  @P3 LDG.E.U16 R7, desc[UR6][R24.64] ;  /* 0x0000000618073981 */ /* 0x008ee8000c1e1500 */
[----:B----4-:R-:W4:Y:S04]  /*48440*/  @P3 LDG.E.U16 R5, desc[UR6][R20.64] ;  /* 0x0000000614053981 */ /* 0x010f28000c1e1500 */
[----:B------:R-:W3:Y:S04]  /*48450*/  @P3 LDG.E.U16 R6, desc[UR6][R22.64] ;  /* 0x0000000616063981 */ /* 0x000ee8000c1e1500 */
[----:B------:R-:W-:Y:S04]  /*48460*/  STL [R1+0x24b0], R76 ;  /* 0x0024b04c01007387 */ /* 0x000fe80000100800 */
[----:B------:R-:W3:Y:S04]  /*48470*/  LDL.LU.64 R56, [R1+0x2510] ;  /* 0x0025100001387983 */ /* 0x000ee80000300a00 */
        /* <DEDUP_REMOVED lines=9> */
[----:B------:R-:W-:Y:S04]  /*48510*/  STL [R1+0x248c], R82 ;  /* 0x00248c5201007387 */ /* 0x000fe80000100800 */
[----:B------:R-:W-:Y:S04]  /*48520*/  STL [R1+0xf40], R16 ;  /* 0x000f401001007387 */ /* 0x000fe80000100800 */
[----:B------:R-:W3:Y:S04]  /*48530*/  LDL.LU.64 R46, [R1+0x24e8] ;  /* 0x0024e800012e7983 */ /* 0x000ee80000300a00 */
[----:B------:R-:W-:Y:S04]  /*48540*/  STL [R1+0x2490], R92 ;  /* 0x0024905c01007387 */ /* 0x000fe80000100800 */
[----:B------:R-:W-:Y:S04]  /*48550*/  STL [R1+0xf3c], R13 ;  /* 0x000f3c0d01007387 */ /* 0x000fe80000100800 */
[----:B------:R-:W3:Y:S04]  /*48560*/  LDL.LU.64 R44, [R1+0x24e0] ;  /* 0x0024e000012c7983 */ /* 0x000ee80000300a00 */
[----:B------:R-:W-:Y:S04]  /*48570*/  STL [R1+0x2494], R91 ;  /* 0x0024945b01007387 */ /* 0x000fe80000100800 */
[----:B--2---:R-:W-:Y:S04]  /*48580*/  STL [R1+0x2498], R90 ;  /* 0x0024985a01007387 */ /* 0x004fe80000100800 */
        /* <DEDUP_REMOVED lines=18> */
[----:B------:R-:W-:Y:S04]  /*486b0*/  STL.64 [R1+0x21b0], R28 ;  /* 0x0021b01c01007387 */ /* 0x000fe80000100a00 */
[----:B------:R-:W-:Y:S04]  /*486c0*/  STL [R1+0x24d4], R28 ;  /* 0x0024d41c01007387 */ /* 0x000fe80000100800 */
[----:B------:R-:W-:Y:S04]  /*486d0*/  STL [R1+0x24d0], R29 ;  /* 0x0024d01d01007387 */ /* 0x000fe80000100800 */
[----:B------:R-:W-:Y:S04]  /*486e0*/  STL.64 [R1+0x21b8], R26 ;  /* 0x0021b81a01007387 */ /* 0x000fe80000100a00 */
[----:B------:R-:W-:Y:S04]  /*486f0*/  STL [R1+0x1554], R12 ;  /* 0x0015540c01007387 */ /* 0x000fe80000100800 */
[----:B------:R-:W-:Y:S04]  /*48700*/  STL.64 [R1+0x21c0], R24 ;  /* 0x0021c01801007387 */ /* 0x000fe80000100a00 */
[----:B------:R-:W-:Y:S04]  /*48710*/  STL.64 [R1+0x21c8], R22 ;  /* 0x0021c81601007387 */ /* 0x000fe80000100a00 */
[----:B------:R-:W2:Y:S04]  /*48720*/  LDL.LU R43, [R1+0x209c] ;  /* 0x00209c00012b7983 */ /* 0x000ea80000300800 */
[----:B----4-:R0:W-:Y:S04]  /*48730*/  STL [R1+0x1538], R5 ;  /* 0x0015380501007387 */ /* 0x0101e80000100800 */
[----:B------:R-:W-:Y:S04]  /*48740*/  STL [R1+0x1550], R11 ;  /* 0x0015500b01007387 */ /* 0x000fe80000100800 */
[----:B0-----:R-:W4:Y:S04]  /*48750*/  LDL.LU R5, [R1+0x20cc] ;  /* 0x0020cc0001057983 */ /* 0x001f280000300800 */
[----:B---3--:R0:W-:Y:S04]  /*48760*/  STL [R1+0x1540], R7 ;  /* 0x0015400701007387 */ /* 0x0081e80000100800 */
[----:B0-----:R-:W3:Y:S04]  /*48770*/  LDL.LU R7, [R1+0x20a0] ;  /* 0x0020a00001077983 */ /* 0x001ee80000300800 */
[----:B------:R0:W-:Y:S04]  /*48780*/  STL [R1+0x153c], R6 ;  /* 0x00153c0601007387 */ /* 0x0001e80000100800 */
[----:B0-----:R-:W3:Y:S04]  /*48790*/  LDL.LU R6, [R1+0x20d0] ;  /* 0x0020d00001067983 */ /* 0x001ee80000300800 */
[----:B------:R0:W-:Y:S04]  /*487a0*/  STL [R1+0x1548], R9 ;  /* 0x0015480901007387 */ /* 0x0001e80000100800 */
[----:B0-----:R-:W2:Y:S04]  /*487b0*/  LDL.LU R9, [R1+0x20a4] ;  /* 0x0020a40001097983 */ /* 0x001ea80000300800 */
[----:B------:R-:W-:Y:S04]  /*487c0*/  STL [R1+0x154c], R10 ;  /* 0x00154c0a01007387 */ /* 0x000fe80000100800 */
[----:B------:R0:W-:Y:S04]  /*487d0*/  STL [R1+0x1544], R8 ;  /* 0x0015440801007387 */ /* 0x0001e80000100800 */
[----:B0-----:R-:W2:Y:S04]  /*487e0*/  LDL.LU R8, [R1+0x20d4] ;  /* 0x0020d40001087983 */ /* 0x001ea80000300800 */
[----:B------:R-:W2:Y:S04]  /*487f0*/  LDL.LU R11, [R1+0x20a8] ;  /* 0x0020a800010b7983 */ /* 0x000ea80000300800 */
[----:B------:R-:W2:Y:S04]  /*48800*/  LDL.LU R10, [R1+0x20d8] ;  /* 0x0020d800010a7983 */ /* 0x000ea80000300800 */
        /* <DEDUP_REMOVED lines=15> */
[----:B------:R-:W-:-:S02]  /*48900*/  ISETP.GT.AND P1, PT, R4, 0x7b, PT ;  /* 0x0000007b0400780c */ /* 0x000fc40003f24270 */
[----:B------:R-:W-:Y:S02]  /*48910*/  PRMT R34, RZ, 0x7610, R34 ;  /* 0x00007610ff227816 */ /* 0x000fe40000000022 */
[----:B------:R-:W-:Y:S02]  /*48920*/  PRMT R33, RZ, 0x7610, R33 ;  /* 0x00007610ff217816 */ /* 0x000fe40000000021 */
[----:B------:R-:W-:Y:S02]  /*48930*/  PRMT R32, RZ, 0x7610, R32 ;  /* 0x00007610ff207816 */ /* 0x000fe40000000020 */
[----:B------:R-:W-:Y:S02]  /*48940*/  PRMT R30, RZ, 0x7610, R30 ;  /* 0x00007610ff1e7816 */ /* 0x000fe4000000001e */
[----:B------:R-:W-:-:S03]  /*48950*/  ISETP.GT.AND P5, PT, R4, 0x7e, PT ;  /* 0x0000007e0400780c */ /* 0x000fc60003fa4270 */
[----:B------:R0:W4:Y:S04]  /*48960*/  @P1 LDG.E.U16 R34, desc[UR6][R58.64] ;  /* 0x000000063a221981 */ /* 0x000128000c1e1500 */
[----:B------:R-:W4:Y:S04]  /*48970*/  @P1 LDG.E.U16 R33, desc[UR6][R56.64] ;  /* 0x0000000638211981 */ /* 0x000f28000c1e1500 */
[----:B------:R-:W4:Y:S04]  /*48980*/  @P1 LDG.E.U16 R32, desc[UR6][R54.64] ;  /* 0x0000000636201981 */ /* 0x000f28000c1e1500 */
[----:B------:R-:W4:Y:S01]  /*48990*/  @P1 LDG.E.U16 R30, desc[UR6][R52.64] ;  /* 0x00000006341e1981 */ /* 0x000f22000c1e1500 */
[----:B------:R-:W-:-:S02]  /*489a0*/  ISETP.GT.AND P1, PT, R4, 0x7f, PT ;  /* 0x0000007f0400780c */ /* 0x000fc40003f24270 */
[----:B------:R-:W-:Y:S02]  /*489b0*/  PRMT R28, RZ, 0x7610, R28 ;  /* 0x00007610ff1c7816 */ /* 0x000fe4000000001c */
[----:B------:R-:W-:Y:S02]  /*489c0*/  PRMT R31, RZ, 0x7610, R31 ;  /* 0x00007610ff1f7816 */ /* 0x000fe4000000001f */
[----:B------:R-:W-:Y:S01]  /*489d0*/  PRMT R35, RZ, 0x7610, R35 ;  /* 0x00007610ff237816 */ /* 0x000fe20000000023 */
[----:B------:R-:W1:Y:S06]  /*489e0*/  S2R R86, SR_TID.X ;  /* 0x0000000000567919 */ /* 0x000e6c0000002100 */
[----:B---3--:R-:W3:Y:S04]  /*489f0*/  @P1 LDG.E.U16 R28, desc[UR6][R6.64] ;  /* 0x00000006061c1981 */ /* 0x008ee8000c1e1500 */
[----:B--2---:R-:W2:Y:S04]  /*48a00*/  @P1 LDG.E.U16 R31, desc[UR6][R10.64] ;  /* 0x000000060a1f1981 */ /* 0x004ea8000c1e1500 */
[----:B----4-:R-:W4:Y:S01]  /*48a10*/  @P5 LDG.E.U16 R35, desc[UR6][R12.64] ;  /* 0x000000060c235981 */ /* 0x010f22000c1e1500 */
[----:B------:R-:W-:-:S03]  /*48a20*/  ISETP.GT.AND P4, PT, R4, 0x7c, PT ;  /* 0x0000007c0400780c */ /* 0x000fc60003f84270 */
[----:B------:R-:W-:Y:S04]  /*48a30*/  STL.64 [R1+0x21d0], R20 ;  /* 0x0021d01401007387 */ /* 0x000fe80000100a00 */
[----:B------:R0:W-:Y:S04]  /*48a40*/  STL.64 [R1+0x21e0], R58 ;  /* 0x0021e03a01007387 */ /* 0x0001e80000100a00 */
[----:B------:R-:W-:Y:S04]  /*48a50*/  STL [R1+0x2280], R56 ;  /* 0x0022803801007387 */ /* 0x000fe80000100800 */
[----:B------:R-:W-:Y:S04]  /*48a60*/  STL [R1+0x227c], R57 ;  /* 0x00227c3901007387 */ /* 0x000fe80000100800 */
[----:B------:R-:W-:Y:S04]  /*48a70*/  STL [R1+0x2288], R54 ;  /* 0x0022883601007387 */ /* 0x000fe80000100800 */
[----:B------:R-:W-:Y:S01]  /*48a80*/  STL [R1+0x2284], R55 ;  /* 0x0022843701007387 */ /* 0x000fe20000100800 */
[----:B------:R-:W-:-:S02]  /*48a90*/  PRMT R2, RZ, 0x7610, R2 ;  /* 0x00007610ff027816 */ /* 0x000fc40000000002 */
[----:B------:R-:W-:Y:S02]  /*48aa0*/  PRMT R70, RZ, 0x7610, R70 ;  /* 0x00007610ff467816 */ /* 0x000fe40000000046 */
[----:B------:R-:W-:Y:S02]  /*48ab0*/  PRMT R69, RZ, 0x7610, R69 ;  /* 0x00007610ff457816 */ /* 0x000fe40000000045 */
[----:B------:R-:W-:Y:S01]  /*48ac0*/  PRMT R68, RZ, 0x7610, R68 ;  /* 0x00007610ff447816 */ /* 0x000fe20000000044 */
[----:B------:R-:W-:Y:S04]  /*48ad0*/  STL [R1+0x2290], R52 ;  /* 0x0022903401007387 */ /* 0x000fe80000100800 */
[----:B------:R-:W-:Y:S04]  /*48ae0*/  STL [R1+0x228c], R53 ;  /* 0x00228c3501007387 */ /* 0x000fe80000100800 */
[----:B------:R-:W-:Y:S01]  /*48af0*/  STL [R1+0x2298], R50 ;  /* 0x0022983201007387 */ /* 0x000fe20000100800 */
[----:B-1----:R-:W-:-:S03]  /*48b00*/  LOP3.LUT R60, R86, 0x7f, RZ, 0xc0, !PT ;  /* 0x0000007f563c7812 */ /* 0x002fc600078ec0ff */
[----:B------:R-:W-:Y:S04]  /*48b10*/  STL [R1+0x2294], R51 ;  /* 0x0022943301007387 */ /* 0x000fe80000100800 */
[----:B------:R-:W-:Y:S01]  /*48b20*/  STL [R1+0x22a0], R48 ;  /* 0x0022a03001007387 */ /* 0x000fe20000100800 */
[----:B0-----:R-:W-:-:S03]  /*48b30*/  PRMT R58, RZ, 0x7610, R58 ;  /* 0x00007610ff3a7816 */ /* 0x001fc6000000003a */
[----:B------:R-:W4:Y:S04]  /*48b40*/  @P4 LDG.E.U16 R2, desc[UR6][R50.64] ;  /* 0x0000000632024981 */ /* 0x000f28000c1e1500 */
[----:B------:R-:W4:Y:S04]  /*48b50*/  @P4 LDG.E.U16 R70, desc[UR6][R48.64] ;  /* 0x0000000630464981 */ /* 0x000f28000c1e1500 */
[----:B------:R-:W-:Y:S04]  /*48b60*/  STL [R1+0x229c], R49 ;  /* 0x00229c3101007387 */ /* 0x000fe80000100800 */
[----:B------:R0:W4:Y:S04]  /*48b70*/  @P4 LDG.E.U16 R69, desc[UR6][R46.64] ;  /* 0x000000062e454981 */ /* 0x000128000c1e1500 */
[----:B------:R-:W4:Y:S01]  /*48b80*/  @P4 LDG.E.U16 R68, desc[UR6][R44.64] ;  /* 0x000000062c444981 */ /* 0x000f22000c1e1500 */
[----:B------:R-:W-:-:S03]  /*48b90*/  ISETP.GT.AND P3, PT, R4, 0x7d, PT ;  /* 0x0000007d0400780c */ /* 0x000fc60003f64270 */
[----:B------:R-:W-:Y:S01]  /*48ba0*/  STL [R1+0x22a8], R46 ;  /* 0x0022a82e01007387 */ /* 0x000fe20000100800 */
[----:B------:R-:W-:-:S03]  /*48bb0*/  ISETP.GE.AND P4, PT, R60, R4, PT ;  /* 0x000000043c00720c */ /* 0x000fc60003f86270 */
[----:B------:R0:W-:Y:S01]  /*48bc0*/  STL [R1+0x22a4], R47 ;  /* 0x0022a42f01007387 */ /* 0x0001e20000100800 */
[----:B------:R-:W-:Y:S01]  /*48bd0*/  IMAD.MOV.U32 R4, RZ, RZ, R5 ;  /* 0x000000ffff047224 */ /* 0x000fe200078e0005 */
[----:B------:R-:W-:Y:S01]  /*48be0*/  PRMT R3, RZ, 0x7610, R3 ;  /* 0x00007610ff037816 */ /* 0x000fe20000000003 */
[----:B------:R-:W-:Y:S01]  /*48bf0*/  IMAD.MOV.U32 R5, RZ, RZ, R43 ;  /* 0x000000ffff057224 */ /* 0x000fe200078e002b */
[----:B------:R-:W4:Y:S04]  /*48c00*/  @P5 LDG.E.U16 R58, desc[UR6][R16.64] ;  /* 0x00000006103a5981 */ /* 0x000f28000c1e1500 */
[----:B------:R-:W4:Y:S01]  /*48c10*/  @P1 LDG.E.U16 R3, desc[UR6][R4.64] ;  /* 0x0000000604031981 */ /* 0x000f22000c1e1500 */
[----:B0-----:R-:W-:-:S06]  /*48c20*/  PRMT R47, RZ, 0x7610, R47 ;  /* 0x00007610ff2f7816 */ /* 0x001fcc000000002f */
[----:B------:R-:W4:Y:S01]  /*48c30*/  @P5 LDG.E.U16 R47, desc[UR6][R14.64] ;  /* 0x000000060e2f5981 */ /* 0x000f22000c1e1500 */
[----:B------:R-:W-:Y:S01]  /*48c40*/  PRMT R29, RZ, 0x7610, R29 ;  /* 0x00007610ff1d7816 */ /* 0x000fe2000000001d */
[----:B------:R-:W-:Y:S02]  /*48c50*/  IMAD.MOV.U32 R43, RZ, RZ, R42 ;  /* 0x000000ffff2b7224 */ /* 0x000fe400078e002a */
[----:B------:R-:W-:Y:S01]  /*48c60*/  IMAD.MOV.U32 R42, RZ, RZ, R0 ;  /* 0x000000ffff2a7224 */ /* 0x000fe200078e0000 */
[----:B------:R-:W-:Y:S04]  /*48c70*/  STL [R1+0x22b0], R44 ;  /* 0x0022b02c01007387 */ /* 0x000fe80000100800 */
[----:B------:R-:W-:Y:S04]  /*48c80*/  STL [R1+0x22ac], R45 ;  /* 0x0022ac2d01007387 */ /* 0x000fe80000100800 */
[----:B------:R-:W4:Y:S04]  /*48c90*/  @P1 LDG.E.U16 R29, desc[UR6][R8.64] ;  /* 0x00000006081d1981 */ /* 0x000f28000c1e1500 */
[----:B------:R-:W4:Y:S04]  /*48ca0*/  LDL.LU R0, [R1+0x24d8] ;  /* 0x0024d80001007983 */ /* 0x000f280000300800 */
        /* <DEDUP_REMOVED lines=22> */
[----:B---3--:R0:W-:Y:S04]  /*48e10*/  STL [R1+0x151c], R28 ;  /* 0x00151c1c01007387 */ /* 0x0081e80000100800 */
[----:B0-----:R-:W3:Y:S04]  /*48e20*/  LDL.LU R28, [R1+0x150c] ;  /* 0x00150c00011c7983 */ /* 0x001ee80000300800 */
[----:B--2---:R0:W-:Y:S04]  /*48e30*/  STL [R1+0x1524], R31 ;  /* 0x0015241f01007387 */ /* 0x0041e80000100800 */
[----:B0-----:R-:W2:Y:S04]  /*48e40*/  LDL.LU R31, [R1+0x1508] ;  /* 0x00150800011f7983 */ /* 0x001ea80000300800 */
[----:B----4-:R0:W-:Y:S04]  /*48e50*/  STL [R1+0x1528], R35 ;  /* 0x0015282301007387 */ /* 0x0101e80000100800 */
[----:B0-----:R-:W4:Y:S04]  /*48e60*/  LDL.LU R35, [R1+0x1504] ;  /* 0x0015040001237983 */ /* 0x001f280000300800 */
[----:B------:R-:W2:Y:S04]  /*48e70*/  LDL.LU R90, [R1+0x1500] ;  /* 0x00150000015a7983 */ /* 0x000ea80000300800 */
[----:B------:R-:W2:Y:S04]  /*48e80*/  LDL.LU R86, [R1+0x149c] ;  /* 0x00149c0001567983 */ /* 0x000ea80000300800 */
[----:B------:R-:W3:Y:S04]  /*48e90*/  LDL.LU R91, [R1+0x1498] ;  /* 0x00149800015b7983 */ /* 0x000ee80000300800 */
[----:B------:R-:W-:Y:S04]  /*48ea0*/  STL [R1+0x1530], R58 ;  /* 0x0015303a01007387 */ /* 0x000fe80000100800 */
[----:B------:R-:W4:Y:S04]  /*48eb0*/  LDL.LU R92, [R1+0x1494] ;  /* 0x00149400015c7983 */ /* 0x000f280000300800 */
[----:B------:R-:W4:Y:S04]  /*48ec0*/  LDL.LU R82, [R1+0x1490] ;  /* 0x0014900001527983 */ /* 0x000f280000300800 */
[----:B------:R0:W-:Y:S04]  /*48ed0*/  STL [R1+0x1518], R3 ;  /* 0x0015180301007387 */ /* 0x0001e80000100800 */
[----:B------:R-:W-:Y:S04]  /*48ee0*/  STL [R1+0x152c], R47 ;  /* 0x00152c2f01007387 */ /* 0x000fe80000100800 */
        /* <DEDUP_REMOVED lines=15> */
[----:B------:R-:W-:-:S02]  /*48fe0*/  PRMT R77, RZ, 0x7610, R77 ;  /* 0x00007610ff4d7816 */ /* 0x000fc4000000004d */
[----:B------:R-:W-:Y:S02]  /*48ff0*/  PRMT R89, RZ, 0x7610, R89 ;  /* 0x00007610ff597816 */ /* 0x000fe40000000059 */
[----:B------:R-:W-:Y:S02]  /*49000*/  PRMT R88, RZ, 0x7610, R88 ;  /* 0x00007610ff587816 */ /* 0x000fe40000000058 */
[----:B------:R-:W-:Y:S02]  /*49010*/  PRMT R87, RZ, 0x7610, R87 ;  /* 0x00007610ff577816 */ /* 0x000fe40000000057 */
[----:B------:R-:W-:Y:S01]  /*49020*/  PRMT R93, RZ, 0x7610, R93 ;  /* 0x00007610ff5d7816 */ /* 0x000fe2000000005d */
[----:B------:R-:W-:Y:S04]  /*49030*/  STL [R1+0x1520], R29 ;  /* 0x0015201d01007387 */ /* 0x000fe80000100800 */
[----:B------:R-:W4:Y:S04]  /*49040*/  LDL.LU R78, [R1+0x12c8] ;  /* 0x0012c800014e7983 */ /* 0x000f280000300800 */
[----:B------:R-:W4:Y:S04]  /*49050*/  LDL.LU R83, [R1+0x1274] ;  /* 0x0012740001537983 */ /* 0x000f280000300800 */
[----:B------:R-:W4:Y:S04]  /*49060*/  LDL.LU R80, [R1+0x1270] ;  /* 0x0012700001507983 */ /* 0x000f280000300800 */
[----:B------:R-:W4:Y:S04]  /*49070*/  LDL.LU R81, [R1+0x126c] ;  /* 0x00126c0001517983 */ /* 0x000f280000300800 */
[----:B------:R-:W4:Y:S04]  /*49080*/  LDL.LU R79, [R1+0x1268] ;  /* 0x00126800014f7983 */ /* 0x000f280000300800 */
[----:B------:R-:W4:Y:S04]  /*49090*/  @P3 LDG.E.U16 R77, desc[UR6][R42.64] ;  /* 0x000000062a4d3981 */ /* 0x000f28000c1e1500 */
[----:B------:R-:W4:Y:S04]  /*490a0*/  @P3 LDG.E.U16 R89, desc[UR6][R40.64] ;  /* 0x0000000628593981 */ /* 0x000f28000c1e1500 */
[----:B------:R-:W4:Y:S04]  /*490b0*/  @P3 LDG.E.U16 R88, desc[UR6][R38.64] ;  /* 0x0000000626583981 */ /* 0x000f28000c1e1500 */
[----:B------:R-:W4:Y:S04]  /*490c0*/  @P3 LDG.E.U16 R87, desc[UR6][R36.64] ;  /* 0x0000000624573981 */ /* 0x000f28000c1e1500 */
[----:B------:R-:W4:Y:S04]  /*490d0*/  @P5 LDG.E.U16 R93, desc[UR6][R18.64] ;  /* 0x00000006125d5981 */ /* 0x000f28000c1e1500 */
[----:B------:R-:W4:Y:S04]  /*490e0*/  LDL.LU R84, [R1+0x1214] ;  /* 0x0012140001547983 */ /* 0x000f280000300800 */
[----:B------:R-:W4:Y:S01]  /*490f0*/  LDL.LU R85, [R1+0x1210] ;  /* 0x0012100001557983 */ /* 0x000f220000300800 */
[----:B------:R-:W-:Y:S06]  /*49100*/  BAR.SYNC.DEFER_BLOCKING 0x0 ;  /* 0x0000000000007b1d */ /* 0x000fec0000010000 */
[----:B------:R-:W-:Y:S04]  /*49110*/  STL [R1+0x2310], R4 ;  /* 0x0023100401007387 */ /* 0x000fe80000100800 */
[----:B------:R-:W-:Y:S04]  /*49120*/  STL [R1+0x230c], R5 ;  /* 0x00230c0501007387 */ /* 0x000fe80000100800 */
[----:B--2---:R0:W-:Y:S04]  /*49130*/  STS.U16 [R0+UR76+0x20400], R86 ;  /* 0x0204005600007988 */ /* 0x0041e8000800044c */
[----:B0-----:R-:W2:Y:S04]  /*49140*/  LDL.LU R86, [R1+0x120c] ;  /* 0x00120c0001567983 */ /* 0x001ea80000300800 */
[----:B---3--:R0:W-:Y:S04]  /*49150*/  STS.U16 [R0+UR76+0x20000], R28 ;  /* 0x0200001c00007988 */ /* 0x0081e8000800044c */
[----:B------:R1:W-:Y:S04]  /*49160*/  STS.U16 [R0+UR76+0x28000], R31 ;  /* 0x0280001f00007988 */ /* 0x0003e8000800044c */
[----:B----4-:R3:W-:Y:S04]  /*49170*/  STS.U16 [R0+UR76+0x30000], R35 ;  /* 0x0300002300007988 */ /* 0x0107e8000800044c */
[----:B------:R4:W-:Y:S04]  /*49180*/  STS.U16 [R0+UR76+0x38000], R90 ;  /* 0x0380005a00007988 */ /* 0x0009e8000800044c */
[----:B------:R-:W-:Y:S04]  /*49190*/  STS.U16 [R0+UR76+0x28400], R91 ;  /* 0x0284005b00007988 */ /* 0x000fe8000800044c */
[----:B------:R-:W-:Y:S04]  /*491a0*/  STS.U16 [R0+UR76+0x30400], R92 ;  /* 0x0304005c00007988 */ /* 0x000fe8000800044c */
[----:B0-----:R-:W2:Y:S04]  /*491b0*/  LDL.LU R28, [R1+0x1208] ;  /* 0x00120800011c7983 */ /* 0x001ea80000300800 */
[----:B-1----:R-:W2:Y:S04]  /*491c0*/  LDL.LU R31, [R1+0x11b4] ;  /* 0x0011b400011f7983 */ /* 0x002ea80000300800 */
[----:B---3--:R-:W3:Y:S04]  /*491d0*/  LDL.LU R35, [R1+0x11b0] ;  /* 0x0011b00001237983 */ /* 0x008ee80000300800 */
[----:B----4-:R-:W4:Y:S04]  /*491e0*/  LDL.LU R90, [R1+0x11ac] ;  /* 0x0011ac00015a7983 */ /* 0x010f280000300800 */
        /* <DEDUP_REMOVED lines=15> */
[----:B0-----:R-:W3:Y:S04]  /*492e0*/  LDL.LU R85, [R1+0x11a8] ;  /* 0x0011a80001557983 */ /* 0x001ee80000300800 */
        /* <DEDUP_REMOVED lines=18> */
[----:B------:R0:W-:Y:S04]  /*49410*/  STS.U16 [R0+UR76+0x39400], R78 ;  /* 0x0394004e00007988 */ /* 0x0001e8000800044c */
[----:B------:R0:W-:Y:S04]  /*49420*/  STS.U16 [R0+UR76+0x21800], R83 ;  /* 0x0218005300007988 */ /* 0x0001e8000800044c */
[----:B------:R1:W-:Y:S04]  /*49430*/  STS.U16 [R0+UR76+0x29800], R80 ;  /* 0x0298005000007988 */ /* 0x0003e8000800044c */
[----:B------:R1:W-:Y:S04]  /*49440*/  STS.U16 [R0+UR76+0x31800], R81 ;  /* 0x0318005100007988 */ /* 0x0003e8000800044c */
[----:B0-----:R-:W4:Y:S04]  /*49450*/  LDL.LU R74, [R1+0xfd4] ;  /* 0x000fd400014a7983 */ /* 0x001f280000300800 */
[----:B-1----:R-:W4:Y:S04]  /*49460*/  LDL.LU R75, [R1+0xfd0] ;  /* 0x000fd000014b7983 */ /* 0x002f280000300800 */
[----:B------:R-:W4:Y:S04]  /*49470*/  LDL.LU R78, [R1+0xfcc] ;  /* 0x000fcc00014e7983 */ /* 0x000f280000300800 */
[----:B------:R-:W4:Y:S04]  /*49480*/  LDL.LU R83, [R1+0xfc8] ;  /* 0x000fc80001537983 */ /* 0x000f280000300800 */
[----:B------:R-:W4:Y:S04]  /*49490*/  LDL.LU R80, [R1+0xf74] ;  /* 0x000f740001507983 */ /* 0x000f280000300800 */
[----:B------:R0:W-:Y:S04]  /*494a0*/  STS.U16 [R0+UR76+0x39800], R79 ;  /* 0x0398004f00007988 */ /* 0x0001e8000800044c */
[----:B------:R-:W4:Y:S04]  /*494b0*/  LDL.LU R81, [R1+0xf70] ;  /* 0x000f700001517983 */ /* 0x000f280000300800 */
[----:B------:R1:W-:Y:S04]  /*494c0*/  STS.U16 [R0+UR76+0x21c00], R84 ;  /* 0x021c005400007988 */ /* 0x0003e8000800044c */
[----:B0-----:R-:W4:Y:S04]  /*494d0*/  LDL.LU R79, [R1+0xf6c] ;  /* 0x000f6c00014f7983 */ /* 0x001f280000300800 */
[----:B-1----:R-:W4:Y:S04]  /*494e0*/  LDL.LU R84, [R1+0xf68] ;  /* 0x000f680001547983 */ /* 0x002f280000300800 */
[----:B--2---:R0:W-:Y:S04]  /*494f0*/  STS.U16 [R0+UR76+0x31c00], R86 ;  /* 0x031c005600007988 */ /* 0x0041e8000800044c */
[----:B0-----:R-:W2:Y:S04]  /*49500*/  LDL.LU R86, [R1+0xf14] ;  /* 0x000f140001567983 */ /* 0x001ea80000300800 */
[----:B---3--:R0:W-:Y:S04]  /*49510*/  STS.U16 [R0+UR76+0x3a000], R85 ;  /* 0x03a0005500007988 */ /* 0x0081e8000800044c */
[----:B0-----:R-:W3:Y:S04]  /*49520*/  LDL.LU R85, [R1+0xf10] ;  /* 0x000f100001557983 */ /* 0x001ee80000300800 */
[----:B--2---:R0:W-:Y:S04]  /*49530*/  STS.U16 [R0+UR76+0x23c00], R86 ;  /* 0x023c005600007988 */ /* 0x0041e8000800044c */
[----:B0-----:R-:W2:Y:S04]  /*49540*/  LDL.LU R86, [R1+0xf0c] ;  /* 0x000f0c0001567983 */ /* 0x001ea80000300800 */
[----:B------:R0:W-:Y:S04]  /*49550*/  STS.U16 [R0+UR76+0x22000], R31 ;  /* 0x0220001f00007988 */ /* 0x0001e8000800044c */
[----:B------:R1:W-:Y:S04]  /*49560*/  STS.U16 [R0+UR76+0x2a000], R35 ;  /* 0x02a0002300007988 */ /* 0x0003e8000800044c */
[----:B----4-:R4:W-:Y:S04]  /*49570*/  STS.U16 [R0+UR76+0x3b800], R84 ;  /* 0x03b8005400007988 */ /* 0x0109e8000800044c */
[----:B------:R0:W-:Y:S04]  /*49580*/  STS.U16 [R0+UR76+0x32000], R90 ;  /* 0x0320005a00007988 */ /* 0x0001e8000800044c */
[----:B------:R1:W-:Y:S04]  /*49590*/  STS.U16 [R0+UR76+0x22400], R91 ;  /* 0x0224005b00007988 */ /* 0x0003e8000800044c */
[----:B------:R4:W-:Y:S04]  /*495a0*/  STS.U16 [R0+UR76+0x2a400], R92 ;  /* 0x02a4005c00007988 */ /* 0x0009e8000800044c */
[----:B0-----:R-:W2:Y:S04]  /*495b0*/  LDL.LU R31, [R1+0xf08] ;  /* 0x000f0800011f7983 */ /* 0x001ea80000300800 */
[----:B-1----:R-:W2:Y:S04]  /*495c0*/  LDL.LU R35, [R1+0x14fc] ;  /* 0x0014fc0001237983 */ /* 0x002ea80000300800 */
[----:B----4-:R-:W4:Y:S04]  /*495d0*/  LDL.LU R84, [R1+0x14f8] ;  /* 0x0014f80001547983 */ /* 0x010f280000300800 */
        /* <DEDUP_REMOVED lines=39> */
[----:B---3--:R-:W3:Y:S04]  /*49850*/  LDL.LU R83, [R1+0x12bc] ;  /* 0x0012bc0001537983 */ /* 0x008ee80000300800 */
[----:B------:R1:W-:Y:S04]  /*49860*/  STS.U16 [R0+UR76+0x2b800], R81 ;  /* 0x02b8005100007988 */ /* 0x0003e8000800044c */
[----:B------:R1:W-:Y:S04]  /*49870*/  STS.U16 [R0+UR76+0x33800], R79 ;  /* 0x0338004f00007988 */ /* 0x0003e8000800044c */
[----:B------:R1:W-:Y:S04]  /*49880*/  STS.U16 [R0+UR76+0x2bc00], R85 ;  /* 0x02bc005500007988 */ /* 0x0003e8000800044c */
[----:B0-----:R-:W3:Y:S04]  /*49890*/  LDL.LU R80, [R1+0x12b8] ;  /* 0x0012b80001507983 */ /* 0x001ee80000300800 */
[----:B-1----:R-:W3:Y:S04]  /*498a0*/  LDL.LU R81, [R1+0x1264] ;  /* 0x0012640001517983 */ /* 0x002ee80000300800 */
[----:B------:R-:W3:Y:S04]  /*498b0*/  LDL.LU R79, [R1+0x1260] ;  /* 0x00126000014f7983 */ /* 0x000ee80000300800 */
[----:B------:R-:W3:Y:S04]  /*498c0*/  LDL.LU R85, [R1+0x125c] ;  /* 0x00125c0001557983 */ /* 0x000ee80000300800 */
[----:B--2---:R0:W-:Y:S04]  /*498d0*/  STS.U16 [R0+UR76+0x33c00], R86 ;  /* 0x033c005600007988 */ /* 0x0041e8000800044c */
[----:B0-----:R-:W2:Y:S01]  /*498e0*/  LDL.LU R86, [R1+0x1258] ;  /* 0x0012580001567983 */ /* 0x001ea20000300800 */
[----:B------:R-:W-:-:S03]  /*498f0*/  LOP3.LUT R47, R0, 0x10, RZ, 0x3c, !PT ;  /* 0x00000010002f7812 */ /* 0x000fc600078e3cff */
[----:B------:R-:W-:Y:S04]  /*49900*/  STS.U16 [R0+UR76+0x39c00], R28 ;  /* 0x039c001c00007988 */ /* 0x000fe8000800044c */
[----:B------:R-:W-:Y:S04]  /*49910*/  STS.U16 [R0+UR76+0x3bc00], R31 ;  /* 0x03bc001f00007988 */ /* 0x000fe8000800044c */
[----:B------:R-:W-:Y:S04]  /*49920*/  STS.U16 [R47+UR76+0x20080], R35 ;  /* 0x020080232f007988 */ /* 0x000fe8000800044c */
[----:B----4-:R0:W-:Y:S04]  /*49930*/  STS.U16 [R47+UR76+0x28080], R84 ;  /* 0x028080542f007988 */ /* 0x0101e8000800044c */
[----:B------:R-:W-:Y:S04]  /*49940*/  STS.U16 [R47+UR76+0x30080], R90 ;  /* 0x0300805a2f007988 */ /* 0x000fe8000800044c */
[----:B------:R-:W-:Y:S04]  /*49950*/  STS.U16 [R47+UR76+0x38080], R91 ;  /* 0x0380805b2f007988 */ /* 0x000fe8000800044c */
[----:B------:R-:W-:Y:S04]  /*49960*/  STS.U16 [R47+UR76+0x20480], R92 ;  /* 0x0204805c2f007988 */ /* 0x000fe8000800044c */
        /* <DEDUP_REMOVED lines=18> */
[----:B---3--:R-:W-:Y:S04]  /*49a90*/  STS.U16 [R47+UR76+0x31480], R83 ;  /* 0x031480532f007988 */ /* 0x008fe8000800044c */
[----:B------:R-:W-:Y:S04]  /*49aa0*/  STS.U16 [R47+UR76+0x39480], R80 ;  /* 0x039480502f007988 */ /* 0x000fe8000800044c */
[----:B------:R-:W-:Y:S04]  /*49ab0*/  STS.U16 [R47+UR76+0x21880], R81 ;  /* 0x021880512f007988 */ /* 0x000fe8000800044c */
[----:B------:R-:W-:Y:S04]  /*49ac0*/  STS.U16 [R47+UR76+0x29880], R79 ;  /* 0x0298804f2f007988 */ /* 0x000fe8000800044c */
[----:B------:R0:W-:Y:S04]  /*49ad0*/  STS.U16 [R47+UR76+0x31880], R85 ;  /* 0x031880552f007988 */ /* 0x0001e8000800044c */
[----:B0-----:R-:W3:Y:S04]  /*49ae0*/  LDL.LU R85, [R1+0x1200] ;  /* 0x0012000001557983 */ /* 0x001ee80000300800 */
[----:B------:R-:W3:Y:S04]  /*49af0*/  LDL.LU R31, [R1+0x11fc] ;  /* 0x0011fc00011f7983 */ /* 0x000ee80000300800 */
[----:B------:R-:W3:Y:S04]  /*49b00*/  LDL.LU R35, [R1+0x11f8] ;  /* 0x0011f80001237983 */ /* 0x000ee80000300800 */
[----:B--2---:R0:W-:Y:S04]  /*49b10*/  STS.U16 [R47+UR76+0x39880], R86 ;  /* 0x039880562f007988 */ /* 0x0041e8000800044c */
[----:B0-----:R-:W2:Y:S04]  /*49b20*/  LDL.LU R86, [R1+0x11a4] ;  /* 0x0011a40001567983 */ /* 0x001ea80000300800 */
        /* <DEDUP_REMOVED lines=20> */
[----:B----4-:R0:W-:Y:S04]  /*49c70*/  STS.U16 [R47+UR76+0x21c80], R84 ;  /* 0x021c80542f007988 */ /* 0x0101e8000800044c */
[----:B------:R-:W4:Y:S04]  /*49c80*/  LDL.LU R83, [R1+0xfc0] ;  /* 0x000fc00001537983 */ /* 0x000f280000300800 */
[----:B------:R-:W4:Y:S04]  /*49c90*/  LDL.LU R80, [R1+0xfbc] ;  /* 0x000fbc0001507983 */ /* 0x000f280000300800 */
[----:B------:R-:W4:Y:S04]  /*49ca0*/  LDL.LU R81, [R1+0xfb8] ;  /* 0x000fb80001517983 */ /* 0x000f280000300800 */
[----:B------:R-:W4:Y:S04]  /*49cb0*/  LDL.LU R79, [R1+0xf64] ;  /* 0x000f6400014f7983 */ /* 0x000f280000300800 */
[----:B0-----:R-:W4:Y:S04]  /*49cc0*/  LDL.LU R84, [R1+0xf60] ;  /* 0x000f600001547983 */ /* 0x001f280000300800 */
[----:B---3--:R0:W-:Y:S04]  /*49cd0*/  STS.U16 [R47+UR76+0x29c80], R85 ;  /* 0x029c80552f007988 */ /* 0x0081e8000800044c */
[----:B------:R-:W-:Y:S04]  /*49ce0*/  STS.U16 [R47+UR76+0x31c80], R31 ;  /* 0x031c801f2f007988 */ /* 0x000fe8000800044c */
[----:B------:R-:W-:Y:S04]  /*49cf0*/  STS.U16 [R47+UR76+0x39c80], R35 ;  /* 0x039c80232f007988 */ /* 0x000fe8000800044c */
[----:B0-----:R-:W3:Y:S04]  /*49d00*/  LDL.LU R85, [R1+0xf5c] ;  /* 0x000f5c0001557983 */ /* 0x001ee80000300800 */
[----:B--2---:R0:W-:Y:S04]  /*49d10*/  STS.U16 [R47+UR76+0x22080], R86 ;  /* 0x022080562f007988 */ /* 0x0041e8000800044c */
        /* <DEDUP_REMOVED lines=9> */
[----:B0-----:R-:W2:Y:S04]  /*49db0*/  LDL.LU R86, [R1+0xf58] ;  /* 0x000f580001567983 */ /* 0x001ea80000300800 */
[----:B------:R0:W-:Y:S04]  /*49dc0*/  STS.U16 [R47+UR76+0x32880], R61 ;  /* 0x0328803d2f007988 */ /* 0x0001e8000800044c */
        /* <DEDUP_REMOVED lines=14> */
[----:B------:R0:W-:Y:S04]  /*49eb0*/  STS.U16 [R47+UR76+0x2ac80], R65 ;  /* 0x02ac80412f007988 */ /* 0x0001e8000800044c */
[----:B------:R0:W-:Y:S04]  /*49ec0*/  STS.U16 [R47+UR76+0x32c80], R71 ;  /* 0x032c80472f007988 */ /* 0x0001e8000800044c */
[----:B------:R1:W-:Y:S04]  /*49ed0*/  STS.U16 [R47+UR76+0x3ac80], R67 ;  /* 0x03ac80432f007988 */ /* 0x0003e8000800044c */
[----:B------:R4:W-:Y:S04]  /*49ee0*/  STS.U16 [R47+UR76+0x23080], R73 ;  /* 0x023080492f007988 */ /* 0x0009e8000800044c */
[----:B0-----:R-:W2:Y:S04]  /*49ef0*/  LDL.LU R63, [R1+0x140c] ;  /* 0x00140c00013f7983 */ /* 0x001ea80000300800 */
[----:B-1----:R-:W2:Y:S04]  /*49f00*/  LDL.LU R62, [R1+0x1408] ;  /* 0x00140800013e7983 */ /* 0x002ea80000300800 */
[----:B------:R-:W2:Y:S04]  /*49f10*/  LDL.LU R65, [R1+0x1404] ;  /* 0x0014040001417983 */ /* 0x000ea80000300800 */
[----:B------:R-:W2:Y:S04]  /*49f20*/  LDL.LU R71, [R1+0x1400] ;  /* 0x0014000001477983 */ /* 0x000ea80000300800 */
[----:B------:R-:W2:Y:S04]  /*49f30*/  LDL.LU R67, [R1+0x1380] ;  /* 0x0013800001437983 */ /* 0x000ea80000300800 */
[----:B------:R0:W-:Y:S04]  /*49f40*/  STS.U16 [R47+UR76+0x2b080], R72 ;  /* 0x02b080482f007988 */ /* 0x0001e8000800044c */
[----:B----4-:R-:W4:Y:S04]  /*49f50*/  LDL.LU R73, [R1+0x137c] ;  /* 0x00137c0001497983 */ /* 0x010f280000300800 */
[----:B------:R1:W-:Y:S04]  /*49f60*/  STS.U16 [R47+UR76+0x33080], R74 ;  /* 0x0330804a2f007988 */ /* 0x0003e8000800044c */
[----:B------:R1:W-:Y:S04]  /*49f70*/  STS.U16 [R47+UR76+0x3b080], R75 ;  /* 0x03b0804b2f007988 */ /* 0x0003e8000800044c */
[----:B------:R1:W-:Y:S04]  /*49f80*/  STS.U16 [R47+UR76+0x23480], R78 ;  /* 0x0234804e2f007988 */ /* 0x0003e8000800044c */
[----:B0-----:R-:W4:Y:S04]  /*49f90*/  LDL.LU R72, [R1+0x1378] ;  /* 0x0013780001487983 */ /* 0x001f280000300800 */
[----:B-1----:R-:W4:Y:S04]  /*49fa0*/  LDL.LU R74, [R1+0x1374] ;  /* 0x00137400014a7983 */ /* 0x002f280000300800 */
[----:B------:R-:W4:Y:S04]  /*49fb0*/  LDL.LU R75, [R1+0x1314] ;  /* 0x00131400014b7983 */ /* 0x000f280000300800 */
        /* <DEDUP_REMOVED lines=11> */
[----:B---3--:R0:W-:Y:S04]  /*4a070*/  STS.U16 [R47+UR76+0x33880], R85 ;  /* 0x033880552f007988 */ /* 0x0081e8000800044c */
[----:B0-----:R-:W3:Y:S04]  /*4a080*/  LDL.LU R85, [R1+0x12a8] ;  /* 0x0012a80001557983 */ /* 0x001ee80000300800 */
[----:B--2---:R0:W-:Y:S04]  /*4a090*/  STS.U16 [R47+UR76+0x3b880], R86 ;  /* 0x03b880562f007988 */ /* 0x0041e8000800044c */
[----:B0-----:R-:W2:Y:S04]  /*4a0a0*/  LDL.LU R86, [R1+0x1254] ;  /* 0x0012540001567983 */ /* 0x001ea80000300800 */
[----:B------:R0:W-:Y:S04]  /*4a0b0*/  STS.U16 [R47+UR76+0x23c80], R61 ;  /* 0x023c803d2f007988 */ /* 0x0001e8000800044c */
[----:B------:R-:W-:Y:S04]  /*4a0c0*/  STS.U16 [R47+UR76+0x2bc80], R31 ;  /* 0x02bc801f2f007988 */ /* 0x000fe8000800044c */
[----:B------:R-:W-:Y:S04]  /*4a0d0*/  STS.U16 [R47+UR76+0x33c80], R35 ;  /* 0x033c80232f007988 */ /* 0x000fe8000800044c */
[----:B------:R-:W-:Y:S01]  /*4a0e0*/  STS.U16 [R47+UR76+0x3bc80], R90 ;  /* 0x03bc805a2f007988 */ /* 0x000fe2000800044c */
[----:B0-----:R-:W-:-:S05]  /*4a0f0*/  LOP3.LUT R61, R0, 0x20, RZ, 0x3c, !PT ;  /* 0x00000020003d7812 */ /* 0x001fca00078e3cff */
        /* <DEDUP_REMOVED lines=10> */
[----:B------:R-:W-:Y:S04]  /*4a1a0*/  STL [R1+0x2314], R47 ;  /* 0x0023142f01007387 */ /* 0x000fe80000100800 */
[----:B------:R-:W-:Y:S04]  /*4a1b0*/  STS.U16 [R61+UR76+0x30900], R65 ;  /* 0x030900413d007988 */ /* 0x000fe8000800044c */
[----:B------:R0:W-:Y:S04]  /*4a1c0*/  STS.U16 [R61+UR76+0x38900], R71 ;  /* 0x038900473d007988 */ /* 0x0001e8000800044c */
[----:B------:R-:W2:Y:S04]  /*4a1d0*/  LDL.LU R28, [R1+0x1250] ;  /* 0x00125000011c7983 */ /* 0x000ea80000300800 */
[----:B------:R-:W-:Y:S04]  /*4a1e0*/  STS.U16 [R61+UR76+0x20d00], R67 ;  /* 0x020d00433d007988 */ /* 0x000fe8000800044c */
[----:B------:R-:W2:Y:S04]  /*4a1f0*/  LDL.LU R29, [R1+0x124c] ;  /* 0x00124c00011d7983 */ /* 0x000ea80000300800 */
[----:B----4-:R1:W-:Y:S04]  /*4a200*/  STS.U16 [R61+UR76+0x28d00], R73 ;  /* 0x028d00493d007988 */ /* 0x0103e8000800044c */
[----:B0-----:R-:W4:Y:S04]  /*4a210*/  LDL.LU R71, [R1+0x1248] ;  /* 0x0012480001477983 */ /* 0x001f280000300800 */
[----:B------:R0:W-:Y:S04]  /*4a220*/  STS.U16 [R61+UR76+0x30d00], R72 ;  /* 0x030d00483d007988 */ /* 0x0001e8000800044c */
[----:B-1----:R-:W4:Y:S04]  /*4a230*/  LDL.LU R73, [R1+0x11f4] ;  /* 0x0011f40001497983 */ /* 0x002f280000300800 */
        /* <DEDUP_REMOVED lines=28> */
[----:B---3--:R3:W-:Y:S04]  /*4a400*/  STS.U16 [R61+UR76+0x39500], R85 ;  /* 0x039500553d007988 */ /* 0x0087e8000800044c */
[----:B0-----:R-:W4:Y:S04]  /*4a410*/  LDL.LU R83, [R1+0x1010] ;  /* 0x0010100001537983 */ /* 0x001f280000300800 */
[----:B-1----:R-:W4:Y:S04]  /*4a420*/  LDL.LU R80, [R1+0x100c] ;  /* 0x00100c0001507983 */ /* 0x002f280000300800 */
[----:B------:R-:W4:Y:S04]  /*4a430*/  LDL.LU R81, [R1+0x1008] ;  /* 0x0010080001517983 */ /* 0x000f280000300800 */
[----:B------:R-:W4:Y:S04]  /*4a440*/  LDL.LU R79, [R1+0xfb4] ;  /* 0x000fb400014f7983 */ /* 0x000f280000300800 */
[----:B------:R-:W4:Y:S04]  /*4a450*/  LDL.LU R84, [R1+0xfb0] ;  /* 0x000fb00001547983 */ /* 0x000f280000300800 */
[----:B---3--:R-:W3:Y:S04]  /*4a460*/  LDL.LU R85, [R1+0xfac] ;  /* 0x000fac0001557983 */ /* 0x008ee80000300800 */
[----:B--2---:R0:W-:Y:S04]  /*4a470*/  STS.U16 [R61+UR76+0x21900], R86 ;  /* 0x021900563d007988 */ /* 0x0041e8000800044c */
[----:B0-----:R-:W2:Y:S04]  /*4a480*/  LDL.LU R86, [R1+0xfa8] ;  /* 0x000fa80001567983 */ /* 0x001ea80000300800 */
[----:B------:R0:W-:Y:S04]  /*4a490*/  STS.U16 [R61+UR76+0x29900], R28 ;  /* 0x0299001c3d007988 */ /* 0x0001e8000800044c */
[----:B------:R1:W-:Y:S04]  /*4a4a0*/  STS.U16 [R61+UR76+0x31900], R29 ;  /* 0x0319001d3d007988 */ /* 0x0003e8000800044c */
[----:B----4-:R4:W-:Y:S04]  /*4a4b0*/  STS.U16 [R61+UR76+0x39900], R71 ;  /* 0x039900473d007988 */ /* 0x0109e8000800044c */
[----:B0-----:R-:W2:Y:S04]  /*4a4c0*/  LDL.LU R28, [R1+0x24d4] ;  /* 0x0024d400011c7983 */ /* 0x001ea80000300800 */
[----:B-1----:R-:W2:Y:S04]  /*4a4d0*/  LDL.LU R29, [R1+0x24d0] ;  /* 0x0024d000011d7983 */ /* 0x002ea80000300800 */
[----:B------:R0:W-:Y:S04]  /*4a4e0*/  STS.U16 [R61+UR76+0x21d00], R73 ;  /* 0x021d00493d007988 */ /* 0x0001e8000800044c */
[----:B----4-:R-:W4:Y:S04]  /*4a4f0*/  LDL.LU R71, [R1+0x24cc] ;  /* 0x0024cc0001477983 */ /* 0x010f280000300800 */
[----:B0-----:R-:W4:Y:S04]  /*4a500*/  LDL.LU R73, [R1+0x24c8] ;  /* 0x0024c80001497983 */ /* 0x001f280000300800 */
        /* <DEDUP_REMOVED lines=8> */
[----:B------:R-:W-:Y:S04]  /*4a590*/  STS.U16 [R61+UR76+0x2a100], R58 ;  /* 0x02a1003a3d007988 */ /* 0x000fe8000800044c */
        /* <DEDUP_REMOVED lines=11> */
[----:B0-----:R-:W4:Y:S04]  /*4a650*/  LDL.LU R31, [R1+0xeec] ;  /* 0x000eec00011f7983 */ /* 0x001f280000300800 */
[----:B------:R0:W-:Y:S04]  /*4a660*/  STS.U16 [R61+UR76+0x2ad00], R63 ;  /* 0x02ad003f3d007988 */ /* 0x0001e8000800044c */
[----:B-1----:R-:W4:Y:S04]  /*4a670*/  LDL.LU R35, [R1+0xee8] ;  /* 0x000ee80001237983 */ /* 0x002f280000300800 */
[----:B------:R1:W-:Y:S04]  /*4a680*/  STS.U16 [R61+UR76+0x32d00], R62 ;  /* 0x032d003e3d007988 */ /* 0x0003e8000800044c */
        /* <DEDUP_REMOVED lines=15> */
[----:B---3--:R-:W-:Y:S04]  /*4a780*/  STS.U16 [R61+UR76+0x33500], R85 ;  /* 0x033500553d007988 */ /* 0x008fe8000800044c */
[----:B------:R-:W3:Y:S04]  /*4a790*/  LDL.LU R76, [R1+0x13fc] ;  /* 0x0013fc00014c7983 */ /* 0x000ee80000300800 */
[----:B0-----:R-:W3:Y:S04]  /*4a7a0*/  LDL.LU R63, [R1+0x13f8] ;  /* 0x0013f800013f7983 */ /* 0x001ee80000300800 */
[----:B-1----:R-:W3:Y:S04]  /*4a7b0*/  LDL.LU R62, [R1+0x13f4] ;  /* 0x0013f400013e7983 */ /* 0x002ee80000300800 */
[----:B------:R-:W3:Y:S04]  /*4a7c0*/  LDL.LU R65, [R1+0x13f0] ;  /* 0x0013f00001417983 */ /* 0x000ee80000300800 */
[----:B------:R-:W3:Y:S04]  /*4a7d0*/  LDL.LU R67, [R1+0x1370] ;  /* 0x0013700001437983 */ /* 0x000ee80000300800 */
[----:B------:R-:W3:Y:S04]  /*4a7e0*/  LDL.LU R83, [R1+0x136c] ;  /* 0x00136c0001537983 */ /* 0x000ee80000300800 */
[----:B--2---:R-:W-:Y:S04]  /*4a7f0*/  STS.U16 [R61+UR76+0x3b500], R86 ;  /* 0x03b500563d007988 */ /* 0x004fe8000800044c */
[----:B----4-:R-:W-:Y:S04]  /*4a800*/  STS.U16 [R61+UR76+0x23900], R78 ;  /* 0x0239004e3d007988 */ /* 0x010fe8000800044c */
[----:B------:R-:W-:Y:S04]  /*4a810*/  STS.U16 [R61+UR76+0x2b900], R75 ;  /* 0x02b9004b3d007988 */ /* 0x000fe8000800044c */
[----:B------:R-:W-:Y:S04]  /*4a820*/  STS.U16 [R61+UR76+0x33900], R74 ;  /* 0x0339004a3d007988 */ /* 0x000fe8000800044c */
[----:B------:R0:W-:Y:S04]  /*4a830*/  STS.U16 [R61+UR76+0x3b900], R72 ;  /* 0x03b900483d007988 */ /* 0x0001e8000800044c */
[----:B0-----:R-:W2:Y:S04]  /*4a840*/  LDL.LU R72, [R1+0x1368] ;  /* 0x0013680001487983 */ /* 0x001ea80000300800 */
[----:B------:R-:W4:Y:S04]  /*4a850*/  LDL.LU R75, [R1+0x1364] ;  /* 0x00136400014b7983 */ /* 0x000f280000300800 */
[----:B------:R-:W4:Y:S04]  /*4a860*/  LDL.LU R74, [R1+0x1304] ;  /* 0x00130400014a7983 */ /* 0x000f280000300800 */
        /* <DEDUP_REMOVED lines=8> */
[----:B0-----:R-:W4:Y:S01]  /*4a8f0*/  LDL.LU R71, [R1+0x1298] ;  /* 0x0012980001477983 */ /* 0x001f220000300800 */
[----:B------:R-:W-:-:S03]  /*4a900*/  LOP3.LUT R78, R0, 0x30, RZ, 0x3c, !PT ;  /* 0x00000030004e7812 */ /* 0x000fc600078e3cff */
[----:B------:R-:W-:Y:S04]  /*4a910*/  STS.U16 [R61+UR76+0x33d00], R31 ;  /* 0x033d001f3d007988 */ /* 0x000fe8000800044c */
[----:B------:R-:W-:Y:S04]  /*4a920*/  STS.U16 [R61+UR76+0x3bd00], R35 ;  /* 0x03bd00233d007988 */ /* 0x000fe8000800044c */
[----:B------:R-:W4:Y:S04]  /*4a930*/  LDL.LU R73, [R1+0x1244] ;  /* 0x0012440001497983 */ /* 0x000f280000300800 */
        /* <DEDUP_REMOVED lines=14> */
[----:B------:R-:W-:Y:S04]  /*4aa20*/  STL [R1+0x2318], R61 ;  /* 0x0023183d01007387 */ /* 0x000fe80000100800 */
[----:B--2---:R0:W-:Y:S04]  /*4aa30*/  STS.U16 [R78+UR76+0x30d80], R72 ;  /* 0x030d80484e007988 */ /* 0x0041e8000800044c */
[----:B----4-:R1:W-:Y:S04]  /*4aa40*/  STS.U16 [R78+UR76+0x38d80], R75 ;  /* 0x038d804b4e007988 */ /* 0x0103e8000800044c */
[----:B------:R2:W-:Y:S04]  /*4aa50*/  STS.U16 [R78+UR76+0x21180], R74 ;  /* 0x0211804a4e007988 */ /* 0x0005e8000800044c */
[----:B0-----:R-:W3:Y:S04]  /*4aa60*/  LDL.LU R72, [R1+0x1240] ;  /* 0x0012400001487983 */ /* 0x001ee80000300800 */
[----:B-1----:R-:W4:Y:S04]  /*4aa70*/  LDL.LU R75, [R1+0x123c] ;  /* 0x00123c00014b7983 */ /* 0x002f280000300800 */
[----:B--2---:R-:W2:Y:S04]  /*4aa80*/  LDL.LU R74, [R1+0x1238] ;  /* 0x00123800014a7983 */ /* 0x004ea80000300800 */
        /* <DEDUP_REMOVED lines=31> */
[----:B------:R0:W-:Y:S04]  /*4ac80*/  STS.U16 [R78+UR76+0x21980], R73 ;  /* 0x021980494e007988 */ /* 0x0001e8000800044c */
[----:B0-----:R-:W2:Y:S04]  /*4ac90*/  LDL.LU R73, [R1+0xfa4] ;  /* 0x000fa40001497983 */ /* 0x001ea80000300800 */
[----:B---3--:R0:W-:Y:S04]  /*4aca0*/  STS.U16 [R78+UR76+0x29980], R72 ;  /* 0x029980484e007988 */ /* 0x0081e8000800044c */
[----:B----4-:R1:W-:Y:S04]  /*4acb0*/  STS.U16 [R78+UR76+0x31980], R75 ;  /* 0x0319804b4e007988 */ /* 0x0103e8000800044c */
[----:B--2---:R2:W-:Y:S04]  /*4acc0*/  STS.U16 [R78+UR76+0x39980], R74 ;  /* 0x0399804a4e007988 */ /* 0x0045e8000800044c */
[----:B------:R3:W-:Y:S04]  /*4acd0*/  STS.U16 [R78+UR76+0x21d80], R31 ;  /* 0x021d801f4e007988 */ /* 0x0007e8000800044c */
[----:B------:R4:W-:Y:S04]  /*4ace0*/  STS.U16 [R78+UR76+0x29d80], R76 ;  /* 0x029d804c4e007988 */ /* 0x0009e8000800044c */
[----:B------:R-:W-:Y:S04]  /*4acf0*/  STS.U16 [R78+UR76+0x31d80], R58 ;  /* 0x031d803a4e007988 */ /* 0x000fe8000800044c */
[----:B------:R-:W-:Y:S04]  /*4ad00*/  STS.U16 [R78+UR76+0x39d80], R35 ;  /* 0x039d80234e007988 */ /* 0x000fe8000800044c */
[----:B------:R-:W-:Y:S04]  /*4ad10*/  STS.U16 [R78+UR76+0x22180], R90 ;  /* 0x0221805a4e007988 */ /* 0x000fe8000800044c */
[----:B0-----:R-:W2:Y:S04]  /*4ad20*/  LDL.LU R72, [R1+0xfa0] ;  /* 0x000fa00001487983 */ /* 0x001ea80000300800 */
[----:B-1----:R-:W2:Y:S04]  /*4ad30*/  LDL.LU R75, [R1+0xf9c] ;  /* 0x000f9c00014b7983 */ /* 0x002ea80000300800 */
[----:B--2---:R-:W2:Y:S04]  /*4ad40*/  LDL.LU R74, [R1+0xf98] ;  /* 0x000f9800014a7983 */ /* 0x004ea80000300800 */
[----:B---3--:R-:W3:Y:S04]  /*4ad50*/  LDL.LU R31, [R1+0x24b4] ;  /* 0x0024b400011f7983 */ /* 0x008ee80000300800 */
[----:B----4-:R-:W4:Y:S04]  /*4ad60*/  LDL.LU R76, [R1+0x24b0] ;  /* 0x0024b000014c7983 */ /* 0x010f280000300800 */
[----:B------:R0:W-:Y:S04]  /*4ad70*/  STS.U16 [R78+UR76+0x2a180], R91 ;  /* 0x02a1805b4e007988 */ /* 0x0001e8000800044c */
[----:B------:R1:W-:Y:S04]  /*4ad80*/  STS.U16 [R78+UR76+0x32180], R92 ;  /* 0x0321805c4e007988 */ /* 0x0003e8000800044c */
[----:B------:R1:W-:Y:S04]  /*4ad90*/  STS.U16 [R78+UR76+0x3a180], R82 ;  /* 0x03a180524e007988 */ /* 0x0003e8000800044c */
[----:B------:R1:W-:Y:S04]  /*4ada0*/  STS.U16 [R78+UR76+0x22580], R3 ;  /* 0x022580034e007988 */ /* 0x0003e8000800044c */
[----:B0-----:R-:W3:Y:S04]  /*4adb0*/  LDL.LU R91, [R1+0xf44] ;  /* 0x000f4400015b7983 */ /* 0x001ee80000300800 */
[----:B-1----:R-:W4:Y:S04]  /*4adc0*/  LDL.LU R92, [R1+0xf40] ;  /* 0x000f4000015c7983 */ /* 0x002f280000300800 */
        /* <DEDUP_REMOVED lines=32> */
[----:B------:R0:W-:Y:S01]  /*4afd0*/  STS.U16 [R78+UR76+0x23580], R73 ;  /* 0x023580494e007988 */ /* 0x0001e2000800044c */
[----:B------:R-:W-:-:S03]  /*4afe0*/  LOP3.LUT R58, R0, 0x40, RZ, 0x3c, !PT ;  /* 0x00000040003a7812 */ /* 0x000fc600078e3cff */
[----:B0-----:R-:W4:Y:S04]  /*4aff0*/  LDL.LU R73, [R1+0x12f4] ;  /* 0x0012f40001497983 */ /* 0x001f280000300800 */
[----:B------:R0:W-:Y:S04]  /*4b000*/  STS.U16 [R78+UR76+0x2b580], R72 ;  /* 0x02b580484e007988 */ /* 0x0001e8000800044c */
[----:B------:R1:W-:Y:S04]  /*4b010*/  STS.U16 [R78+UR76+0x33580], R75 ;  /* 0x0335804b4e007988 */ /* 0x0003e8000800044c */
[----:B--2---:R2:W-:Y:S04]  /*4b020*/  STS.U16 [R78+UR76+0x3b580], R74 ;  /* 0x03b5804a4e007988 */ /* 0x0045e8000800044c */
[----:B0-----:R-:W4:Y:S04]  /*4b030*/  LDL.LU R72, [R1+0x12f0] ;  /* 0x0012f00001487983 */ /* 0x001f280000300800 */
[----:B-1----:R-:W4:Y:S04]  /*4b040*/  LDL.LU R75, [R1+0x12ec] ;  /* 0x0012ec00014b7983 */ /* 0x002f280000300800 */
[----:B--2---:R-:W2:Y:S04]  /*4b050*/  LDL.LU R74, [R1+0x12e8] ;  /* 0x0012e800014a7983 */ /* 0x004ea80000300800 */
[----:B---3--:R-:W-:Y:S04]  /*4b060*/  STS.U16 [R78+UR76+0x23980], R91 ;  /* 0x0239805b4e007988 */ /* 0x008fe8000800044c */
[----:B----4-:R-:W-:Y:S04]  /*4b070*/  STS.U16 [R78+UR76+0x2b980], R92 ;  /* 0x02b9805c4e007988 */ /* 0x010fe8000800044c */
[----:B------:R-:W-:Y:S04]  /*4b080*/  STS.U16 [R78+UR76+0x33980], R82 ;  /* 0x033980524e007988 */ /* 0x000fe8000800044c */
[----:B------:R0:W-:Y:S04]  /*4b090*/  STS.U16 [R78+UR76+0x3b980], R76 ;  /* 0x03b9804c4e007988 */ /* 0x0001e8000800044c */
        /* <DEDUP_REMOVED lines=8> */
[----:B0-----:R-:W3:Y:S04]  /*4b120*/  LDL.LU R76, [R1+0x1294] ;  /* 0x00129400014c7983 */ /* 0x001ee80000300800 */
[----:B------:R-:W-:Y:S04]  /*4b130*/  STS.U16 [R58+UR76+0x20600], R63 ;  /* 0x0206003f3a007988 */ /* 0x000fe8000800044c */
[----:B------:R-:W-:Y:S04]  /*4b140*/  STS.U16 [R58+UR76+0x28600], R62 ;  /* 0x0286003e3a007988 */ /* 0x000fe8000800044c */
[----:B------:R-:W-:Y:S04]  /*4b150*/  STS.U16 [R58+UR76+0x30600], R65 ;  /* 0x030600413a007988 */ /* 0x000fe8000800044c */
[----:B------:R-:W-:Y:S04]  /*4b160*/  STL [R1+0x231c], R78 ;  /* 0x00231c4e01007387 */ /* 0x000fe80000100800 */
[----:B-1----:R-:W4:Y:S04]  /*4b170*/  LDL.LU R30, [R1+0x1290] ;  /* 0x00129000011e7983 */ /* 0x002f280000300800 */
[----:B------:R-:W4:Y:S04]  /*4b180*/  LDL.LU R33, [R1+0x128c] ;  /* 0x00128c0001217983 */ /* 0x000f280000300800 */
[----:B------:R-:W4:Y:S04]  /*4b190*/  LDL.LU R32, [R1+0x1288] ;  /* 0x0012880001207983 */ /* 0x000f280000300800 */
[----:B------:R-:W4:Y:S04]  /*4b1a0*/  LDL.LU R35, [R1+0x1234] ;  /* 0x0012340001237983 */ /* 0x000f280000300800 */
[----:B------:R-:W-:Y:S04]  /*4b1b0*/  STS.U16 [R58+UR76+0x38600], R67 ;  /* 0x038600433a007988 */ /* 0x000fe8000800044c */
[----:B------:R-:W-:Y:S04]  /*4b1c0*/  STS.U16 [R58+UR76+0x20a00], R83 ;  /* 0x020a00533a007988 */ /* 0x000fe8000800044c */
[----:B------:R-:W-:Y:S04]  /*4b1d0*/  STS.U16 [R58+UR76+0x28a00], R80 ;  /* 0x028a00503a007988 */ /* 0x000fe8000800044c */
[----:B------:R-:W-:Y:S04]  /*4b1e0*/  STS.U16 [R58+UR76+0x30a00], R81 ;  /* 0x030a00513a007988 */ /* 0x000fe8000800044c */
[----:B------:R0:W-:Y:S04]  /*4b1f0*/  STS.U16 [R58+UR76+0x38a00], R79 ;  /* 0x038a004f3a007988 */ /* 0x0001e8000800044c */
        /* <DEDUP_REMOVED lines=24> */
[----:B------:R0:W-:Y:S04]  /*4b380*/  STS.U16 [R58+UR76+0x21200], R73 ;  /* 0x021200493a007988 */ /* 0x0001e8000800044c */
[----:B------:R-:W4:Y:S04]  /*4b390*/  LDL.LU R81, [R1+0x1050] ;  /* 0x0010500001517983 */ /* 0x000f280000300800 */
[----:B0-----:R-:W4:Y:S04]  /*4b3a0*/  LDL.LU R73, [R1+0x104c] ;  /* 0x00104c0001497983 */ /* 0x001f280000300800 */
[----:B------:R0:W-:Y:S04]  /*4b3b0*/  STS.U16 [R58+UR76+0x29200], R72 ;  /* 0x029200483a007988 */ /* 0x0001e8000800044c */
[----:B------:R1:W-:Y:S04]  /*4b3c0*/  STS.U16 [R58+UR76+0x31200], R75 ;  /* 0x0312004b3a007988 */ /* 0x0003e8000800044c */
[----:B--2---:R2:W-:Y:S04]  /*4b3d0*/  STS.U16 [R58+UR76+0x39200], R74 ;  /* 0x0392004a3a007988 */ /* 0x0045e8000800044c */
[----:B0-----:R-:W4:Y:S04]  /*4b3e0*/  LDL.LU R72, [R1+0x1048] ;  /* 0x0010480001487983 */ /* 0x001f280000300800 */
[----:B-1----:R-:W4:Y:S04]  /*4b3f0*/  LDL.LU R75, [R1+0xff4] ;  /* 0x000ff400014b7983 */ /* 0x002f280000300800 */
[----:B--2---:R-:W2:Y:S04]  /*4b400*/  LDL.LU R74, [R1+0xff0] ;  /* 0x000ff000014a7983 */ /* 0x004ea80000300800 */
[----:B---3--:R0:W-:Y:S04]  /*4b410*/  STS.U16 [R58+UR76+0x21600], R76 ;  /* 0x0216004c3a007988 */ /* 0x0081e8000800044c */
[----:B----4-:R1:W-:Y:S04]  /*4b420*/  STS.U16 [R58+UR76+0x29600], R30 ;  /* 0x0296001e3a007988 */ /* 0x0103e8000800044c */
[----:B------:R3:W-:Y:S04]  /*4b430*/  STS.U16 [R58+UR76+0x31600], R33 ;  /* 0x031600213a007988 */ /* 0x0007e8000800044c */
[----:B------:R4:W-:Y:S04]  /*4b440*/  STS.U16 [R58+UR76+0x39600], R32 ;  /* 0x039600203a007988 */ /* 0x0009e8000800044c */
[----:B0-----:R-:W2:Y:S04]  /*4b450*/  LDL.LU R76, [R1+0xfec] ;  /* 0x000fec00014c7983 */ /* 0x001ea80000300800 */
[----:B------:R0:W-:Y:S04]  /*4b460*/  STS.U16 [R58+UR76+0x21a00], R35 ;  /* 0x021a00233a007988 */ /* 0x0001e8000800044c */
[----:B-1----:R-:W2:Y:S04]  /*4b470*/  LDL.LU R30, [R1+0x24ac] ;  /* 0x0024ac00011e7983 */ /* 0x002ea80000300800 */
[----:B---3--:R-:W3:Y:S04]  /*4b480*/  LDL.LU R33, [R1+0x24a8] ;  /* 0x0024a80001217983 */ /* 0x008ee80000300800 */
[----:B----4-:R-:W4:Y:S04]  /*4b490*/  LDL.LU R32, [R1+0x24a4] ;  /* 0x0024a40001207983 */ /* 0x010f280000300800 */
[----:B0-----:R-:W3:Y:S04]  /*4b4a0*/  LDL.LU R35, [R1+0x24a0] ;  /* 0x0024a00001237983 */ /* 0x001ee80000300800 */
[----:B------:R0:W-:Y:S04]  /*4b4b0*/  STS.U16 [R58+UR76+0x29a00], R79 ;  /* 0x029a004f3a007988 */ /* 0x0001e8000800044c */
[----:B------:R1:W-:Y:S04]  /*4b4c0*/  STS.U16 [R58+UR76+0x31a00], R34 ;  /* 0x031a00223a007988 */ /* 0x0003e8000800044c */
[----:B------:R0:W-:Y:S04]  /*4b4d0*/  STS.U16 [R58+UR76+0x39a00], R90 ;  /* 0x039a005a3a007988 */ /* 0x0001e8000800044c */
[----:B------:R0:W-:Y:S04]  /*4b4e0*/  STS.U16 [R58+UR76+0x21e00], R91 ;  /* 0x021e005b3a007988 */ /* 0x0001e8000800044c */
[----:B------:R1:W-:Y:S04]  /*4b4f0*/  STS.U16 [R58+UR76+0x29e00], R92 ;  /* 0x029e005c3a007988 */ /* 0x0003e8000800044c */
[----:B------:R1:W-:Y:S04]  /*4b500*/  STS.U16 [R58+UR76+0x31e00], R82 ;  /* 0x031e00523a007988 */ /* 0x0003e8000800044c */
[----:B0-----:R-:W3:Y:S04]  /*4b510*/  LDL.LU R79, [R1+0xfe8] ;  /* 0x000fe800014f7983 */ /* 0x001ee80000300800 */
[----:B-1----:R-:W4:Y:S04]  /*4b520*/  LDL.LU R34, [R1+0x249c] ;  /* 0x00249c0001227983 */ /* 0x002f280000300800 */
[----:B------:R-:W4:Y:S04]  /*4b530*/  LDL.LU R90, [R1+0x2498] ;  /* 0x00249800015a7983 */ /* 0x000f280000300800 */
[----:B------:R-:W4:Y:S04]  /*4b540*/  LDL.LU R91, [R1+0x2494] ;  /* 0x00249400015b7983 */ /* 0x000f280000300800 */
[----:B------:R-:W4:Y:S04]  /*4b550*/  LDL.LU R92, [R1+0x2490] ;  /* 0x00249000015c7983 */ /* 0x000f280000300800 */
[----:B------:R-:W4:Y:S04]  /*4b560*/  LDL.LU R82, [R1+0x248c] ;  /* 0x00248c0001527983 */ /* 0x000f280000300800 */
[----:B------:R0:W-:Y:S04]  /*4b570*/  STS.U16 [R58+UR76+0x39e00], R3 ;  /* 0x039e00033a007988 */ /* 0x0001e8000800044c */
        /* <DEDUP_REMOVED lines=27> */
[----:B------:R0:W-:Y:S04]  /*4b730*/  STS.U16 [R58+UR76+0x3ae00], R72 ;  /* 0x03ae00483a007988 */ /* 0x0001e8000800044c */
[----:B------:R1:W-:Y:S04]  /*4b740*/  STS.U16 [R58+UR76+0x23200], R75 ;  /* 0x0232004b3a007988 */ /* 0x0003e8000800044c */
[----:B--2---:R2:W-:Y:S04]  /*4b750*/  STS.U16 [R58+UR76+0x2b200], R74 ;  /* 0x02b2004a3a007988 */ /* 0x0045e8000800044c */
[----:B0-----:R-:W4:Y:S04]  /*4b760*/  LDL.LU R72, [R1+0x14b8] ;  /* 0x0014b80001487983 */ /* 0x001f280000300800 */
[----:B-1----:R-:W4:Y:S04]  /*4b770*/  LDL.LU R75, [R1+0x14b4] ;  /* 0x0014b400014b7983 */ /* 0x002f280000300800 */
[----:B--2---:R-:W2:Y:S04]  /*4b780*/  LDL.LU R74, [R1+0x14b0] ;  /* 0x0014b000014a7983 */ /* 0x004ea80000300800 */
[----:B------:R0:W-:Y:S04]  /*4b790*/  STS.U16 [R58+UR76+0x33200], R76 ;  /* 0x0332004c3a007988 */ /* 0x0001e8000800044c */
[----:B0-----:R-:W2:Y:S04]  /*4b7a0*/  LDL.LU R76, [R1+0x144c] ;  /* 0x00144c00014c7983 */ /* 0x001ea80000300800 */
[----:B---3--:R-:W-:Y:S04]  /*4b7b0*/  STS.U16 [R58+UR76+0x3b200], R79 ;  /* 0x03b2004f3a007988 */ /* 0x008fe8000800044c */
[----:B----4-:R-:W-:Y:S04]  /*4b7c0*/  STS.U16 [R58+UR76+0x23600], R71 ;  /* 0x023600473a007988 */ /* 0x010fe8000800044c */
[----:B------:R-:W-:Y:S04]  /*4b7d0*/  STS.U16 [R58+UR76+0x2b600], R86 ;  /* 0x02b600563a007988 */ /* 0x000fe8000800044c */
[----:B------:R-:W-:Y:S04]  /*4b7e0*/  STS.U16 [R58+UR76+0x33600], R85 ;  /* 0x033600553a007988 */ /* 0x000fe8000800044c */
[----:B------:R-:W-:Y:S04]  /*4b7f0*/  STS.U16 [R58+UR76+0x3b600], R84 ;  /* 0x03b600543a007988 */ /* 0x000fe8000800044c */
[----:B------:R-:W-:Y:S04]  /*4b800*/  STS.U16 [R58+UR76+0x23a00], R66 ;  /* 0x023a00423a007988 */ /* 0x000fe8000800044c */
[----:B------:R0:W-:Y:S04]  /*4b810*/  STS.U16 [R58+UR76+0x2ba00], R64 ;  /* 0x02ba00403a007988 */ /* 0x0001e8000800044c */
        /* <DEDUP_REMOVED lines=12> */
[----:B------:R-:W4:Y:S04]  /*4b8e0*/  LDL.LU R84, [R1+0x1348] ;  /* 0x0013480001547983 */ /* 0x000f280000300800 */
[----:B------:R-:W4:Y:S01]  /*4b8f0*/  LDL.LU R86, [R1+0x1344] ;  /* 0x0013440001567983 */ /* 0x000f220000300800 */
[----:B------:R-:W-:-:S03]  /*4b900*/  LOP3.LUT R60, R0, 0x50, RZ, 0x3c, !PT ;  /* 0x00000050003c7812 */ /* 0x000fc600078e3cff */
[----:B------:R-:W-:Y:S04]  /*4b910*/  STS.U16 [R58+UR76+0x2be00], R70 ;  /* 0x02be00463a007988 */ /* 0x000fe8000800044c */
[----:B------:R-:W-:Y:S04]  /*4b920*/  STL [R1+0x2320], R58 ;  /* 0x0023203a01007387 */ /* 0x000fe80000100800 */
[----:B------:R0:W-:Y:S04]  /*4b930*/  STS.U16 [R58+UR76+0x33e00], R69 ;  /* 0x033e00453a007988 */ /* 0x0001e8000800044c */
[----:B------:R-:W4:Y:S04]  /*4b940*/  LDL.LU R79, [R1+0x12e4] ;  /* 0x0012e400014f7983 */ /* 0x000f280000300800 */
        /* <DEDUP_REMOVED lines=15> */
[----:B---3--:R0:W-:Y:S04]  /*4ba40*/  STS.U16 [R60+UR76+0x28680], R64 ;  /* 0x028680403c007988 */ /* 0x0081e8000800044c */
[----:B----4-:R1:W-:Y:S04]  /*4ba50*/  STS.U16 [R60+UR76+0x30680], R67 ;  /* 0x030680433c007988 */ /* 0x0103e8000800044c */
[----:B------:R3:W-:Y:S04]  /*4ba60*/  STS.U16 [R60+UR76+0x38680], R66 ;  /* 0x038680423c007988 */ /* 0x0007e8000800044c */
[----:B------:R4:W-:Y:S04]  /*4ba70*/  STS.U16 [R60+UR76+0x20a80], R83 ;  /* 0x020a80533c007988 */ /* 0x0009e8000800044c */
[----:B------:R0:W-:Y:S04]  /*4ba80*/  STS.U16 [R60+UR76+0x28a80], R80 ;  /* 0x028a80503c007988 */ /* 0x0001e8000800044c */
[----:B------:R-:W-:Y:S04]  /*4ba90*/  STS.U16 [R60+UR76+0x30a80], R81 ;  /* 0x030a80513c007988 */ /* 0x000fe8000800044c */
[----:B------:R3:W-:Y:S04]  /*4baa0*/  STS.U16 [R60+UR76+0x38a80], R85 ;  /* 0x038a80553c007988 */ /* 0x0007e8000800044c */
[----:B0-----:R-:W2:Y:S04]  /*4bab0*/  LDL.LU R64, [R1+0x121c] ;  /* 0x00121c0001407983 */ /* 0x001ea80000300800 */
[----:B-1----:R-:W2:Y:S04]  /*4bac0*/  LDL.LU R67, [R1+0x1218] ;  /* 0x0012180001437983 */ /* 0x002ea80000300800 */
[----:B---3--:R-:W3:Y:S04]  /*4bad0*/  LDL.LU R66, [R1+0x11c4] ;  /* 0x0011c40001427983 */ /* 0x008ee80000300800 */
[----:B----4-:R-:W4:Y:S04]  /*4bae0*/  LDL.LU R83, [R1+0x11c0] ;  /* 0x0011c00001537983 */ /* 0x010f280000300800 */
        /* <DEDUP_REMOVED lines=31> */
[----:B------:R0:W-:Y:S04]  /*4bce0*/  STS.U16 [R60+UR76+0x31a80], R64 ;  /* 0x031a80403c007988 */ /* 0x0001e8000800044c */
[----:B------:R1:W-:Y:S04]  /*4bcf0*/  STS.U16 [R60+UR76+0x39a80], R67 ;  /* 0x039a80433c007988 */ /* 0x0003e8000800044c */
[----:B---3--:R3:W-:Y:S04]  /*4bd00*/  STS.U16 [R60+UR76+0x21e80], R66 ;  /* 0x021e80423c007988 */ /* 0x0087e8000800044c */
[----:B----4-:R4:W-:Y:S04]  /*4bd10*/  STS.U16 [R60+UR76+0x29e80], R83 ;  /* 0x029e80533c007988 */ /* 0x0109e8000800044c */
[----:B------:R0:W-:Y:S04]  /*4bd20*/  STS.U16 [R60+UR76+0x31e80], R80 ;  /* 0x031e80503c007988 */ /* 0x0001e8000800044c */
[----:B------:R3:W-:Y:S04]  /*4bd30*/  STS.U16 [R60+UR76+0x39e80], R85 ;  /* 0x039e80553c007988 */ /* 0x0007e8000800044c */
[----:B0-----:R-:W2:Y:S04]  /*4bd40*/  LDL.LU R64, [R1+0x245c] ;  /* 0x00245c0001407983 */ /* 0x001ea80000300800 */
[----:B-1----:R-:W2:Y:S04]  /*4bd50*/  LDL.LU R67, [R1+0x2458] ;  /* 0x0024580001437983 */ /* 0x002ea80000300800 */
[----:B---3--:R-:W3:Y:S04]  /*4bd60*/  LDL.LU R66, [R1+0x2454] ;  /* 0x0024540001427983 */ /* 0x008ee80000300800 */
[----:B----4-:R-:W4:Y:S04]  /*4bd70*/  LDL.LU R83, [R1+0x2450] ;  /* 0x0024500001537983 */ /* 0x010f280000300800 */
[----:B------:R-:W2:Y:S04]  /*4bd80*/  LDL.LU R80, [R1+0x244c] ;  /* 0x00244c0001507983 */ /* 0x000ea80000300800 */
        /* <DEDUP_REMOVED lines=9> */
[----:B--2---:R0:W-:Y:S04]  /*4be20*/  STS.U16 [R60+UR76+0x22680], R86 ;  /* 0x022680563c007988 */ /* 0x0041e8000800044c */
[----:B------:R1:W-:Y:S04]  /*4be30*/  STS.U16 [R60+UR76+0x2a680], R84 ;  /* 0x02a680543c007988 */ /* 0x0003e8000800044c */
[----:B------:R2:W-:Y:S04]  /*4be40*/  STS.U16 [R60+UR76+0x32680], R3 ;  /* 0x032680033c007988 */ /* 0x0005e8000800044c */
[----:B------:R0:W-:Y:S04]  /*4be50*/  STS.U16 [R60+UR76+0x3a680], R2 ;  /* 0x03a680023c007988 */ /* 0x0001e8000800044c */
[----:B------:R1:W-:Y:S04]  /*4be60*/  STS.U16 [R60+UR76+0x22a80], R85 ;  /* 0x022a80553c007988 */ /* 0x0003e8000800044c */
[----:B------:R2:W-:Y:S04]  /*4be70*/  STS.U16 [R60+UR76+0x2aa80], R81 ;  /* 0x02aa80513c007988 */ /* 0x0005e8000800044c */
[----:B0-----:R-:W3:Y:S04]  /*4be80*/  LDL.LU R86, [R1+0x14ac] ;  /* 0x0014ac0001567983 */ /* 0x001ee80000300800 */
[----:B-1----:R-:W3:Y:S04]  /*4be90*/  LDL.LU R84, [R1+0x14a8] ;  /* 0x0014a80001547983 */ /* 0x002ee80000300800 */
[----:B--2---:R-:W2:Y:S04]  /*4bea0*/  LDL.LU R3, [R1+0x14a4] ;  /* 0x0014a40001037983 */ /* 0x004ea80000300800 */
[----:B------:R-:W2:Y:S04]  /*4beb0*/  LDL.LU R2, [R1+0x14a0] ;  /* 0x0014a00001027983 */ /* 0x000ea80000300800 */
[----:B------:R-:W2:Y:S04]  /*4bec0*/  LDL.LU R85, [R1+0x143c] ;  /* 0x00143c0001557983 */ /* 0x000ea80000300800 */
[----:B------:R-:W2:Y:S04]  /*4bed0*/  LDL.LU R81, [R1+0x2434] ;  /* 0x0024340001517983 */ /* 0x000ea80000300800 */
[----:B------:R0:W-:Y:S04]  /*4bee0*/  STS.U16 [R60+UR76+0x32a80], R79 ;  /* 0x032a804f3c007988 */ /* 0x0001e8000800044c */
[----:B0-----:R-:W2:Y:S04]  /*4bef0*/  LDL.LU R79, [R1+0x2430] ;  /* 0x00243000014f7983 */ /* 0x001ea80000300800 */
        /* <DEDUP_REMOVED lines=8> */
[----:B-1----:R-:W3:Y:S04]  /*4bf80*/  LDL.LU R68, [R1+0x2428] ;  /* 0x0024280001447983 */ /* 0x002ee80000300800 */
[----:B------:R-:W3:Y:S04]  /*4bf90*/  LDL.LU R71, [R1+0x2424] ;  /* 0x0024240001477983 */ /* 0x000ee80000300800 */
[----:B------:R-:W3:Y:S04]  /*4bfa0*/  LDL.LU R70, [R1+0x2420] ;  /* 0x0024200001467983 */ /* 0x000ee80000300800 */
[----:B------:R-:W3:Y:S04]  /*4bfb0*/  LDL.LU R73, [R1+0x241c] ;  /* 0x00241c0001497983 */ /* 0x000ee80000300800 */
[----:B------:R-:W3:Y:S04]  /*4bfc0*/  LDL.LU R72, [R1+0x2418] ;  /* 0x0024180001487983 */ /* 0x000ee80000300800 */
[----:B------:R0:W-:Y:S04]  /*4bfd0*/  STS.U16 [R60+UR76+0x33280], R74 ;  /* 0x0332804a3c007988 */ /* 0x0001e8000800044c */
[----:B----4-:R-:W4:Y:S04]  /*4bfe0*/  LDL.LU R75, [R1+0x2414] ;  /* 0x00241400014b7983 */ /* 0x010f280000300800 */
[----:B------:R1:W-:Y:S04]  /*4bff0*/  STS.U16 [R60+UR76+0x3b280], R76 ;  /* 0x03b2804c3c007988 */ /* 0x0003e8000800044c */
[----:B0-----:R-:W3:Y:S04]  /*4c000*/  LDL.LU R74, [R1+0x2410] ;  /* 0x00241000014a7983 */ /* 0x001ee80000300800 */
[----:B-1----:R-:W3:Y:S04]  /*4c010*/  LDL.LU R76, [R1+0x240c] ;  /* 0x00240c00014c7983 */ /* 0x002ee80000300800 */
[----:B--2---:R0:W-:Y:S04]  /*4c020*/  STS.U16 [R60+UR76+0x23680], R79 ;  /* 0x0236804f3c007988 */ /* 0x0041e8000800044c */
        /* <DEDUP_REMOVED lines=8> */
[----:B--2---:R-:W2:Y:S04]  /*4c0b0*/  LDL.LU R80, [R1+0x2400] ;  /* 0x0024000001507983 */ /* 0x004ea80000300800 */
[----:B------:R-:W2:Y:S04]  /*4c0c0*/  LDL.LU R83, [R1+0x23fc] ;  /* 0x0023fc0001537983 */ /* 0x000ea80000300800 */
[----:B------:R-:W2:Y:S04]  /*4c0d0*/  LDL.LU R82, [R1+0x23f8] ;  /* 0x0023f80001527983 */ /* 0x000ea80000300800 */
[----:B------:R-:W2:Y:S04]  /*4c0e0*/  LDL.LU R92, [R1+0x23f4] ;  /* 0x0023f400015c7983 */ /* 0x000ea80000300800 */
[----:B------:R0:W-:Y:S04]  /*4c0f0*/  STS.U16 [R60+UR76+0x3ba80], R90 ;  /* 0x03ba805a3c007988 */ /* 0x0001e8000800044c */
[----:B------:R-:W2:Y:S04]  /*4c100*/  LDL.LU R91, [R1+0x23f0] ;  /* 0x0023f000015b7983 */ /* 0x000ea80000300800 */
[----:B------:R-:W-:Y:S04]  /*4c110*/  STS.U16 [R60+UR76+0x23e80], R77 ;  /* 0x023e804d3c007988 */ /* 0x000fe8000800044c */
[----:B------:R1:W-:Y:S04]  /*4c120*/  STS.U16 [R60+UR76+0x2be80], R89 ;  /* 0x02be80593c007988 */ /* 0x0003e8000800044c */
[----:B------:R1:W-:Y:S04]  /*4c130*/  STS.U16 [R60+UR76+0x33e80], R88 ;  /* 0x033e80583c007988 */ /* 0x0003e8000800044c */
[----:B------:R3:W-:Y:S04]  /*4c140*/  STS.U16 [R60+UR76+0x3be80], R87 ;  /* 0x03be80573c007988 */ /* 0x0007e8000800044c */
[----:B0-----:R-:W2:Y:S04]  /*4c150*/  LDL.LU R90, [R1+0x23ec] ;  /* 0x0023ec00015a7983 */ /* 0x001ea80000300800 */
[----:B-1----:R-:W2:Y:S01]  /*4c160*/  LDL.LU R89, [R1+0x23e8] ;  /* 0x0023e80001597983 */ /* 0x002ea20000300800 */
[----:B------:R-:W-:-:S03]  /*4c170*/  LOP3.LUT R77, R0, 0x60, RZ, 0x3c, !PT ;  /* 0x00000060004d7812 */ /* 0x000fc600078e3cff */
[----:B------:R-:W2:Y:S04]  /*4c180*/  LDL.LU R88, [R1+0x23e4] ;  /* 0x0023e40001587983 */ /* 0x000ea80000300800 */
[----:B---3--:R-:W3:Y:S04]  /*4c190*/  LDL.LU R87, [R1+0x23e0] ;  /* 0x0023e00001577983 */ /* 0x008ee80000300800 */
[----:B------:R0:W-:Y:S04]  /*4c1a0*/  STL [R1+0x2324], R60 ;  /* 0x0023243c01007387 */ /* 0x0001e80000100800 */
[----:B------:R1:W-:Y:S04]  /*4c1b0*/  STS.U16 [R77+UR76+0x20300], R86 ;  /* 0x020300564d007988 */ /* 0x0003e8000800044c */
[----:B------:R0:W-:Y:S04]  /*4c1c0*/  STS.U16 [R77+UR76+0x28300], R84 ;  /* 0x028300544d007988 */ /* 0x0001e8000800044c */
[----:B------:R0:W-:Y:S04]  /*4c1d0*/  STS.U16 [R77+UR76+0x30300], R3 ;  /* 0x030300034d007988 */ /* 0x0001e8000800044c */
[----:B------:R1:W-:Y:S04]  /*4c1e0*/  STS.U16 [R77+UR76+0x38300], R2 ;  /* 0x038300024d007988 */ /* 0x0003e8000800044c */
[----:B------:R1:W-:Y:S04]  /*4c1f0*/  STS.U16 [R77+UR76+0x20700], R85 ;  /* 0x020700554d007988 */ /* 0x0003e8000800044c */
[----:B0-----:R-:W2:Y:S04]  /*4c200*/  LDL.LU R60, [R1+0x1438] ;  /* 0x00143800013c7983 */ /* 0x001ea80000300800 */
[----:B-1----:R-:W3:Y:S04]  /*4c210*/  LDL.LU R86, [R1+0x23dc] ;  /* 0x0023dc0001567983 */ /* 0x002ee80000300800 */
[----:B------:R-:W3:Y:S04]  /*4c220*/  LDL.LU R84, [R1+0x23d8] ;  /* 0x0023d80001547983 */ /* 0x000ee80000300800 */
[----:B------:R-:W3:Y:S04]  /*4c230*/  LDL.LU R3, [R1+0x23d4] ;  /* 0x0023d40001037983 */ /* 0x000ee80000300800 */
[----:B------:R-:W3:Y:S04]  /*4c240*/  LDL.LU R2, [R1+0x23d0] ;  /* 0x0023d00001027983 */ /* 0x000ee80000300800 */
[----:B------:R-:W3:Y:S04]  /*4c250*/  LDL.LU R85, [R1+0x23cc] ;  /* 0x0023cc0001557983 */ /* 0x000ee80000300800 */
[----:B--2---:R-:W-:Y:S04]  /*4c260*/  STS.U16 [R77+UR76+0x28700], R60 ;  /* 0x0287003c4d007988 */ /* 0x004fe8000800044c */
[----:B---3--:R0:W-:Y:S04]  /*4c270*/  STS.U16 [R77+UR76+0x30700], R85 ;  /* 0x030700554d007988 */ /* 0x0081e8000800044c */
[----:B------:R-:W-:Y:S04]  /*4c280*/  STS.U16 [R77+UR76+0x38700], R2 ;  /* 0x038700024d007988 */ /* 0x000fe8000800044c */
[----:B------:R1:W-:Y:S04]  /*4c290*/  STS.U16 [R77+UR76+0x20b00], R3 ;  /* 0x020b00034d007988 */ /* 0x0003e8000800044c */
[----:B------:R2:W-:Y:S04]  /*4c2a0*/  STS.U16 [R77+UR76+0x28b00], R84 ;  /* 0x028b00544d007988 */ /* 0x0005e8000800044c */
[----:B------:R3:W-:Y:S04]  /*4c2b0*/  STS.U16 [R77+UR76+0x30b00], R86 ;  /* 0x030b00564d007988 */ /* 0x0007e8000800044c */
[----:B------:R1:W-:Y:S04]  /*4c2c0*/  STS.U16 [R77+UR76+0x38b00], R87 ;  /* 0x038b00574d007988 */ /* 0x0003e8000800044c */
[----:B------:R2:W-:Y:S04]  /*4c2d0*/  STS.U16 [R77+UR76+0x20f00], R88 ;  /* 0x020f00584d007988 */ /* 0x0005e8000800044c */
[----:B0-----:R-:W4:Y:S04]  /*4c2e0*/  LDL.LU R85, [R1+0x23c8] ;  /* 0x0023c80001557983 */ /* 0x001f280000300800 */
[----:B-1----:R-:W4:Y:S04]  /*4c2f0*/  LDL R3, [R1+0x1804] ;  /* 0x0018040001037983 */ /* 0x002f280000100800 */
[----:B------:R-:W4:Y:S04]  /*4c300*/  LDL R2, [R1+0x1808] ;  /* 0x0018080001027983 */ /* 0x000f280000100800 */
[----:B--2---:R-:W2:Y:S04]  /*4c310*/  LDL.LU R84, [R1+0x23c4] ;  /* 0x0023c40001547983 */ /* 0x004ea80000300800 */
[----:B---3--:R-:W3:Y:S04]  /*4c320*/  LDL R86, [R1+0x1838] ;  /* 0x0018380001567983 */ /* 0x008ee80000100800 */
[----:B------:R-:W3:Y:S04]  /*4c330*/  LDL R87, [R1+0x1834] ;  /* 0x0018340001577983 */ /* 0x000ee80000100800 */
[----:B------:R0:W-:Y:S04]  /*4c340*/  STS.U16 [R77+UR76+0x28f00], R89 ;  /* 0x028f00594d007988 */ /* 0x0001e8000800044c */
[----:B------:R-:W2:Y:S04]  /*4c350*/  LDL R88, [R1+0x1868] ;  /* 0x0018680001587983 */ /* 0x000ea80000100800 */
[----:B0-----:R-:W2:Y:S01]  /*4c360*/  LDL R89, [R1+0x1864] ;  /* 0x0018640001597983 */ /* 0x001ea20000100800 */
[----:B------:R-:W-:-:S02]  /*4c370*/  PRMT R58, RZ, 0x7610, R58 ;  /* 0x00007610ff3a7816 */ /* 0x000fc4000000003a */
[----:B------:R-:W-:Y:S02]  /*4c380*/  PRMT R78, RZ, 0x7610, R78 ;  /* 0x00007610ff4e7816 */ /* 0x000fe4000000004e */
[----:B------:R-:W-:Y:S01]  /*4c390*/  PRMT R61, RZ, 0x7610, R61 ;  /* 0x00007610ff3d7816 */ /* 0x000fe2000000003d */
[----:B------:R-:W-:Y:S04]  /*4c3a0*/  STS.U16 [R77+UR76+0x30f00], R90 ;  /* 0x030f005a4d007988 */ /* 0x000fe8000800044c */
[----:B------:R-:W-:Y:S04]  /*4c3b0*/  STS.U16 [R77+UR76+0x38f00], R91 ;  /* 0x038f005b4d007988 */ /* 0x000fe8000800044c */
[----:B------:R0:W-:Y:S04]  /*4c3c0*/  STS.U16 [R77+UR76+0x21300], R92 ;  /* 0x0213005c4d007988 */ /* 0x0001e8000800044c */
[----:B0-----:R-:W2:Y:S04]  /*4c3d0*/  LDL.LU R92, [R1+0x23c0] ;  /* 0x0023c000015c7983 */ /* 0x001ea80000300800 */
[----:B------:R-:W2:Y:S04]  /*4c3e0*/  LDL R91, [R1+0x1894] ;  /* 0x00189400015b7983 */ /* 0x000ea80000100800 */
[----:B------:R-:W2:Y:S04]  /*4c3f0*/  LDL R60, [R1+0x1898] ;  /* 0x00189800013c7983 */ /* 0x000ea80000100800 */
[----:B----4-:R-:W4:Y:S04]  /*4c400*/  @!P4 LDG.E.U16 R58, desc[UR6][R2.64] ;  /* 0x00000006023ac981 */ /* 0x010f28000c1e1500 */
[----:B---3--:R-:W3:Y:S04]  /*4c410*/  @!P4 LDG.E.U16 R78, desc[UR6][R86.64] ;  /* 0x00000006564ec981 */ /* 0x008ee8000c1e1500 */
[----:B------:R-:W3:Y:S04]  /*4c420*/  LDL R3, [R1+0x18c4] ;  /* 0x0018c40001037983 */ /* 0x000ee80000100800 */
[----:B------:R-:W3:Y:S04]  /*4c430*/  LDL R2, [R1+0x18c8] ;  /* 0x0018c80001027983 */ /* 0x000ee80000100800 */
[----:B--2---:R-:W2:Y:S01]  /*4c440*/  @!P4 LDG.E.U16 R61, desc[UR6][R88.64] ;  /* 0x00000006583dc981 */ /* 0x004ea2000c1e1500 */
[----:B------:R-:W-:-:S02]  /*4c450*/  PRMT R47, RZ, 0x7610, R47 ;  /* 0x00007610ff2f7816 */ /* 0x000fc4000000002f */
[----:B------:R-:W-:Y:S01]  /*4c460*/  PRMT R4, RZ, 0x7610, R4 ;  /* 0x00007610ff047816 */ /* 0x000fe20000000004 */
[----:B----4-:R0:W-:Y:S04]  /*4c470*/  STL [R1+0x2328], R58 ;  /* 0x0023283a01007387 */ /* 0x0101e80000100800 */
[----:B------:R-:W4:Y:S04]  /*4c480*/  LDL.LU.64 R86, [R1+0x23b8] ;  /* 0x0023b80001567983 */ /* 0x000f280000300a00 */
[----:B---3--:R1:W-:Y:S04]  /*4c490*/  STL [R1+0x232c], R78 ;  /* 0x00232c4e01007387 */ /* 0x0083e80000100800 */
[----:B------:R-:W3:Y:S04]  /*4c4a0*/  LDL.LU.64 R88, [R1+0x23b0] ;  /* 0x0023b00001587983 */ /* 0x000ee80000300a00 */
[----:B------:R-:W3:Y:S04]  /*4c4b0*/  LDL R90, [R1+0x18f4] ;  /* 0x0018f400015a7983 */ /* 0x000ee80000100800 */
[----:B0-----:R-:W4:Y:S04]  /*4c4c0*/  LDL R58, [R1+0x18f8] ;  /* 0x0018f800013a7983 */ /* 0x001f280000100800 */
[----:B--2---:R0:W-:Y:S04]  /*4c4d0*/  STL [R1+0x2330], R61 ;  /* 0x0023303d01007387 */ /* 0x0041e80000100800 */
[----:B------:R-:W2:Y:S01]  /*4c4e0*/  @!P4 LDG.E.U16 R4, desc[UR6][R2.64] ;  /* 0x000000060204c981 */ /* 0x000ea2000c1e1500 */
[----:B------:R-:W-:-:S03]  /*4c4f0*/  PRMT R5, RZ, 0x7610, R5 ;  /* 0x00007610ff057816 */ /* 0x000fc60000000005 */
[----:B-1----:R-:W2:Y:S01]  /*4c500*/  LDL R78, [R1+0x1928] ;  /* 0x00192800014e7983 */ /* 0x002ea20000100800 */
[----:B0-----:R-:W-:-:S05]  /*4c510*/  @!P4 IMAD.MOV.U32 R61, RZ, RZ, R91 ;  /* 0x000000ffff3dc224 */ /* 0x001fca00078e005b */
[----:B------:R-:W2:Y:S01]  /*4c520*/  @!P4 LDG.E.U16 R47, desc[UR6][R60.64] ;  /* 0x000000063c2fc981 */ /* 0x000ea2000c1e1500 */
[----:B---3--:R-:W-:Y:S02]  /*4c530*/  @!P4 IMAD.MOV.U32 R91, RZ, RZ, R90 ;  /* 0x000000ffff5bc224 */ /* 0x008fe400078e005a */
[----:B----4-:R-:W-:-:S05]  /*4c540*/  @!P4 IMAD.MOV.U32 R90, RZ, RZ, R58 ;  /* 0x000000ffff5ac224 */ /* 0x010fca00078e003a */
[----:B------:R-:W3:Y:S04]  /*4c550*/  @!P4 LDG.E.U16 R5, desc[UR6][R90.64] ;  /* 0x000000065a05c981 */ /* 0x000ee8000c1e1500 */
[----:B--2---:R-:W-:Y:S04]  /*4c560*/  STL [R1+0x2334], R47 ;  /* 0x0023342f01007387 */ /* 0x004fe80000100800 */
[----:B------:R-:W2:Y:S04]  /*4c570*/  LDL R3, [R1+0x1954] ;  /* 0x0019540001037983 */ /* 0x000ea80000100800 */
[----:B------:R-:W2:Y:S04]  /*4c580*/  LDL R2, [R1+0x1958] ;  /* 0x0019580001027983 */ /* 0x000ea80000100800 */
[----:B------:R-:W4:Y:S04]  /*4c590*/  LDL R61, [R1+0x1984] ;  /* 0x00198400013d7983 */ /* 0x000f280000100800 */
[----:B------:R-:W4:Y:S04]  /*4c5a0*/  LDL R60, [R1+0x1988] ;  /* 0x00198800013c7983 */ /* 0x000f280000100800 */
[----:B------:R0:W-:Y:S04]  /*4c5b0*/  STL [R1+0x2338], R4 ;  /* 0x0023380401007387 */ /* 0x0001e80000100800 */
[----:B0-----:R-:W4:Y:S04]  /*4c5c0*/  LDL R4, [R1+0x1924] ;  /* 0x0019240001047983 */ /* 0x001f280000100800 */
[----:B------:R-:W4:Y:S04]  /*4c5d0*/  LDL.LU.64 R90, [R1+0x23a8] ;  /* 0x0023a800015a7983 */ /* 0x000f280000300a00 */
[----:B------:R-:W4:Y:S04]  /*4c5e0*/  LDL R58, [R1+0x19b4] ;  /* 0x0019b400013a7983 */ /* 0x000f280000100800 */
[----:B------:R-:W4:Y:S01]  /*4c5f0*/  LDL R47, [R1+0x19b8] ;  /* 0x0019b800012f7983 */ /* 0x000f220000100800 */
[----:B------:R-:W-:-:S02]  /*4c600*/  PRMT R6, RZ, 0x7610, R6 ;  /* 0x00007610ff067816 */ /* 0x000fc40000000006 */
[----:B------:R-:W-:Y:S01]  /*4c610*/  PRMT R7, RZ, 0x7610, R7 ;  /* 0x00007610ff077816 */ /* 0x000fe20000000007 */
[----:B---3--:R4:W-:Y:S05]  /*4c620*/  STL [R1+0x233c], R5 ;  /* 0x00233c0501007387 */ /* 0x0089ea0000100800 */
[----:B--2---:R-:W2:Y:S01]  /*4c630*/  @!P4 LDG.E.U16 R7, desc[UR6][R2.64] ;  /* 0x000000060207c981 */ /* 0x004ea2000c1e1500 */
[----:B----4-:R-:W-:Y:S02]  /*4c640*/  @!P4 IMAD.MOV.U32 R5, RZ, RZ, R4 ;  /* 0x000000ffff05c224 */ /* 0x010fe400078e0004 */
[----:B------:R-:W-:-:S05]  /*4c650*/  @!P4 IMAD.MOV.U32 R4, RZ, RZ, R78 ;  /* 0x000000ffff04c224 */ /* 0x000fca00078e004e */
[----:B------:R-:W3:Y:S04]  /*4c660*/  @!P4 LDG.E.U16 R6, desc[UR6][R4.64] ;  /* 0x000000060406c981 */ /* 0x000ee8000c1e1500 */
[----:B------:R-:W4:Y:S04]  /*4c670*/  LDL R5, [R1+0x19e4] ;  /* 0x0019e40001057983 */ /* 0x000f280000100800 */
[----:B------:R-:W4:Y:S01]  /*4c680*/  LDL R4, [R1+0x19e8] ;  /* 0x0019e80001047983 */ /* 0x000f220000100800 */
[----:B------:R-:W-:Y:S02]  /*4c690*/  PRMT R8, RZ, 0x7610, R8 ;  /* 0x00007610ff087816 */ /* 0x000fe40000000008 */
[----:B------:R-:W-:-:S04]  /*4c6a0*/  PRMT R9, RZ, 0x7610, R9 ;  /* 0x00007610ff097816 */ /* 0x000fc80000000009 */
[----:B------:R0:W4:Y:S02]  /*4c6b0*/  @!P4 LDG.E.U16 R8, desc[UR6][R60.64] ;  /* 0x000000063c08c981 */ /* 0x000124000c1e1500 */
[----:B0-----:R-:W-:Y:S02]  /*4c6c0*/  @!P4 IMAD.MOV.U32 R60, RZ, RZ, R47 ;  /* 0x000000ffff3cc224 */ /* 0x001fe400078e002f */
[----:B------:R-:W-:-:S05]  /*4c6d0*/  @!P4 IMAD.MOV.U32 R61, RZ, RZ, R58 ;  /* 0x000000ffff3dc224 */ /* 0x000fca00078e003a */
[----:B------:R-:W4:Y:S01]  /*4c6e0*/  @!P4 LDG.E.U16 R9, desc[UR6][R60.64] ;  /* 0x000000063c09c981 */ /* 0x000f22000c1e1500 */
[----:B------:R-:W-:-:S03]  /*4c6f0*/  PRMT R10, RZ, 0x7610, R10 ;  /* 0x00007610ff0a7816 */ /* 0x000fc6000000000a */
[----:B---3--:R0:W-:Y:S04]  /*4c700*/  STL [R1+0x2340], R6 ;  /* 0x0023400601007387 */ /* 0x0081e80000100800 */
[----:B------:R-:W3:Y:S04]  /*4c710*/  LDL.LU.64 R2, [R1+0x23a0] ;  /* 0x0023a00001027983 */ /* 0x000ee80000300a00 */
[----:B--2---:R1:W-:Y:S04]  /*4c720*/  STL [R1+0x2344], R7 ;  /* 0x0023440701007387 */ /* 0x0043e80000100800 */
[----:B0-----:R-:W2:Y:S04]  /*4c730*/  LDL R6, [R1+0x1a10] ;  /* 0x001a100001067983 */ /* 0x001ea80000100800 */
[----:B-1----:R-:W2:Y:S04]  /*4c740*/  LDL R7, [R1+0x1a0c] ;  /* 0x001a0c0001077983 */ /* 0x002ea80000100800 */
[----:B----4-:R-:W4:Y:S01]  /*4c750*/  @!P4 LDG.E.U16 R10, desc[UR6][R4.64] ;  /* 0x00000006040ac981 */ /* 0x010f22000c1e1500 */
[----:B------:R-:W-:-:S03]  /*4c760*/  PRMT R11, RZ, 0x7610, R11 ;  /* 0x00007610ff0b7816 */ /* 0x000fc6000000000b */
[----:B------:R0:W-:Y:S04]  /*4c770*/  STL [R1+0x2348], R8 ;  /* 0x0023480801007387 */ /* 0x0001e80000100800 */
[----:B------:R-:W3:Y:S04]  /*4c780*/  LDL R60, [R1+0x1a34] ;  /* 0x001a3400013c7983 */ /* 0x000ee80000100800 */
[----:B0-----:R-:W3:Y:S04]  /*4c790*/  LDL R8, [R1+0x1a38] ;  /* 0x001a380001087983 */ /* 0x001ee80000100800 */
[----:B------:R3:W-:Y:S04]  /*4c7a0*/  STL [R1+0x234c], R9 ;  /* 0x00234c0901007387 */ /* 0x0007e80000100800 */
[----:B------:R-:W3:Y:S04]  /*4c7b0*/  LDL R58, [R1+0x1a5c] ;  /* 0x001a5c00013a7983 */ /* 0x000ee80000100800 */
[----:B------:R-:W3:Y:S04]  /*4c7c0*/  LDL R47, [R1+0x1a60] ;  /* 0x001a6000012f7983 */ /* 0x000ee80000100800 */
[----:B------:R-:W3:Y:S04]  /*4c7d0*/  LDL R5, [R1+0x1a84] ;  /* 0x001a840001057983 */ /* 0x000ee80000100800 */
[----:B------:R-:W3:Y:S04]  /*4c7e0*/  LDL R4, [R1+0x1a88] ;  /* 0x001a880001047983 */ /* 0x000ee80000100800 */
[----:B--2---:R-:W2:Y:S04]  /*4c7f0*/  @!P4 LDG.E.U16 R11, desc[UR6][R6.64] ;  /* 0x00000006060bc981 */ /* 0x004ea8000c1e1500 */
[----:B----4-:R0:W-:Y:S04]  /*4c800*/  STL [R1+0x2350], R10 ;  /* 0x0023500a01007387 */ /* 0x0101e80000100800 */
[----:B------:R-:W4:Y:S04]  /*4c810*/  LDL R7, [R1+0x1aac] ;  /* 0x001aac0001077983 */ /* 0x000f280000100800 */
[----:B------:R-:W4:Y:S01]  /*4c820*/  LDL R6, [R1+0x1ab0] ;  /* 0x001ab00001067983 */ /* 0x000f220000100800 */
[----:B------:R-:W-:-:S02]  /*4c830*/  PRMT R12, RZ, 0x7610, R12 ;  /* 0x00007610ff0c7816 */ /* 0x000fc4000000000c */
[----:B------:R-:W-:Y:S01]  /*4c840*/  PRMT R13, RZ, 0x7610, R13 ;  /* 0x00007610ff0d7816 */ /* 0x000fe2000000000d */
[----:B---3--:R-:W-:Y:S01]  /*4c850*/  @!P4 IMAD.MOV.U32 R9, RZ, RZ, R60 ;  /* 0x000000ffff09c224 */ /* 0x008fe200078e003c */
[----:B------:R-:W-:-:S04]  /*4c860*/  PRMT R14, RZ, 0x7610, R14 ;  /* 0x00007610ff0e7816 */ /* 0x000fc8000000000e */
[----:B------:R-:W3:Y:S01]  /*4c870*/  @!P4 LDG.E.U16 R12, desc[UR6][R8.64] ;  /* 0x00000006080cc981 */ /* 0x000ee2000c1e1500 */
[----:B0-----:R-:W-:Y:S01]  /*4c880*/  @!P4 IMAD.MOV.U32 R10, RZ, RZ, R47 ;  /* 0x000000ffff0ac224 */ /* 0x001fe200078e002f */
[----:B------:R-:W-:Y:S02]  /*4c890*/  PRMT R15, RZ, 0x7610, R15 ;  /* 0x00007610ff0f7816 */ /* 0x000fe4000000000f */
[----:B------:R-:W3:Y:S04]  /*4c8a0*/  @!P4 LDG.E.U16 R14, desc[UR6][R4.64] ;  /* 0x00000006040ec981 */ /* 0x000ee8000c1e1500 */
[----:B--2---:R0:W-:Y:S04]  /*4c8b0*/  STL [R1+0x2354], R11 ;  /* 0x0023540b01007387 */ /* 0x0041e80000100800 */
[----:B------:R-:W2:Y:S04]  /*4c8c0*/  LDL R9, [R1+0x180c] ;  /* 0x00180c0001097983 */ /* 0x000ea80000100800 */
[----:B------:R-:W2:Y:S01]  /*4c8d0*/  LDL R8, [R1+0x1810] ;  /* 0x0018100001087983 */ /* 0x000ea20000100800 */
[----:B0-----:R-:W-:-:S03]  /*4c8e0*/  @!P4 IMAD.MOV.U32 R11, RZ, RZ, R58 ;  /* 0x000000ffff0bc224 */ /* 0x001fc600078e003a */
[----:B----4-:R-:W4:Y:S04]  /*4c8f0*/  @!P4 LDG.E.U16 R15, desc[UR6][R6.64] ;  /* 0x00000006060fc981 */ /* 0x010f28000c1e1500 */
[----:B------:R-:W4:Y:S01]  /*4c900*/  @!P4 LDG.E.U16 R13, desc[UR6][R10.64] ;  /* 0x000000060a0dc981 */ /* 0x000f22000c1e1500 */
[----:B------:R-:W-:-:S03]  /*4c910*/  PRMT R16, RZ, 0x7610, R16 ;  /* 0x00007610ff107816 */ /* 0x000fc60000000010 */
[----:B---3--:R-:W-:Y:S04]  /*4c920*/  STL [R1+0x2358], R12 ;  /* 0x0023580c01007387 */ /* 0x008fe80000100800 */
[----:B--2---:R-:W2:Y:S04]  /*4c930*/  @!P4 LDG.E.U16 R16, desc[UR6][R8.64] ;  /* 0x000000060810c981 */ /* 0x004ea8000c1e1500 */
[----:B----4-:R0:W-:Y:S04]  /*4c940*/  STL [R1+0x235c], R13 ;  /* 0x00235c0d01007387 */ /* 0x0101e80000100800 */
[----:B------:R-:W3:Y:S04]  /*4c950*/  LDL R5, [R1+0x183c] ;  /* 0x00183c0001057983 */ /* 0x000ee80000100800 */
[----:B------:R-:W3:Y:S04]  /*4c960*/  LDL R4, [R1+0x1840] ;  /* 0x0018400001047983 */ /* 0x000ee80000100800 */
[----:B------:R-:W-:Y:S04]  /*4c970*/  STL [R1+0x2360], R14 ;  /* 0x0023600e01007387 */ /* 0x000fe80000100800 */
[----:B------:R-:W0:Y:S04]  /*4c980*/  LDL R7, [R1+0x186c] ;  /* 0x00186c0001077983 */ /* 0x000e280000100800 */
[----:B------:R-:W4:Y:S04]  /*4c990*/  LDL R6, [R1+0x1870] ;  /* 0x0018700001067983 */ /* 0x000f280000100800 */
[----:B------:R1:W-:Y:S04]  /*4c9a0*/  STL [R1+0x2364], R15 ;  /* 0x0023640f01007387 */ /* 0x0003e80000100800 */
[----:B------:R-:W4:Y:S04]  /*4c9b0*/  LDL R10, [R1+0x18a0] ;  /* 0x0018a000010a7983 */ /* 0x000f280000100800 */
[----:B------:R-:W4:Y:S01]  /*4c9c0*/  LDL R11, [R1+0x189c] ;  /* 0x00189c00010b7983 */ /* 0x000f220000100800 */
[----:B------:R-:W-:-:S03]  /*4c9d0*/  PRMT R17, RZ, 0x7610, R17 ;  /* 0x00007610ff117816 */ /* 0x000fc60000000011 */
[----:B------:R-:W4:Y:S04]  /*4c9e0*/  LDL R9, [R1+0x18cc] ;  /* 0x0018cc0001097983 */ /* 0x000f280000100800 */
[----:B------:R-:W4:Y:S01]  /*4c9f0*/  LDL R8, [R1+0x18d0] ;  /* 0x0018d00001087983 */ /* 0x000f220000100800 */
[----:B------:R-:W-:Y:S02]  /*4ca00*/  PRMT R18, RZ, 0x7610, R18 ;  /* 0x00007610ff127816 */ /* 0x000fe40000000012 */
[----:B------:R-:W-:Y:S01]  /*4ca10*/  PRMT R19, RZ, 0x7610, R19 ;  /* 0x00007610ff137816 */ /* 0x000fe20000000013 */
[----:B--2---:R-:W-:Y:S04]  /*4ca20*/  STL [R1+0x2368], R16 ;  /* 0x0023681001007387 */ /* 0x004fe80000100800 */
[----:B---3--:R-:W2:Y:S01]  /*4ca30*/  @!P4 LDG.E.U16 R17, desc[UR6][R4.64] ;  /* 0x000000060411c981 */ /* 0x008ea2000c1e1500 */
[----:B0-----:R-:W-:-:S02]  /*4ca40*/  @!P4 IMAD.MOV.U32 R13, RZ, RZ, R7 ;  /* 0x000000ffff0dc224 */ /* 0x001fc400078e0007 */
[----:B----4-:R-:W-:Y:S01]  /*4ca50*/  @!P4 IMAD.MOV.U32 R12, RZ, RZ, R6 ;  /* 0x000000ffff0cc224 */ /* 0x010fe200078e0006 */
[----:B------:R0:W3:Y:S04]  /*4ca60*/  @!P4 LDG.E.U16 R19, desc[UR6][R10.64] ;  /* 0x000000060a13c981 */ /* 0x0000e8000c1e1500 */
[----:B------:R-:W4:Y:S04]  /*4ca70*/  @!P4 LDG.E.U16 R18, desc[UR6][R12.64] ;  /* 0x000000060c12c981 */ /* 0x000f28000c1e1500 */
[----:B------:R-:W3:Y:S04]  /*4ca80*/  LDL R5, [R1+0x18fc] ;  /* 0x0018fc0001057983 */ /* 0x000ee80000100800 */
[----:B------:R-:W4:Y:S01]  /*4ca90*/  LDL R4, [R1+0x1900] ;  /* 0x0019000001047983 */ /* 0x000f220000100800 */
[----:B------:R-:W-:-:S02]  /*4caa0*/  PRMT R36, RZ, 0x7610, R36 ;  /* 0x00007610ff247816 */ /* 0x000fc40000000024 */
[----:B------:R-:W-:Y:S01]  /*4cab0*/  PRMT R37, RZ, 0x7610, R37 ;  /* 0x00007610ff257816 */ /* 0x000fe20000000025 */
[----:B0-----:R-:W-:Y:S02]  /*4cac0*/  @!P4 IMAD.MOV.U32 R10, RZ, RZ, R8 ;  /* 0x000000ffff0ac224 */ /* 0x001fe400078e0008 */
[----:B------:R-:W-:-:S05]  /*4cad0*/  @!P4 IMAD.MOV.U32 R11, RZ, RZ, R9 ;  /* 0x000000ffff0bc224 */ /* 0x000fca00078e0009 */
[----:B------:R3:W4:Y:S04]  /*4cae0*/  @!P4 LDG.E.U16 R36, desc[UR6][R10.64] ;  /* 0x000000060a24c981 */ /* 0x000728000c1e1500 */
[----:B--2---:R-:W-:Y:S04]  /*4caf0*/  STL [R1+0x236c], R17 ;  /* 0x00236c1101007387 */ /* 0x004fe80000100800 */
[----:B------:R-:W2:Y:S04]  /*4cb00*/  LDL R6, [R1+0x1930] ;  /* 0x0019300001067983 */ /* 0x000ea80000100800 */
[----:B------:R-:W2:Y:S01]  /*4cb10*/  LDL R7, [R1+0x192c] ;  /* 0x00192c0001077983 */ /* 0x000ea20000100800 */
[----:B---3--:R-:W-:-:S02]  /*4cb20*/  @!P4 IMAD.MOV.U32 R11, RZ, RZ, R5 ;  /* 0x000000ffff0bc224 */ /* 0x008fc400078e0005 */
[----:B----4-:R-:W-:Y:S01]  /*4cb30*/  @!P4 IMAD.MOV.U32 R10, RZ, RZ, R4 ;  /* 0x000000ffff0ac224 */ /* 0x010fe200078e0004 */
[----:B------:R-:W-:Y:S04]  /*4cb40*/  STL [R1+0x2370], R18 ;  /* 0x0023701201007387 */ /* 0x000fe80000100800 */
[----:B------:R-:W-:Y:S04]  /*4cb50*/  STL [R1+0x2374], R19 ;  /* 0x0023741301007387 */ /* 0x000fe80000100800 */
[----:B------:R-:W3:Y:S04]  /*4cb60*/  LDL R9, [R1+0x195c] ;  /* 0x00195c0001097983 */ /* 0x000ee80000100800 */
[----:B------:R-:W4:Y:S04]  /*4cb70*/  LDL R8, [R1+0x1960] ;  /* 0x0019600001087983 */ /* 0x000f280000100800 */
[----:B------:R-:W3:Y:S01]  /*4cb80*/  @!P4 LDG.E.U16 R37, desc[UR6][R10.64] ;  /* 0x000000060a25c981 */ /* 0x000ee2000c1e1500 */
[----:B------:R-:W-:-:S03]  /*4cb90*/  PRMT R38, RZ, 0x7610, R38 ;  /* 0x00007610ff267816 */ /* 0x000fc60000000026 */
[----:B------:R-:W-:Y:S04]  /*4cba0*/  STL [R1+0x2378], R36 ;  /* 0x0023782401007387 */ /* 0x000fe80000100800 */
[----:B------:R-:W4:Y:S04]  /*4cbb0*/  LDL R5, [R1+0x198c] ;  /* 0x00198c0001057983 */ /* 0x000f280000100800 */
[----:B------:R-:W4:Y:S01]  /*4cbc0*/  LDL R4, [R1+0x1990] ;  /* 0x0019900001047983 */ /* 0x000f220000100800 */
[----:B------:R-:W-:Y:S01]  /*4cbd0*/  PRMT R39, RZ, 0x7610, R39 ;  /* 0x00007610ff277816 */ /* 0x000fe20000000027 */
[----:B--2---:R-:W-:-:S02]  /*4cbe0*/  @!P4 IMAD.MOV.U32 R12, RZ, RZ, R6 ;  /* 0x000000ffff0cc224 */ /* 0x004fc400078e0006 */
[----:B------:R-:W-:-:S05]  /*4cbf0*/  @!P4 IMAD.MOV.U32 R13, RZ, RZ, R7 ;  /* 0x000000ffff0dc224 */ /* 0x000fca00078e0007 */
[----:B------:R4:W2:Y:S04]  /*4cc00*/  @!P4 LDG.E.U16 R38, desc[UR6][R12.64] ;  /* 0x000000060c26c981 */ /* 0x0008a8000c1e1500 */
[----:B---3--:R-:W-:Y:S04]  /*4cc10*/  STL [R1+0x237c], R37 ;  /* 0x00237c2501007387 */ /* 0x008fe80000100800 */
[----:B------:R-:W3:Y:S04]  /*4cc20*/  LDL R11, [R1+0x19bc] ;  /* 0x0019bc00010b7983 */ /* 0x000ee80000100800 */
[----:B------:R-:W3:Y:S01]  /*4cc30*/  LDL R10, [R1+0x19c0] ;  /* 0x0019c000010a7983 */ /* 0x000ee20000100800 */
[----:B----4-:R-:W-:-:S02]  /*4cc40*/  @!P4 IMAD.MOV.U32 R12, RZ, RZ, R8 ;  /* 0x000000ffff0cc224 */ /* 0x010fc400078e0008 */
[----:B------:R-:W-:Y:S01]  /*4cc50*/  @!P4 IMAD.MOV.U32 R13, RZ, RZ, R9 ;  /* 0x000000ffff0dc224 */ /* 0x000fe200078e0009 */
[----:B------:R-:W-:Y:S02]  /*4cc60*/  PRMT R40, RZ, 0x7610, R40 ;  /* 0x00007610ff287816 */ /* 0x000fe40000000028 */
[----:B------:R-:W-:Y:S01]  /*4cc70*/  PRMT R41, RZ, 0x7610, R41 ;  /* 0x00007610ff297816 */ /* 0x000fe20000000029 */
[----:B------:R-:W4:Y:S04]  /*4cc80*/  LDL R7, [R1+0x19ec] ;  /* 0x0019ec0001077983 */ /* 0x000f280000100800 */
[----:B------:R0:W4:Y:S04]  /*4cc90*/  @!P4 LDG.E.U16 R39, desc[UR6][R12.64] ;  /* 0x000000060c27c981 */ /* 0x000128000c1e1500 */
[----:B------:R-:W4:Y:S01]  /*4cca0*/  LDL R6, [R1+0x19f0] ;  /* 0x0019f00001067983 */ /* 0x000f220000100800 */
[----:B0-----:R-:W-:-:S02]  /*4ccb0*/  @!P4 IMAD.MOV.U32 R12, RZ, RZ, R4 ;  /* 0x000000ffff0cc224 */ /* 0x001fc400078e0004 */
[----:B------:R-:W-:-:S05]  /*4ccc0*/  @!P4 IMAD.MOV.U32 R13, RZ, RZ, R5 ;  /* 0x000000ffff0dc224 */ /* 0x000fca00078e0005 */
[----:B------:R-:W4:Y:S04]  /*4ccd0*/  @!P4 LDG.E.U16 R40, desc[UR6][R12.64] ;  /* 0x000000060c28c981 */ /* 0x000f28000c1e1500 */
[----:B--2---:R-:W-:Y:S04]  /*4cce0*/  STL [R1+0x2380], R38 ;  /* 0x0023802601007387 */ /* 0x004fe80000100800 */
[----:B------:R-:W2:Y:S04]  /*4ccf0*/  LDL R9, [R1+0x1a14] ;  /* 0x001a140001097983 */ /* 0x000ea80000100800 */
[----:B------:R-:W2:Y:S04]  /*4cd00*/  LDL R8, [R1+0x1a18] ;  /* 0x001a180001087983 */ /* 0x000ea80000100800 */
[----:B---3--:R0:W3:Y:S04]  /*4cd10*/  @!P4 LDG.E.U16 R41, desc[UR6][R10.64] ;  /* 0x000000060a29c981 */ /* 0x0080e8000c1e1500 */
[----:B----4-:R4:W-:Y:S04]  /*4cd20*/  STL [R1+0x2384], R39 ;  /* 0x0023842701007387 */ /* 0x0109e80000100800 */
[----:B------:R-:W4:Y:S04]  /*4cd30*/  LDL R5, [R1+0x1a3c] ;  /* 0x001a3c0001057983 */ /* 0x000f280000100800 */
[----:B------:R-:W4:Y:S01]  /*4cd40*/  LDL R4, [R1+0x1a40] ;  /* 0x001a400001047983 */ /* 0x000f220000100800 */
[----:B------:R-:W-:Y:S01]  /*4cd50*/  PRMT R42, RZ, 0x7610, R42 ;  /* 0x00007610ff2a7816 */ /* 0x000fe2000000002a */
[----:B0-----:R-:W-:-:S02]  /*4cd60*/  @!P4 IMAD.MOV.U32 R10, RZ, RZ, R6 ;  /* 0x000000ffff0ac224 */ /* 0x001fc400078e0006 */
[----:B------:R-:W-:Y:S01]  /*4cd70*/  @!P4 IMAD.MOV.U32 R11, RZ, RZ, R7 ;  /* 0x000000ffff0bc224 */ /* 0x000fe200078e0007 */
[----:B------:R-:W-:-:S04]  /*4cd80*/  PRMT R43, RZ, 0x7610, R43 ;  /* 0x00007610ff2b7816 */ /* 0x000fc8000000002b */
[----:B------:R-:W4:Y:S04]  /*4cd90*/  @!P4 LDG.E.U16 R42, desc[UR6][R10.64] ;  /* 0x000000060a2ac981 */ /* 0x000f28000c1e1500 */
[----:B------:R-:W-:Y:S01]  /*4cda0*/  STL [R1+0x2388], R40 ;  /* 0x0023882801007387 */ /* 0x000fe20000100800 */
[----:B------:R-:W-:-:S03]  /*4cdb0*/  PRMT R44, RZ, 0x7610, R44 ;  /* 0x00007610ff2c7816 */ /* 0x000fc6000000002c */
[----:B--2---:R4:W2:Y:S04]  /*4cdc0*/  @!P4 LDG.E.U16 R43, desc[UR6][R8.64] ;  /* 0x00000006082bc981 */ /* 0x0048a8000c1e1500 */
[----:B---3--:R0:W-:Y:S04]  /*4cdd0*/  STL [R1+0x238c], R41 ;  /* 0x00238c2901007387 */ /* 0x0081e80000100800 */
[----:B------:R-:W1:Y:S04]  /*4cde0*/  LDL R7, [R1+0x1a64] ;  /* 0x001a640001077983 */ /* 0x000e680000100800 */
[----:B------:R-:W3:Y:S01]  /*4cdf0*/  LDL R6, [R1+0x1a68] ;  /* 0x001a680001067983 */ /* 0x000ee20000100800 */
[----:B----4-:R-:W-:-:S02]  /*4ce00*/  @!P4 IMAD.MOV.U32 R9, RZ, RZ, R5 ;  /* 0x000000ffff09c224 */ /* 0x010fc400078e0005 */
[----:B------:R-:W-:-:S05]  /*4ce10*/  @!P4 IMAD.MOV.U32 R8, RZ, RZ, R4 ;  /* 0x000000ffff08c224 */ /* 0x000fca00078e0004 */
[----:B------:R-:W4:Y:S01]  /*4ce20*/  @!P4 LDG.E.U16 R44, desc[UR6][R8.64] ;  /* 0x00000006082cc981 */ /* 0x000f22000c1e1500 */
[----:B------:R-:W-:-:S03]  /*4ce30*/  PRMT R45, RZ, 0x7610, R45 ;  /* 0x00007610ff2d7816 */ /* 0x000fc6000000002d */
[----:B------:R-:W-:Y:S04]  /*4ce40*/  STL [R1+0x2390], R42 ;  /* 0x0023902a01007387 */ /* 0x000fe80000100800 */
[----:B------:R-:W4:Y:S04]  /*4ce50*/  LDL R13, [R1+0x1a8c] ;  /* 0x001a8c00010d7983 */ /* 0x000f280000100800 */
[----:B------:R-:W4:Y:S04]  /*4ce60*/  LDL R12, [R1+0x1a90] ;  /* 0x001a9000010c7983 */ /* 0x000f280000100800 */
[----:B--2---:R-:W-:Y:S04]  /*4ce70*/  STL [R1+0x2394], R43 ;  /* 0x0023942b01007387 */ /* 0x004fe80000100800 */
[----:B------:R-:W2:Y:S04]  /*4ce80*/  LDL R11, [R1+0x1ab4] ;  /* 0x001ab400010b7983 */ /* 0x000ea80000100800 */
[----:B------:R-:W2:Y:S04]  /*4ce90*/  LDL R10, [R1+0x1ab8] ;  /* 0x001ab800010a7983 */ /* 0x000ea80000100800 */
[----:B------:R-:W2:Y:S04]  /*4cea0*/  LDL R5, [R1+0x1814] ;  /* 0x0018140001057983 */ /* 0x000ea80000100800 */
[----:B------:R-:W2:Y:S01]  /*4ceb0*/  LDL R4, [R1+0x1818] ;  /* 0x0018180001047983 */ /* 0x000ea20000100800 */
[----:B-1----:R-:W-:-:S02]  /*4cec0*/  @!P4 IMAD.MOV.U32 R15, RZ, RZ, R7 ;  /* 0x000000ffff0fc224 */ /* 0x002fc400078e0007 */
[----:B---3--:R-:W-:-:S05]  /*4ced0*/  @!P4 IMAD.MOV.U32 R14, RZ, RZ, R6 ;  /* 0x000000ffff0ec224 */ /* 0x008fca00078e0006 */
[----:B------:R-:W3:Y:S04]  /*4cee0*/  @!P4 LDG.E.U16 R45, desc[UR6][R14.64] ;  /* 0x000000060e2dc981 */ /* 0x000ee8000c1e1500 */
[----:B----4-:R-:W-:Y:S04]  /*4cef0*/  STL [R1+0x2398], R44 ;  /* 0x0023982c01007387 */ /* 0x010fe80000100800 */
[----:B------:R-:W4:Y:S04]  /*4cf00*/  LDL R7, [R1+0x1844] ;  /* 0x0018440001077983 */ /* 0x000f280000100800 */
[----:B------:R-:W4:Y:S01]  /*4cf10*/  LDL R6, [R1+0x1848] ;  /* 0x0018480001067983 */ /* 0x000f220000100800 */
[----:B------:R-:W-:-:S03]  /*4cf20*/  PRMT R48, RZ, 0x7610, R48 ;  /* 0x00007610ff307816 */ /* 0x000fc60000000030 */
[----:B------:R-:W4:Y:S04]  /*4cf30*/  LDL R9, [R1+0x1874] ;  /* 0x0018740001097983 */ /* 0x000f280000100800 */
[----:B------:R-:W4:Y:S01]  /*4cf40*/  LDL R8, [R1+0x1878] ;  /* 0x0018780001087983 */ /* 0x000f220000100800 */
[----:B------:R-:W-:-:S03]  /*4cf50*/  PRMT R49, RZ, 0x7610, R49 ;  /* 0x00007610ff317816 */ /* 0x000fc60000000031 */
[----:B--2---:R1:W2:Y:S02]  /*4cf60*/  @!P4 LDG.E.U16 R48, desc[UR6][R10.64] ;  /* 0x000000060a30c981 */ /* 0x0042a4000c1e1500 */
[----:B-1----:R-:W-:Y:S02]  /*4cf70*/  @!P4 IMAD.MOV.U32 R10, RZ, RZ, R4 ;  /* 0x000000ffff0ac224 */ /* 0x002fe400078e0004 */
[----:B------:R-:W-:Y:S01]  /*4cf80*/  @!P4 IMAD.MOV.U32 R11, RZ, RZ, R5 ;  /* 0x000000ffff0bc224 */ /* 0x000fe200078e0005 */
[----:B---3--:R-:W-:Y:S04]  /*4cf90*/  STL [R1+0x239c], R45 ;  /* 0x00239c2d01007387 */ /* 0x008fe80000100800 */
[----:B------:R-:W3:Y:S04]  /*4cfa0*/  LDL R5, [R1+0x18a4] ;  /* 0x0018a40001057983 */ /* 0x000ee80000100800 */
[----:B------:R-:W2:Y:S01]  /*4cfb0*/  LDL R4, [R1+0x18a8] ;  /* 0x0018a80001047983 */ /* 0x000ea20000100800 */
[----:B------:R-:W-:-:S03]  /*4cfc0*/  PRMT R50, RZ, 0x7610, R50 ;  /* 0x00007610ff327816 */ /* 0x000fc60000000032 */
[----:B------:R1:W2:Y:S01]  /*4cfd0*/  @!P4 LDG.E.U16 R49, desc[UR6][R10.64] ;  /* 0x000000060a31c981 */ /* 0x0002a2000c1e1500 */
[----:B------:R-:W-:Y:S02]  /*4cfe0*/  PRMT R51, RZ, 0x7610, R51 ;  /* 0x00007610ff337816 */ /* 0x000fe40000000033 */
[----:B------:R-:W-:Y:S02]  /*4cff0*/  PRMT R52, RZ, 0x7610, R52 ;  /* 0x00007610ff347816 */ /* 0x000fe40000000034 */
[----:B------:R-:W-:Y:S02]  /*4d000*/  PRMT R55, RZ, 0x7610, R55 ;  /* 0x00007610ff377816 */ /* 0x000fe40000000037 */
[----:B------:R-:W-:Y:S02]  /*4d010*/  PRMT R56, RZ, 0x7610, R56 ;  /* 0x00007610ff387816 */ /* 0x000fe40000000038 */
[----:B------:R-:W-:Y:S01]  /*4d020*/  PRMT R53, RZ, 0x7610, R53 ;  /* 0x00007610ff357816 */ /* 0x000fe20000000035 */
[----:B----4-:R-:W-:-:S02]  /*4d030*/  @!P4 IMAD.MOV.U32 R15, RZ, RZ, R9 ;  /* 0x000000ffff0fc224 */ /* 0x010fc400078e0009 */
[----:B------:R-:W-:Y:S01]  /*4d040*/  @!P4 IMAD.MOV.U32 R14, RZ, RZ, R8 ;  /* 0x000000ffff0ec224 */ /* 0x000fe200078e0008 */
[----:B------:R-:W4:Y:S04]  /*4d050*/  LDL R9, [R1+0x1964] ;  /* 0x0019640001097983 */ /* 0x000f280000100800 */
[----:B------:R-:W4:Y:S01]  /*4d060*/  LDL R8, [R1+0x1968] ;  /* 0x0019680001087983 */ /* 0x000f220000100800 */
[----:B-1----:R-:W-:Y:S02]  /*4d070*/  @!P4 IMAD.MOV.U32 R10, RZ, RZ, R6 ;  /* 0x000000ffff0ac224 */ /* 0x002fe400078e0006 */
[----:B------:R-:W-:Y:S01]  /*4d080*/  @!P4 IMAD.MOV.U32 R11, RZ, RZ, R7 ;  /* 0x000000ffff0bc224 */ /* 0x000fe200078e0007 */
[----:B------:R-:W4:Y:S04]  /*4d090*/  LDL R6, [R1+0x18d8] ;  /* 0x0018d80001067983 */ /* 0x000f280000100800 */
[----:B------:R-:W4:Y:S04]  /*4d0a0*/  LDL R7, [R1+0x18d4] ;  /* 0x0018d40001077983 */ /* 0x000f280000100800 */
[----:B------:R-:W4:Y:S04]  /*4d0b0*/  @!P4 LDG.E.U16 R50, desc[UR6][R10.64] ;  /* 0x000000060a32c981 */ /* 0x000f28000c1e1500 */
        /* <DEDUP_REMOVED lines=8> */
[----:B------:R-:W-:Y:S01]  /*4d140*/  PRMT R62, RZ, 0x7610, R62 ;  /* 0x00007610ff3e7816 */ /* 0x000fe2000000003e */
[----:B------:R-:W4:Y:S04]  /*4d150*/  LDL R11, [R1+0x1934] ;  /* 0x00193400010b7983 */ /* 0x000f280000100800 */
[----:B------:R-:W4:Y:S01]  /*4d160*/  LDL R10, [R1+0x1938] ;  /* 0x00193800010a7983 */ /* 0x000f220000100800 */
        /* <DEDUP_REMOVED lines=8> */
[----:B------:R-:W4:Y:S01]  /*4d1f0*/  @!P4 LDG.E.U16 R46, desc[UR6][R12.64] ;  /* 0x000000060c2ec981 */ /* 0x000f22000c1e1500 */
        /* <DEDUP_REMOVED lines=8> */
[----:B------:R-:W-:Y:S01]  /*4d280*/  PRMT R67, RZ, 0x7610, R67 ;  /* 0x00007610ff437816 */ /* 0x000fe20000000043 */
[----:B------:R-:W4:Y:S04]  /*4d290*/  LDL R13, [R1+0x1904] ;  /* 0x00190400010d7983 */ /* 0x000f280000100800 */
[----:B------:R-:W4:Y:S01]  /*4d2a0*/  LDL R12, [R1+0x1908] ;  /* 0x00190800010c7983 */ /* 0x000f220000100800 */
        /* <DEDUP_REMOVED lines=19> */
[----:B------:R-:W-:Y:S01]  /*4d3e0*/  PRMT R26, RZ, 0x7610, R26 ;  /* 0x00007610ff1a7816 */ /* 0x000fe2000000001a */
[----:B------:R-:W4:Y:S04]  /*4d3f0*/  LDL R39, [R1+0x191c] ;  /* 0x00191c0001277983 */ /* 0x000f280000100800 */
[----:B------:R-:W4:Y:S04]  /*4d400*/  LDL R38, [R1+0x1920] ;  /* 0x0019200001267983 */ /* 0x000f280000100800 */
[----:B------:R-:W4:Y:S04]  /*4d410*/  LDL R37, [R1+0x194c] ;  /* 0x00194c0001257983 */ /* 0x000f280000100800 */
[----:B------:R-:W4:Y:S04]  /*4d420*/  LDL R36, [R1+0x1950] ;  /* 0x0019500001247983 */ /* 0x000f280000100800 */
[----:B------:R-:W4:Y:S04]  /*4d430*/  LDL R19, [R1+0x197c] ;  /* 0x00197c0001137983 */ /* 0x000f280000100800 */
[----:B------:R-:W4:Y:S04]  /*4d440*/  LDL R18, [R1+0x1980] ;  /* 0x0019800001127983 */ /* 0x000f280000100800 */
[----:B------:R-:W4:Y:S04]  /*4d450*/  LDL R17, [R1+0x19ac] ;  /* 0x0019ac0001117983 */ /* 0x000f280000100800 */
[----:B------:R-:W4:Y:S01]  /*4d460*/  LDL R16, [R1+0x19b0] ;  /* 0x0019b00001107983 */ /* 0x000f220000100800 */
[----:B---3--:R-:W-:-:S02]  /*4d470*/  @!P4 IMAD.MOV.U32 R15, RZ, RZ, R5 ;  /* 0x000000ffff0fc224 */ /* 0x008fc400078e0005 */
[----:B--2---:R-:W-:Y:S01]  /*4d480*/  @!P4 IMAD.MOV.U32 R14, RZ, RZ, R4 ;  /* 0x000000ffff0ec224 */ /* 0x004fe200078e0004 */
[----:B------:R-:W2:Y:S04]  /*4d490*/  LDL R5, [R1+0x1994] ;  /* 0x0019940001057983 */ /* 0x000ea80000100800 */
[----:B------:R-:W3:Y:S04]  /*4d4a0*/  LDL R4, [R1+0x1998] ;  /* 0x0019980001047983 */ /* 0x000ee80000100800 */
[----:B------:R4:W3:Y:S02]  /*4d4b0*/  @!P4 LDG.E.U16 R52, desc[UR6][R14.64] ;  /* 0x000000060e34c981 */ /* 0x0008e4000c1e1500 */
[----:B----4-:R-:W-:-:S02]  /*4d4c0*/  @!P4 IMAD.MOV.U32 R14, RZ, RZ, R6 ;  /* 0x000000ffff0ec224 */ /* 0x010fc400078e0006 */
[----:B------:R-:W-:Y:S01]  /*4d4d0*/  @!P4 IMAD.MOV.U32 R15, RZ, RZ, R7 ;  /* 0x000000ffff0fc224 */ /* 0x000fe200078e0007 */
[----:B------:R-:W4:Y:S04]  /*4d4e0*/  LDL R6, [R1+0x19c8] ;  /* 0x0019c80001067983 */ /* 0x000f280000100800 */
[----:B------:R-:W4:Y:S04]  /*4d4f0*/  LDL R7, [R1+0x19c4] ;  /* 0x0019c40001077983 */ /* 0x000f280000100800 */
[----:B------:R-:W4:Y:S04]  /*4d500*/  @!P4 LDG.E.U16 R53, desc[UR6][R14.64] ;  /* 0x000000060e35c981 */ /* 0x000f28000c1e1500 */
[----:B------:R1:W4:Y:S02]  /*4d510*/  @!P4 LDG.E.U16 R55, desc[UR6][R10.64] ;  /* 0x000000060a37c981 */ /* 0x000324000c1e1500 */
[----:B-1----:R-:W-:-:S02]  /*4d520*/  @!P4 IMAD.MOV.U32 R10, RZ, RZ, R8 ;  /* 0x000000ffff0ac224 */ /* 0x002fc400078e0008 */
[----:B------:R-:W-:Y:S01]  /*4d530*/  @!P4 IMAD.MOV.U32 R11, RZ, RZ, R9 ;  /* 0x000000ffff0bc224 */ /* 0x000fe200078e0009 */
[----:B------:R-:W4:Y:S04]  /*4d540*/  LDL R8, [R1+0x19f8] ;  /* 0x0019f80001087983 */ /* 0x000f280000100800 */
[----:B------:R-:W4:Y:S04]  /*4d550*/  LDL R9, [R1+0x19f4] ;  /* 0x0019f40001097983 */ /* 0x000f280000100800 */
[----:B------:R2:W4:Y:S04]  /*4d560*/  @!P4 LDG.E.U16 R56, desc[UR6][R10.64] ;  /* 0x000000060a38c981 */ /* 0x000528000c1e1500 */
[----:B------:R-:W4:Y:S04]  /*4d570*/  @!P4 LDG.E.U16 R54, desc[UR6][R12.64] ;  /* 0x000000060c36c981 */ /* 0x000f28000c1e1500 */
[----:B------:R-:W4:Y:S04]  /*4d580*/  LDL R13, [R1+0x1a44] ;  /* 0x001a4400010d7983 */ /* 0x000f280000100800 */
[----:B------:R-:W4:Y:S01]  /*4d590*/  LDL R12, [R1+0x1a48] ;  /* 0x001a4800010c7983 */ /* 0x000f220000100800 */
[----:B--2---:R-:W-:-:S02]  /*4d5a0*/  @!P4 IMAD.MOV.U32 R11, RZ, RZ, R5 ;  /* 0x000000ffff0bc224 */ /* 0x004fc400078e0005 */
[----:B---3--:R-:W-:Y:S01]  /*4d5b0*/  @!P4 IMAD.MOV.U32 R10, RZ, RZ, R4 ;  /* 0x000000ffff0ac224 */ /* 0x008fe200078e0004 */
[----:B------:R-:W2:Y:S04]  /*4d5c0*/  LDL R5, [R1+0x1a1c] ;  /* 0x001a1c0001057983 */ /* 0x000ea80000100800 */
[----:B------:R-:W3:Y:S04]  /*4d5d0*/  LDL R4, [R1+0x1a20] ;  /* 0x001a200001047983 */ /* 0x000ee80000100800 */
[----:B------:R-:W3:Y:S04]  /*4d5e0*/  @!P4 LDG.E.U16 R57, desc[UR6][R10.64] ;  /* 0x000000060a39c981 */ /* 0x000ee8000c1e1500 */
[----:B------:R-:W3:Y:S01]  /*4d5f0*/  LDL R11, [R1+0x1a6c] ;  /* 0x001a6c00010b7983 */ /* 0x000ee20000100800 */
[----:B----4-:R-:W-:-:S02]  /*4d600*/  @!P4 IMAD.MOV.U32 R14, RZ, RZ, R6 ;  /* 0x000000ffff0ec224 */ /* 0x010fc400078e0006 */
[----:B------:R-:W-:Y:S01]  /*4d610*/  @!P4 IMAD.MOV.U32 R15, RZ, RZ, R7 ;  /* 0x000000ffff0fc224 */ /* 0x000fe200078e0007 */
[----:B------:R-:W4:Y:S04]  /*4d620*/  LDL R10, [R1+0x1a70] ;  /* 0x001a7000010a7983 */ /* 0x000f280000100800 */
[----:B------:R-:W4:Y:S04]  /*4d630*/  LDL R7, [R1+0x1a94] ;  /* 0x001a940001077983 */ /* 0x000f280000100800 */
[----:B------:R-:W4:Y:S04]  /*4d640*/  LDL R6, [R1+0x1a98] ;  /* 0x001a980001067983 */ /* 0x000f280000100800 */
        /* <DEDUP_REMOVED lines=14> */
[----:B----4-:R1:W4:Y:S02]  /*4d730*/  @!P4 LDG.E.U16 R35, desc[UR6][R10.64] ;  /* 0x000000060a23c981 */ /* 0x010324000c1e1500 */
[----:B-1----:R-:W-:-:S02]  /*4d740*/  @!P4 IMAD.MOV.U32 R10, RZ, RZ, R6 ;  /* 0x000000ffff0ac224 */ /* 0x002fc400078e0006 */
[----:B------:R-:W-:Y:S01]  /*4d750*/  @!P4 IMAD.MOV.U32 R11, RZ, RZ, R7 ;  /* 0x000000ffff0bc224 */ /* 0x000fe200078e0007 */
[----:B------:R-:W4:Y:S04]  /*4d760*/  LDL R6, [R1+0x1850] ;  /* 0x0018500001067983 */ /* 0x000f280000100800 */
[----:B------:R-:W4:Y:S04]  /*4d770*/  LDL R7, [R1+0x184c] ;  /* 0x00184c0001077983 */ /* 0x000f280000100800 */
[----:B------:R1:W4:Y:S02]  /*4d780*/  @!P4 LDG.E.U16 R34, desc[UR6][R10.64] ;  /* 0x000000060a22c981 */ /* 0x000324000c1e1500 */
[----:B-1----:R-:W-:-:S02]  /*4d790*/  @!P4 IMAD.MOV.U32 R10, RZ, RZ, R8 ;  /* 0x000000ffff0ac224 */ /* 0x002fc400078e0008 */
[----:B------:R-:W-:Y:S01]  /*4d7a0*/  @!P4 IMAD.MOV.U32 R11, RZ, RZ, R9 ;  /* 0x000000ffff0bc224 */ /* 0x000fe200078e0009 */
[----:B------:R-:W4:Y:S04]  /*4d7b0*/  LDL R8, [R1+0x1880] ;  /* 0x0018800001087983 */ /* 0x000f280000100800 */
[----:B------:R-:W4:Y:S04]  /*4d7c0*/  LDL R9, [R1+0x187c] ;  /* 0x00187c0001097983 */ /* 0x000f280000100800 */
[----:B------:R-:W4:Y:S04]  /*4d7d0*/  @!P4 LDG.E.U16 R63, desc[UR6][R10.64] ;  /* 0x000000060a3fc981 */ /* 0x000f28000c1e1500 */
[----:B------:R-:W4:Y:S04]  /*4d7e0*/  LDL R11, [R1+0x18dc] ;  /* 0x0018dc00010b7983 */ /* 0x000f280000100800 */
[----:B------:R-:W4:Y:S04]  /*4d7f0*/  LDL R10, [R1+0x18e0] ;  /* 0x0018e000010a7983 */ /* 0x000f280000100800 */
[----:B------:R-:W4:Y:S04]  /*4d800*/  @!P4 LDG.E.U16 R67, desc[UR6][R12.64] ;  /* 0x000000060c43c981 */ /* 0x000f28000c1e1500 */
[----:B------:R-:W4:Y:S04]  /*4d810*/  LDL R13, [R1+0x19fc] ;  /* 0x0019fc00010d7983 */ /* 0x000f280000100800 */
[----:B------:R-:W4:Y:S01]  /*4d820*/  LDL R12, [R1+0x1a00] ;  /* 0x001a0000010c7983 */ /* 0x000f220000100800 */
[----:B--2---:R-:W-:-:S02]  /*4d830*/  @!P4 IMAD.MOV.U32 R15, RZ, RZ, R5 ;  /* 0x000000ffff0fc224 */ /* 0x004fc400078e0005 */
[----:B---3--:R-:W-:Y:S01]  /*4d840*/  @!P4 IMAD.MOV.U32 R14, RZ, RZ, R4 ;  /* 0x000000ffff0ec224 */ /* 0x008fe200078e0004 */
[----:B------:R-:W2:Y:S04]  /*4d850*/  LDL R5, [R1+0x190c] ;  /* 0x00190c0001057983 */ /* 0x000ea80000100800 */
[----:B------:R-:W3:Y:S04]  /*4d860*/  LDL R4, [R1+0x1910] ;  /* 0x0019100001047983 */ /* 0x000ee80000100800 */
[----:B------:R4:W3:Y:S02]  /*4d870*/  @!P4 LDG.E.U16 R62, desc[UR6][R14.64] ;  /* 0x000000060e3ec981 */ /* 0x0008e4000c1e1500 */
[----:B----4-:R-:W-:-:S02]  /*4d880*/  @!P4 IMAD.MOV.U32 R14, RZ, RZ, R6 ;  /* 0x000000ffff0ec224 */ /* 0x010fc400078e0006 */
        /* <DEDUP_REMOVED lines=22> */
[----:B------:R-:W4:Y:S01]  /*4d9f0*/  @!P4 LDG.E.U16 R68, desc[UR6][R10.64] ;  /* 0x000000060a44c981 */ /* 0x000f22000c1e1500 */
[----:B------:R-:W-:-:S02]  /*4da00*/  @!P4 IMAD.MOV.U32 R14, RZ, RZ, R8 ;  /* 0x000000ffff0ec224 */ /* 0x000fc400078e0008 */
[----:B------:R-:W-:Y:S01]  /*4da10*/  @!P4 IMAD.MOV.U32 R15, RZ, RZ, R9 ;  /* 0x000000ffff0fc224 */ /* 0x000fe200078e0009 */
[----:B------:R-:W4:Y:S04]  /*4da20*/  LDL R11, [R1+0x1a24] ;  /* 0x001a2400010b7983 */ /* 0x000f280000100800 */
[----:B------:R-:W4:Y:S04]  /*4da30*/  LDL R10, [R1+0x1a28] ;  /* 0x001a2800010a7983 */ /* 0x000f280000100800 */
        /* <DEDUP_REMOVED lines=30> */
[----:B------:R-:W3:Y:S04]  /*4dc20*/  LDL R11, [R1+0x1884] ;  /* 0x00188400010b7983 */ /* 0x000ee80000100800 */
[----:B------:R-:W3:Y:S01]  /*4dc30*/  LDL R10, [R1+0x1888] ;  /* 0x00188800010a7983 */ /* 0x000ee20000100800 */
        /* <DEDUP_REMOVED lines=9> */
[----:B------:R2:W4:Y:S01]  /*4dcd0*/  @!P4 LDG.E.U16 R81, desc[UR6][R14.64] ;  /* 0x000000060e51c981 */ /* 0x000522000c1e1500 */
[----:B------:R-:W-:-:S03]  /*4dce0*/  PRMT R21, RZ, 0x7610, R21 ;  /* 0x00007610ff157816 */ /* 0x000fc60000000015 */
[----:B------:R-:W4:Y:S01]  /*4dcf0*/  @!P4 LDG.E.U16 R23, desc[UR6][R12.64] ;  /* 0x000000060c17c981 */ /* 0x000f22000c1e1500 */
[----:B--2---:R-:W-:Y:S02]  /*4dd00*/  @!P4 IMAD.MOV.U32 R15, RZ, RZ, R5 ;  /* 0x000000ffff0fc224 */ /* 0x004fe400078e0005 */
[----:B---3--:R-:W-:Y:S01]  /*4dd10*/  @!P4 IMAD.MOV.U32 R14, RZ, RZ, R4 ;  /* 0x000000ffff0ec224 */ /* 0x008fe200078e0004 */
[----:B------:R-:W2:Y:S04]  /*4dd20*/  LDL R5, [R1+0x1914] ;  /* 0x0019140001057983 */ /* 0x000ea80000100800 */
[----:B------:R-:W3:Y:S04]  /*4dd30*/  LDL R4, [R1+0x1918] ;  /* 0x0019180001047983 */ /* 0x000ee80000100800 */
[----:B------:R-:W3:Y:S04]  /*4dd40*/  @!P4 LDG.E.U16 R80, desc[UR6][R14.64] ;  /* 0x000000060e50c981 */ /* 0x000ee8000c1e1500 */
        /* <DEDUP_REMOVED lines=28> */
[----:B------:R2:W4:Y:S02]  /*4df10*/  @!P4 LDG.E.U16 R92, desc[UR6][R10.64] ;  /* 0x000000060a5cc981 */ /* 0x000524000c1e1500 */
        /* <DEDUP_REMOVED lines=10> */
[----:B------:R-:W4:Y:S04]  /*4dfc0*/  LDL R11, [R1+0x182c] ;  /* 0x00182c00010b7983 */ /* 0x000f280000100800 */
[----:B------:R-:W4:Y:S01]  /*4dfd0*/  LDL R10, [R1+0x1830] ;  /* 0x00183000010a7983 */ /* 0x000f220000100800 */
[----:B------:R-:W-:-:S02]  /*4dfe0*/  @!P4 IMAD.MOV.U32 R14, RZ, RZ, R8 ;  /* 0x000000ffff0ec224 */ /* 0x000fc400078e0008 */
[----:B------:R-:W-:Y:S01]  /*4dff0*/  @!P4 IMAD.MOV.U32 R15, RZ, RZ, R9 ;  /* 0x000000ffff0fc224 */ /* 0x000fe200078e0009 */
[----:B------:R-:W4:Y:S04]  /*4e000*/  LDL R8, [R1+0x1860] ;  /* 0x0018600001087983 */ /* 0x000f280000100800 */
[----:B------:R-:W4:Y:S04]  /*4e010*/  LDL R9, [R1+0x185c] ;  /* 0x00185c0001097983 */ /* 0x000f280000100800 */
        /* <DEDUP_REMOVED lines=11> */
[----:B------:R-:W4:Y:S04]  /*4e0d0*/  @!P4 LDG.E.U16 R22, desc[UR6][R10.64] ;  /* 0x000000060a16c981 */ /* 0x000f28000c1e1500 */
[----:B------:R2:W4:Y:S02]  /*4e0e0*/  @!P4 LDG.E.U16 R27, desc[UR6][R8.64] ;  /* 0x00000006081bc981 */ /* 0x000524000c1e1500 */
[----:B--2---:R-:W-:-:S02]  /*4e0f0*/  @!P4 IMAD.MOV.U32 R9, RZ, RZ, R5 ;  /* 0x000000ffff09c224 */ /* 0x004fc400078e0005 */
[----:B---3--:R-:W-:Y:S01]  /*4e100*/  @!P4 IMAD.MOV.U32 R8, RZ, RZ, R4 ;  /* 0x000000ffff08c224 */ /* 0x008fe200078e0004 */
[----:B------:R-:W0:Y:S04]  /*4e110*/  LDL R5, [R1+0x18ec] ;  /* 0x0018ec0001057983 */ /* 0x000e280000100800 */
[----:B------:R-:W2:Y:S04]  /*4e120*/  LDL R4, [R1+0x18f0] ;  /* 0x0018f00001047983 */ /* 0x000ea80000100800 */
[----:B------:R-:W3:Y:S04]  /*4e130*/  LDL.LU R15, [R1+0x1690] ;  /* 0x00169000010f7983 */ /* 0x000ee80000300800 */
[----:B------:R-:W2:Y:S04]  /*4e140*/  LDL.LU R14, [R1+0x168c] ;  /* 0x00168c00010e7983 */ /* 0x000ea80000300800 */
[----:B------:R-:W2:Y:S04]  /*4e150*/  LDL.LU R13, [R1+0x1688] ;  /* 0x00168800010d7983 */ /* 0x000ea80000300800 */
[----:B------:R-:W2:Y:S04]  /*4e160*/  LDL.LU R12, [R1+0x1674] ;  /* 0x00167400010c7983 */ /* 0x000ea80000300800 */
[----:B------:R-:W2:Y:S04]  /*4e170*/  LDL.LU R11, [R1+0x1670] ;  /* 0x00167000010b7983 */ /* 0x000ea80000300800 */
[----:B------:R-:W2:Y:S04]  /*4e180*/  @!P4 LDG.E.U16 R26, desc[UR6][R8.64] ;  /* 0x00000006081ac981 */ /* 0x000ea8000c1e1500 */
[----:B------:R-:W2:Y:S04]  /*4e190*/  LDL.LU R10, [R1+0x166c] ;  /* 0x00166c00010a7983 */ /* 0x000ea80000300800 */
[----:B------:R-:W2:Y:S04]  /*4e1a0*/  LDL.LU R9, [R1+0x1668] ;  /* 0x0016680001097983 */ /* 0x000ea80000300800 */
[----:B------:R-:W2:Y:S04]  /*4e1b0*/  LDL.LU R8, [R1+0x1654] ;  /* 0x0016540001087983 */ /* 0x000ea80000300800 */
[----:B----4-:R-:W4:Y:S04]  /*4e1c0*/  @!P4 LDG.E.U16 R21, desc[UR6][R6.64] ;  /* 0x000000060615c981 */ /* 0x010f28000c1e1500 */
[----:B------:R-:W4:Y:S04]  /*4e1d0*/  LDL.LU R7, [R1+0x1650] ;  /* 0x0016500001077983 */ /* 0x000f280000300800 */
[----:B------:R-:W4:Y:S04]  /*4e1e0*/  LDL.LU R6, [R1+0x164c] ;  /* 0x00164c0001067983 */ /* 0x000f280000300800 */
[----:B------:R-:W4:Y:S04]  /*4e1f0*/  LDL.LU R58, [R1+0x1648] ;  /* 0x00164800013a7983 */ /* 0x000f280000300800 */
[----:B------:R-:W4:Y:S01]  /*4e200*/  LDL.LU R60, [R1+0x1634] ;  /* 0x00163400013c7983 */ /* 0x000f220000300800 */
[----:B0-----:R-:W-:-:S03]  /*4e210*/  @!P4 IMAD.MOV.U32 R41, RZ, RZ, R5 ;  /* 0x000000ffff29c224 */ /* 0x001fc600078e0005 */
[----:B---3--:R-:W-:Y:S04]  /*4e220*/  STS.U16 [R77+UR76+0x29300], R15 ;  /* 0x0293000f4d007988 */ /* 0x008fe8000800044c */
[----:B--2---:R-:W-:Y:S04]  /*4e230*/  STS.U16 [R77+UR76+0x31300], R14 ;  /* 0x0313000e4d007988 */ /* 0x004fe8000800044c */
[----:B------:R-:W-:Y:S01]  /*4e240*/  STS.U16 [R77+UR76+0x39300], R13 ;  /* 0x0393000d4d007988 */ /* 0x000fe2000800044c */
[----:B------:R-:W-:-:S03]  /*4e250*/  @!P4 IMAD.MOV.U32 R40, RZ, RZ, R4 ;  /* 0x000000ffff28c224 */ /* 0x000fc600078e0004 */
[----:B------:R-:W2:Y:S04]  /*4e260*/  LDL.LU R5, [R1+0x1630] ;  /* 0x0016300001057983 */ /* 0x000ea80000300800 */
[----:B------:R-:W-:Y:S04]  /*4e270*/  STS.U16 [R77+UR76+0x21700], R12 ;  /* 0x0217000c4d007988 */ /* 0x000fe8000800044c */
[----:B------:R-:W3:Y:S04]  /*4e280*/  LDL.LU R4, [R1+0x162c] ;  /* 0x00162c0001047983 */ /* 0x000ee80000300800 */
[----:B------:R-:W-:Y:S04]  /*4e290*/  STS.U16 [R77+UR76+0x29700], R11 ;  /* 0x0297000b4d007988 */ /* 0x000fe8000800044c */
[----:B------:R-:W-:Y:S04]  /*4e2a0*/  STS.U16 [R77+UR76+0x31700], R10 ;  /* 0x0317000a4d007988 */ /* 0x000fe8000800044c */
[----:B------:R-:W3:Y:S04]  /*4e2b0*/  LDL.LU R47, [R1+0x1628] ;  /* 0x00162800012f7983 */ /* 0x000ee80000300800 */
[----:B------:R-:W3:Y:S04]  /*4e2c0*/  LDL.LU R61, [R1+0x1614] ;  /* 0x00161400013d7983 */ /* 0x000ee80000300800 */
[----:B------:R-:W3:Y:S04]  /*4e2d0*/  LDL.LU R78, [R1+0x1610] ;  /* 0x00161000014e7983 */ /* 0x000ee80000300800 */
[----:B------:R-:W-:Y:S04]  /*4e2e0*/  STS.U16 [R77+UR76+0x39700], R9 ;  /* 0x039700094d007988 */ /* 0x000fe8000800044c */
[----:B------:R-:W-:Y:S04]  /*4e2f0*/  STS.U16 [R77+UR76+0x21b00], R8 ;  /* 0x021b00084d007988 */ /* 0x000fe8000800044c */
[----:B----4-:R-:W-:Y:S04]  /*4e300*/  STS.U16 [R77+UR76+0x29b00], R7 ;  /* 0x029b00074d007988 */ /* 0x010fe8000800044c */
[----:B------:R-:W-:Y:S04]  /*4e310*/  STS.U16 [R77+UR76+0x31b00], R6 ;  /* 0x031b00064d007988 */ /* 0x000fe8000800044c */
[----:B------:R0:W-:Y:S04]  /*4e320*/  STS.U16 [R77+UR76+0x39b00], R58 ;  /* 0x039b003a4d007988 */ /* 0x0001e8000800044c */
[----:B0-----:R-:W4:Y:S01]  /*4e330*/  LDL.LU R58, [R1+0x160c] ;  /* 0x00160c00013a7983 */ /* 0x001f220000300800 */
[----:B------:R-:W-:-:S02]  /*4e340*/  PRMT R20, RZ, 0x7610, R20 ;  /* 0x00007610ff147816 */ /* 0x000fc40000000014 */
[----:B------:R-:W-:Y:S01]  /*4e350*/  PRMT R25, RZ, 0x7610, R25 ;  /* 0x00007610ff197816 */ /* 0x000fe20000000019 */
[----:B------:R0:W-:Y:S01]  /*4e360*/  STS.U16 [R77+UR76+0x21f00], R60 ;  /* 0x021f003c4d007988 */ /* 0x0001e2000800044c */
[----:B------:R-:W-:Y:S02]  /*4e370*/  PRMT R24, RZ, 0x7610, R24 ;  /* 0x00007610ff187816 */ /* 0x000fe40000000018 */
[----:B------:R-:W-:Y:S01]  /*4e380*/  PRMT R29, RZ, 0x7610, R29 ;  /* 0x00007610ff1d7816 */ /* 0x000fe2000000001d */
[----:B------:R-:W4:Y:S04]  /*4e390*/  @!P4 LDG.E.U16 R20, desc[UR6][R40.64] ;  /* 0x000000062814c981 */ /* 0x000f28000c1e1500 */
[----:B------:R-:W4:Y:S01]  /*4e3a0*/  @!P4 LDG.E.U16 R25, desc[UR6][R38.64] ;  /* 0x000000062619c981 */ /* 0x000f22000c1e1500 */
[----:B------:R-:W-:-:S03]  /*4e3b0*/  PRMT R28, RZ, 0x7610, R28 ;  /* 0x00007610ff1c7816 */ /* 0x000fc6000000001c */
[----:B------:R-:W4:Y:S04]  /*4e3c0*/  @!P4 LDG.E.U16 R24, desc[UR6][R36.64] ;  /* 0x000000062418c981 */ /* 0x000f28000c1e1500 */
[----:B0-----:R-:W4:Y:S04]  /*4e3d0*/  LDL.LU R60, [R1+0x1608] ;  /* 0x00160800013c7983 */ /* 0x001f280000300800 */
[----:B------:R-:W4:Y:S04]  /*4e3e0*/  LDL.LU R43, [R1+0x15f4] ;  /* 0x0015f400012b7983 */ /* 0x000f280000300800 */
[----:B------:R-:W4:Y:S04]  /*4e3f0*/  LDL.LU R42, [R1+0x15f0] ;  /* 0x0015f000012a7983 */ /* 0x000f280000300800 */
[----:B------:R-:W4:Y:S04]  /*4e400*/  @!P4 LDG.E.U16 R29, desc[UR6][R18.64] ;  /* 0x00000006121dc981 */ /* 0x000f28000c1e1500 */
[----:B------:R-:W4:Y:S04]  /*4e410*/  LDL.LU R41, [R1+0x15ec] ;  /* 0x0015ec0001297983 */ /* 0x000f280000300800 */
[----:B------:R-:W4:Y:S04]  /*4e420*/  LDL.LU R40, [R1+0x15e8] ;  /* 0x0015e80001287983 */ /* 0x000f280000300800 */
[----:B------:R-:W4:Y:S04]  /*4e430*/  LDL.LU R39, [R1+0x15d4] ;  /* 0x0015d40001277983 */ /* 0x000f280000300800 */
[----:B------:R-:W4:Y:S04]  /*4e440*/  LDL.LU R38, [R1+0x15d0] ;  /* 0x0015d00001267983 */ /* 0x000f280000300800 */
[----:B------:R-:W4:Y:S04]  /*4e450*/  @!P4 LDG.E.U16 R28, desc[UR6][R16.64] ;  /* 0x00000006101cc981 */ /* 0x000f28000c1e1500 */
        /* <DEDUP_REMOVED lines=16> */
[----:B--2---:R0:W-:Y:S04]  /*4e560*/  STS.U16 [R77+UR76+0x29f00], R5 ;  /* 0x029f00054d007988 */ /* 0x0041e8000800044c */
[----:B---3--:R1:W-:Y:S04]  /*4e570*/  STS.U16 [R77+UR76+0x31f00], R4 ;  /* 0x031f00044d007988 */ /* 0x0083e8000800044c */
[----:B------:R2:W-:Y:S04]  /*4e580*/  STS.U16 [R77+UR76+0x39f00], R47 ;  /* 0x039f002f4d007988 */ /* 0x0005e8000800044c */
[----:B0-----:R-:W3:Y:S04]  /*4e590*/  LDL.LU R5, [R1+0x154c] ;  /* 0x00154c0001057983 */ /* 0x001ee80000300800 */
[----:B-1----:R-:W3:Y:S04]  /*4e5a0*/  LDL.LU R4, [R1+0x1548] ;  /* 0x0015480001047983 */ /* 0x002ee80000300800 */
[----:B------:R0:W-:Y:S04]  /*4e5b0*/  STS.U16 [R77+UR76+0x22300], R61 ;  /* 0x0223003d4d007988 */ /* 0x0001e8000800044c */
[----:B------:R1:W-:Y:S04]  /*4e5c0*/  STS.U16 [R77+UR76+0x2a300], R78 ;  /* 0x02a3004e4d007988 */ /* 0x0003e8000800044c */
[----:B--2---:R-:W2:Y:S04]  /*4e5d0*/  LDL.LU R47, [R1+0x1530] ;  /* 0x00153000012f7983 */ /* 0x004ea80000300800 */
[----:B0-----:R-:W2:Y:S04]  /*4e5e0*/  LDL.LU R61, [R1+0x152c] ;  /* 0x00152c00013d7983 */ /* 0x001ea80000300800 */
[----:B-1----:R-:W2:Y:S04]  /*4e5f0*/  LDL.LU R78, [R1+0x1528] ;  /* 0x00152800014e7983 */ /* 0x002ea80000300800 */
[----:B----4-:R0:W-:Y:S04]  /*4e600*/  STS.U16 [R77+UR76+0x32300], R58 ;  /* 0x0323003a4d007988 */ /* 0x0101e8000800044c */
[----:B0-----:R-:W4:Y:S04]  /*4e610*/  LDL.LU R58, [R1+0x16d0] ;  /* 0x0016d000013a7983 */ /* 0x001f280000300800 */
[----:B------:R0:W-:Y:S04]  /*4e620*/  STS.U16 [R77+UR76+0x3a300], R60 ;  /* 0x03a3003c4d007988 */ /* 0x0001e8000800044c */
[----:B------:R1:W-:Y:S04]  /*4e630*/  STS.U16 [R77+UR76+0x22700], R43 ;  /* 0x0227002b4d007988 */ /* 0x0003e8000800044c */
[----:B------:R0:W-:Y:S04]  /*4e640*/  STS.U16 [R77+UR76+0x2a700], R42 ;  /* 0x02a7002a4d007988 */ /* 0x0001e8000800044c */
[----:B------:R0:W-:Y:S04]  /*4e650*/  STS.U16 [R77+UR76+0x32700], R41 ;  /* 0x032700294d007988 */ /* 0x0001e8000800044c */
[----:B------:R1:W-:Y:S04]  /*4e660*/  STS.U16 [R77+UR76+0x3a700], R40 ;  /* 0x03a700284d007988 */ /* 0x0003e8000800044c */
[----:B------:R1:W-:Y:S04]  /*4e670*/  STS.U16 [R77+UR76+0x22b00], R39 ;  /* 0x022b00274d007988 */ /* 0x0003e8000800044c */
[----:B0-----:R-:W4:Y:S04]  /*4e680*/  LDL.LU R60, [R1+0x16cc] ;  /* 0x0016cc00013c7983 */ /* 0x001f280000300800 */
[----:B------:R-:W4:Y:S04]  /*4e690*/  LDL.LU R45, [R1+0x16c8] ;  /* 0x0016c800012d7983 */ /* 0x000f280000300800 */
[----:B------:R-:W4:Y:S04]  /*4e6a0*/  LDL.LU R44, [R1+0x16c4] ;  /* 0x0016c400012c7983 */ /* 0x000f280000300800 */
        /* <DEDUP_REMOVED lines=9> */
[----:B------:R1:W-:Y:S04]  /*4e740*/  STS.U16 [R77+UR76+0x2af00], R18 ;  /* 0x02af00124d007988 */ /* 0x0003e8000800044c */
[----:B------:R1:W-:Y:S04]  /*4e750*/  STS.U16 [R77+UR76+0x32f00], R17 ;  /* 0x032f00114d007988 */ /* 0x0003e8000800044c */
[----:B0-----:R-:W4:Y:S04]  /*4e760*/  LDL.LU R38, [R1+0x16ac] ;  /* 0x0016ac0001267983 */ /* 0x001f280000300800 */
[----:B-1----:R-:W4:Y:S04]  /*4e770*/  LDL.LU R37, [R1+0x16a8] ;  /* 0x0016a80001257983 */ /* 0x002f280000300800 */
[----:B------:R0:W-:Y:S04]  /*4e780*/  STS.U16 [R77+UR76+0x3af00], R16 ;  /* 0x03af00104d007988 */ /* 0x0001e8000800044c */
[----:B------:R-:W4:Y:S04]  /*4e790*/  LDL.LU R36, [R1+0x16a4] ;  /* 0x0016a40001247983 */ /* 0x000f280000300800 */
[----:B------:R1:W-:Y:S04]  /*4e7a0*/  STS.U16 [R77+UR76+0x23300], R15 ;  /* 0x0233000f4d007988 */ /* 0x0003e8000800044c */
[----:B------:R-:W4:Y:S04]  /*4e7b0*/  LDL.LU R19, [R1+0x16a0] ;  /* 0x0016a00001137983 */ /* 0x000f280000300800 */
[----:B------:R0:W-:Y:S04]  /*4e7c0*/  STS.U16 [R77+UR76+0x2b300], R14 ;  /* 0x02b3000e4d007988 */ /* 0x0001e8000800044c */
[----:B------:R0:W-:Y:S04]  /*4e7d0*/  STS.U16 [R77+UR76+0x33300], R13 ;  /* 0x0333000d4d007988 */ /* 0x0001e8000800044c */
[----:B------:R-:W4:Y:S04]  /*4e7e0*/  LDL.LU R18, [R1+0x169c] ;  /* 0x00169c0001127983 */ /* 0x000f280000300800 */
        /* <DEDUP_REMOVED lines=14> */
[----:B0-----:R-:W4:Y:S04]  /*4e8d0*/  LDL.LU R10, [R1+0x1660] ;  /* 0x00166000010a7983 */ /* 0x001f280000300800 */
[----:B-1----:R-:W4:Y:S04]  /*4e8e0*/  LDL.LU R9, [R1+0x165c] ;  /* 0x00165c0001097983 */ /* 0x002f280000300800 */
[----:B------:R-:W4:Y:S04]  /*4e8f0*/  LDL.LU R8, [R1+0x1658] ;  /* 0x0016580001087983 */ /* 0x000f280000300800 */
[----:B------:R-:W4:Y:S04]  /*4e900*/  LDL.LU R7, [R1+0x1644] ;  /* 0x0016440001077983 */ /* 0x000f280000300800 */
[----:B------:R-:W4:Y:S04]  /*4e910*/  LDL.LU R6, [R1+0x1640] ;  /* 0x0016400001067983 */ /* 0x000f280000300800 */
[----:B---3--:R0:W-:Y:S04]  /*4e920*/  STS.U16 [R77+UR76+0x33b00], R5 ;  /* 0x033b00054d007988 */ /* 0x0081e8000800044c */
[----:B------:R1:W-:Y:S04]  /*4e930*/  STS.U16 [R77+UR76+0x3bb00], R4 ;  /* 0x03bb00044d007988 */ /* 0x0003e8000800044c */
[----:B------:R3:W-:Y:S04]  /*4e940*/  STS.U16 [R77+UR76+0x23f00], R93 ;  /* 0x023f005d4d007988 */ /* 0x0007e8000800044c */
[----:B--2---:R2:W-:Y:S04]  /*4e950*/  STS.U16 [R77+UR76+0x2bf00], R47 ;  /* 0x02bf002f4d007988 */ /* 0x0045e8000800044c */
[----:B0-----:R-:W4:Y:S04]  /*4e960*/  LDL.LU R5, [R1+0x163c] ;  /* 0x00163c0001057983 */ /* 0x001f280000300800 */
[----:B-1----:R-:W4:Y:S01]  /*4e970*/  LDL.LU R4, [R1+0x1638] ;  /* 0x0016380001047983 */ /* 0x002f220000300800 */
[----:B---3--:R-:W-:-:S03]  /*4e980*/  LOP3.LUT R93, R0, 0x70, RZ, 0x3c, !PT ;  /* 0x00000070005d7812 */ /* 0x008fc600078e3cff */
[----:B------:R0:W-:Y:S04]  /*4e990*/  STS.U16 [R77+UR76+0x33f00], R61 ;  /* 0x033f003d4d007988 */ /* 0x0001e8000800044c */
[----:B--2---:R-:W2:Y:S04]  /*4e9a0*/  LDL.LU R47, [R1+0x1624] ;  /* 0x00162400012f7983 */ /* 0x004ea80000300800 */
[----:B------:R1:W-:Y:S04]  /*4e9b0*/  STS.U16 [R77+UR76+0x3bf00], R78 ;  /* 0x03bf004e4d007988 */ /* 0x0003e8000800044c */
[----:B0-----:R-:W3:Y:S04]  /*4e9c0*/  LDL.LU R61, [R1+0x1620] ;  /* 0x00162000013d7983 */ /* 0x001ee80000300800 */
[----:B-1----:R-:W3:Y:S04]  /*4e9d0*/  LDL.LU R78, [R1+0x161c] ;  /* 0x00161c00014e7983 */ /* 0x002ee80000300800 */
        /* <DEDUP_REMOVED lines=21> */
[----:B------:R0:W-:Y:S04]  /*4eb30*/  STS.U16 [R93+UR76+0x20f80], R19 ;  /* 0x020f80135d007988 */ /* 0x0001e8000800044c */
[----:B------:R-:W4:Y:S04]  /*4eb40*/  LDL.LU R38, [R1+0x15c4] ;  /* 0x0015c40001267983 */ /* 0x000f280000300800 */
[----:B------:R-:W4:Y:S04]  /*4eb50*/  LDL.LU R37, [R1+0x15c0] ;  /* 0x0015c00001257983 */ /* 0x000f280000300800 */
[----:B------:R-:W4:Y:S04]  /*4eb60*/  LDL.LU R36, [R1+0x15bc] ;  /* 0x0015bc0001247983 */ /* 0x000f280000300800 */
[----:B------:R1:W-:Y:S04]  /*4eb70*/  STS.U16 [R93+UR76+0x28f80], R18 ;  /* 0x028f80125d007988 */ /* 0x0003e8000800044c */
[----:B------:R1:W-:Y:S04]  /*4eb80*/  STS.U16 [R93+UR76+0x30f80], R17 ;  /* 0x030f80115d007988 */ /* 0x0003e8000800044c */
[----:B------:R1:W-:Y:S04]  /*4eb90*/  STS.U16 [R93+UR76+0x38f80], R16 ;  /* 0x038f80105d007988 */ /* 0x0003e8000800044c */
[----:B0-----:R-:W4:Y:S04]  /*4eba0*/  LDL.LU R19, [R1+0x15b8] ;  /* 0x0015b80001137983 */ /* 0x001f280000300800 */
[----:B------:R0:W-:Y:S04]  /*4ebb0*/  STS.U16 [R93+UR76+0x21380], R15 ;  /* 0x0213800f5d007988 */ /* 0x0001e8000800044c */
[----:B------:R0:W-:Y:S04]  /*4ebc0*/  STS.U16 [R93+UR76+0x29380], R14 ;  /* 0x0293800e5d007988 */ /* 0x0001e8000800044c */
[----:B-1----:R-:W4:Y:S04]  /*4ebd0*/  LDL.LU R18, [R1+0x15a4] ;  /* 0x0015a40001127983 */ /* 0x002f280000300800 */
[----:B------:R-:W4:Y:S04]  /*4ebe0*/  LDL.LU R17, [R1+0x15a0] ;  /* 0x0015a00001117983 */ /* 0x000f280000300800 */
[----:B------:R-:W4:Y:S04]  /*4ebf0*/  LDL.LU R16, [R1+0x159c] ;  /* 0x00159c0001107983 */ /* 0x000f280000300800 */
[----:B------:R1:W-:Y:S04]  /*4ec00*/  STS.U16 [R93+UR76+0x31380], R13 ;  /* 0x0313800d5d007988 */ /* 0x0003e8000800044c */
[----:B------:R1:W-:Y:S04]  /*4ec10*/  STS.U16 [R93+UR76+0x39380], R12 ;  /* 0x0393800c5d007988 */ /* 0x0003e8000800044c */
[----:B0-----:R-:W4:Y:S04]  /*4ec20*/  LDL.LU R15, [R1+0x1598] ;  /* 0x00159800010f7983 */ /* 0x001f280000300800 */
[----:B------:R-:W4:Y:S04]  /*4ec30*/  LDL.LU R14, [R1+0x1584] ;  /* 0x00158400010e7983 */ /* 0x000f280000300800 */
[----:B------:R0:W-:Y:S04]  /*4ec40*/  STS.U16 [R93+UR76+0x21780], R11 ;  /* 0x0217800b5d007988 */ /* 0x0001e8000800044c */
[----:B------:R0:W-:Y:S04]  /*4ec50*/  STS.U16 [R93+UR76+0x29780], R10 ;  /* 0x0297800a5d007988 */ /* 0x0001e8000800044c */
[----:B------:R0:W-:Y:S04]  /*4ec60*/  STS.U16 [R93+UR76+0x31780], R9 ;  /* 0x031780095d007988 */ /* 0x0001e8000800044c */
[----:B-1----:R-:W4:Y:S04]  /*4ec70*/  LDL.LU R13, [R1+0x1580] ;  /* 0x00158000010d7983 */ /* 0x002f280000300800 */
[----:B------:R-:W4:Y:S04]  /*4ec80*/  LDL.LU R12, [R1+0x157c] ;  /* 0x00157c00010c7983 */ /* 0x000f280000300800 */
[----:B------:R1:W-:Y:S04]  /*4ec90*/  STS.U16 [R93+UR76+0x39780], R8 ;  /* 0x039780085d007988 */ /* 0x0003e8000800044c */
[----:B0-----:R-:W4:Y:S04]  /*4eca0*/  LDL.LU R11, [R1+0x1578] ;  /* 0x00157800010b7983 */ /* 0x001f280000300800 */
[----:B------:R-:W4:Y:S04]  /*4ecb0*/  LDL.LU R10, [R1+0x1564] ;  /* 0x00156400010a7983 */ /* 0x000f280000300800 */
[----:B------:R-:W4:Y:S04]  /*4ecc0*/  LDL.LU R9, [R1+0x1560] ;  /* 0x0015600001097983 */ /* 0x000f280000300800 */
[----:B------:R0:W-:Y:S04]  /*4ecd0*/  STS.U16 [R93+UR76+0x21b80], R7 ;  /* 0x021b80075d007988 */ /* 0x0001e8000800044c */
[----:B------:R0:W-:Y:S04]  /*4ece0*/  STS.U16 [R93+UR76+0x29b80], R6 ;  /* 0x029b80065d007988 */ /* 0x0001e8000800044c */
[----:B-1----:R-:W4:Y:S04]  /*4ecf0*/  LDL.LU R8, [R1+0x155c] ;  /* 0x00155c0001087983 */ /* 0x002f280000300800 */
[----:B0-----:R-:W4:Y:S04]  /*4ed00*/  LDL.LU R7, [R1+0x1558] ;  /* 0x0015580001077983 */ /* 0x001f280000300800 */
[----:B------:R-:W4:Y:S04]  /*4ed10*/  LDL.LU R6, [R1+0x1544] ;  /* 0x0015440001067983 */ /* 0x000f280000300800 */
[----:B------:R0:W-:Y:S04]  /*4ed20*/  STS.U16 [R93+UR76+0x31b80], R5 ;  /* 0x031b80055d007988 */ /* 0x0001e8000800044c */
[----:B------:R1:W-:Y:S04]  /*4ed30*/  STS.U16 [R93+UR76+0x39b80], R4 ;  /* 0x039b80045d007988 */ /* 0x0003e8000800044c */
[----:B--2---:R2:W-:Y:S04]  /*4ed40*/  STS.U16 [R93+UR76+0x21f80], R47 ;  /* 0x021f802f5d007988 */ /* 0x0045e8000800044c */
[----:B0-----:R-:W4:Y:S04]  /*4ed50*/  LDL.LU R5, [R1+0x1540] ;  /* 0x0015400001057983 */ /* 0x001f280000300800 */
[----:B-1----:R-:W4:Y:S04]  /*4ed60*/  LDL.LU R4, [R1+0x153c] ;  /* 0x00153c0001047983 */ /* 0x002f280000300800 */
[----:B---3--:R0:W-:Y:S04]  /*4ed70*/  STS.U16 [R93+UR76+0x29f80], R61 ;  /* 0x029f803d5d007988 */ /* 0x0081e8000800044c */
        /* <DEDUP_REMOVED lines=39> */
[----:B0-----:R-:W4:Y:S04]  /*4eff0*/  LDL.LU R15, [R1+0x2364] ;  /* 0x00236400010f7983 */ /* 0x001f280000300800 */
[----:B------:R-:W4:Y:S04]  /*4f000*/  LDL.LU R14, [R1+0x2360] ;  /* 0x00236000010e7983 */ /* 0x000f280000300800 */
[----:B------:R0:W-:Y:S04]  /*4f010*/  STS.U16 [R93+UR76+0x33380], R12 ;  /* 0x0333800c5d007988 */ /* 0x0001e8000800044c */
[----:B------:R0:W-:Y:S04]  /*4f020*/  STS.U16 [R93+UR76+0x3b380], R11 ;  /* 0x03b3800b5d007988 */ /* 0x0001e8000800044c */
[----:B------:R0:W-:Y:S04]  /*4f030*/  STS.U16 [R93+UR76+0x23780], R10 ;  /* 0x0237800a5d007988 */ /* 0x0001e8000800044c */
[----:B------:R0:W-:Y:S04]  /*4f040*/  STS.U16 [R93+UR76+0x2b780], R9 ;  /* 0x02b780095d007988 */ /* 0x0001e8000800044c */
[----:B-1----:R-:W4:Y:S04]  /*4f050*/  LDL.LU R13, [R1+0x235c] ;  /* 0x00235c00010d7983 */ /* 0x002f280000300800 */
[----:B0-----:R-:W4:Y:S04]  /*4f060*/  LDL.LU R12, [R1+0x2358] ;  /* 0x00235800010c7983 */ /* 0x001f280000300800 */
[----:B------:R0:W-:Y:S04]  /*4f070*/  STS.U16 [R93+UR76+0x33780], R8 ;  /* 0x033780085d007988 */ /* 0x0001e8000800044c */
[----:B------:R-:W4:Y:S04]  /*4f080*/  LDL.LU R11, [R1+0x2354] ;  /* 0x00235400010b7983 */ /* 0x000f280000300800 */
[----:B------:R-:W4:Y:S04]  /*4f090*/  LDL.LU R10, [R1+0x2350] ;  /* 0x00235000010a7983 */ /* 0x000f280000300800 */
[----:B------:R-:W4:Y:S04]  /*4f0a0*/  LDL.LU R9, [R1+0x234c] ;  /* 0x00234c0001097983 */ /* 0x000f280000300800 */
[----:B------:R1:W-:Y:S04]  /*4f0b0*/  STS.U16 [R93+UR76+0x3b780], R7 ;  /* 0x03b780075d007988 */ /* 0x0003e8000800044c */
[----:B------:R1:W-:Y:S04]  /*4f0c0*/  STS.U16 [R93+UR76+0x23b80], R6 ;  /* 0x023b80065d007988 */ /* 0x0003e8000800044c */
[----:B0-----:R-:W4:Y:S04]  /*4f0d0*/  LDL.LU R8, [R1+0x2348] ;  /* 0x0023480001087983 */ /* 0x001f280000300800 */
[----:B-1----:R-:W4:Y:S04]  /*4f0e0*/  LDL.LU R7, [R1+0x2344] ;  /* 0x0023440001077983 */ /* 0x002f280000300800 */
[----:B------:R-:W4:Y:S04]  /*4f0f0*/  LDL.LU R6, [R1+0x2340] ;  /* 0x0023400001067983 */ /* 0x000f280000300800 */
[----:B------:R0:W-:Y:S04]  /*4f100*/  STS.U16 [R93+UR76+0x2bb80], R5 ;  /* 0x02bb80055d007988 */ /* 0x0001e8000800044c */
[----:B------:R1:W-:Y:S04]  /*4f110*/  STS.U16 [R93+UR76+0x33b80], R4 ;  /* 0x033b80045d007988 */ /* 0x0003e8000800044c */
[----:B--2---:R2:W-:Y:S04]  /*4f120*/  STS.U16 [R93+UR76+0x3bb80], R47 ;  /* 0x03bb802f5d007988 */ /* 0x0045e8000800044c */
[----:B0-----:R-:W4:Y:S04]  /*4f130*/  LDL.LU R5, [R1+0x233c] ;  /* 0x00233c0001057983 */ /* 0x001f280000300800 */
[----:B-1----:R-:W4:Y:S04]  /*4f140*/  LDL.LU R4, [R1+0x2338] ;  /* 0x0023380001047983 */ /* 0x002f280000300800 */
[----:B--2---:R-:W2:Y:S04]  /*4f150*/  LDL.LU R47, [R1+0x2334] ;  /* 0x00233400012f7983 */ /* 0x004ea80000300800 */
[----:B---3--:R0:W-:Y:S04]  /*4f160*/  STS.U16 [R93+UR76+0x23f80], R61 ;  /* 0x023f803d5d007988 */ /* 0x0081e8000800044c */
[----:B------:R1:W-:Y:S04]  /*4f170*/  STS.U16 [R93+UR76+0x2bf80], R78 ;  /* 0x02bf804e5d007988 */ /* 0x0003e8000800044c */
[----:B0-----:R-:W3:Y:S04]  /*4f180*/  LDL.LU R61, [R1+0x2330] ;  /* 0x00233000013d7983 */ /* 0x001ee80000300800 */
[----:B-1----:R-:W3:Y:S04]  /*4f190*/  LDL.LU R78, [R1+0x232c] ;  /* 0x00232c00014e7983 */ /* 0x002ee80000300800 */
[----:B----4-:R0:W-:Y:S04]  /*4f1a0*/  STS.U16 [R93+UR76+0x33f80], R58 ;  /* 0x033f803a5d007988 */ /* 0x0101e8000800044c */
[----:B0-----:R-:W4:Y:S04]  /*4f1b0*/  LDL.LU R58, [R1+0x2328] ;  /* 0x00232800013a7983 */ /* 0x001f280000300800 */
[----:B------:R0:W-:Y:S04]  /*4f1c0*/  STS.U16 [R93+UR76+0x3bf80], R60 ;  /* 0x03bf803c5d007988 */ /* 0x0001e8000800044c */
[----:B0-----:R-:W4:Y:S04]  /*4f1d0*/  LDL.LU R60, [R1+0x2324] ;  /* 0x00232400013c7983 */ /* 0x001f280000300800 */
[----:B--2---:R-:W-:Y:S04]  /*4f1e0*/  STS.U16 [R0+UR76+0x48c00], R47 ;  /* 0x048c002f00007988 */ /* 0x004fe8000800044c */
[----:B---3--:R-:W-:Y:S04]  /*4f1f0*/  STS.U16 [R0+UR76+0x48800], R61 ;  /* 0x0488003d00007988 */ /* 0x008fe8000800044c */
[----:B------:R-:W-:Y:S04]  /*4f200*/  STS.U16 [R0+UR76+0x48400], R78 ;  /* 0x0484004e00007988 */ /* 0x000fe8000800044c */
[----:B----4-:R0:W-:Y:S04]  /*4f210*/  STS.U16 [R0+UR76+0x48000], R58 ;  /* 0x0480003a00007988 */ /* 0x0101e8000800044c */
[----:B0-----:R-:W2:Y:S04]  /*4f220*/  LDL.LU R58, [R1+0x2320] ;  /* 0x00232000013a7983 */ /* 0x001ea80000300800 */
[----:B------:R-:W3:Y:S04]  /*4f230*/  LDL.LU R78, [R1+0x231c] ;  /* 0x00231c00014e7983 */ /* 0x000ee80000300800 */
[----:B------:R-:W4:Y:S04]  /*4f240*/  LDL.LU R61, [R1+0x2318] ;  /* 0x00231800013d7983 */ /* 0x000f280000300800 */
[----:B------:R-:W2:Y:S04]  /*4f250*/  LDL.LU R47, [R1+0x2314] ;  /* 0x00231400012f7983 */ /* 0x000ea80000300800 */
[----:B------:R0:W-:Y:S04]  /*4f260*/  STS.U16 [R0+UR76+0x49000], R4 ;  /* 0x0490000400007988 */ /* 0x0001e8000800044c */
[----:B------:R1:W-:Y:S04]  /*4f270*/  STS.U16 [R0+UR76+0x49400], R5 ;  /* 0x0494000500007988 */ /* 0x0003e8000800044c */
[----:B------:R0:W-:Y:S04]  /*4f280*/  STS.U16 [R0+UR76+0x49800], R6 ;  /* 0x0498000600007988 */ /* 0x0001e8000800044c */
[----:B------:R0:W-:Y:S04]  /*4f290*/  STS.U16 [R0+UR76+0x49c00], R7 ;  /* 0x049c000700007988 */ /* 0x0001e8000800044c */
[----:B------:R1:W-:Y:S04]  /*4f2a0*/  STS.U16 [R0+UR76+0x4a000], R8 ;  /* 0x04a0000800007988 */ /* 0x0003e8000800044c */
[----:B------:R1:W-:Y:S04]  /*4f2b0*/  STS.U16 [R0+UR76+0x4a400], R9 ;  /* 0x04a4000900007988 */ /* 0x0003e8000800044c */
[----:B0-----:R-:W5:Y:S04]  /*4f2c0*/  LDL.LU R4, [R1+0x2310] ;  /* 0x0023100001047983 */ /* 0x001f680000300800 */
[----:B-1----:R-:W5:Y:S04]  /*4f2d0*/  LDL.LU R5, [R1+0x230c] ;  /* 0x00230c0001057983 */ /* 0x002f680000300800 */
[----:B------:R-:W5:Y:S04]  /*4f2e0*/  LDL.LU R6, [R1+0x2308] ;  /* 0x0023080001067983 */ /* 0x000f680000300800 */
[----:B------:R-:W5:Y:S04]  /*4f2f0*/  LDL.LU R7, [R1+0x2304] ;  /* 0x0023040001077983 */ /* 0x000f680000300800 */
[----:B------:R-:W5:Y:S04]  /*4f300*/  LDL.LU R8, [R1+0x2300] ;  /* 0x0023000001087983 */ /* 0x000f680000300800 */
[----:B------:R-:W5:Y:S04]  /*4f310*/  LDL.LU R9, [R1+0x22fc] ;  /* 0x0022fc0001097983 */ /* 0x000f680000300800 */
        /* <DEDUP_REMOVED lines=12> */
[----:B--2---:R0:W-:Y:S04]  /*4f3e0*/  STS.U16 [R47+UR76+0x48080], R16 ;  /* 0x048080102f007988 */ /* 0x0041e8000800044c */
        /* <DEDUP_REMOVED lines=8> */
[----:B--2---:R-:W5:Y:S04]  /*4f470*/  LDL.LU R18, [R1+0x22d8] ;  /* 0x0022d80001127983 */ /* 0x004f680000300800 */
[----:B------:R-:W5:Y:S04]  /*4f480*/  LDL.LU R19, [R1+0x22d4] ;  /* 0x0022d40001137983 */ /* 0x000f680000300800 */
[----:B------:R-:W5:Y:S04]  /*4f490*/  LDL.LU R36, [R1+0x22d0] ;  /* 0x0022d00001247983 */ /* 0x000f680000300800 */
[----:B------:R-:W5:Y:S04]  /*4f4a0*/  LDL.LU R37, [R1+0x22cc] ;  /* 0x0022cc0001257983 */ /* 0x000f680000300800 */
[----:B------:R0:W-:Y:S04]  /*4f4b0*/  STS.U16 [R47+UR76+0x49c80], R39 ;  /* 0x049c80272f007988 */ /* 0x0001e8000800044c */
[----:B------:R-:W5:Y:S04]  /*4f4c0*/  LDL.LU R38, [R1+0x22c8] ;  /* 0x0022c80001267983 */ /* 0x000f680000300800 */
        /* <DEDUP_REMOVED lines=8> */
[----:B------:R0:W-:Y:S04]  /*4f550*/  STS.U16 [R47+UR76+0x4b480], R45 ;  /* 0x04b4802d2f007988 */ /* 0x0001e8000800044c */
[----:B------:R-:W5:Y:S04]  /*4f560*/  LDL.LU R42, [R1+0x22b8] ;  /* 0x0022b800012a7983 */ /* 0x000f680000300800 */
[----:B------:R-:W5:Y:S04]  /*4f570*/  LDL.LU R43, [R1+0x22b4] ;  /* 0x0022b400012b7983 */ /* 0x000f680000300800 */
[----:B------:R-:W5:Y:S04]  /*4f580*/  LDL.LU R44, [R1+0x22b0] ;  /* 0x0022b000012c7983 */ /* 0x000f680000300800 */
[----:B------:R1:W-:Y:S04]  /*4f590*/  STS.U16 [R47+UR76+0x4b880], R46 ;  /* 0x04b8802e2f007988 */ /* 0x0003e8000800044c */
[----:B------:R2:W-:Y:S04]  /*4f5a0*/  STS.U16 [R47+UR76+0x4bc80], R48 ;  /* 0x04bc80302f007988 */ /* 0x0005e8000800044c */
[----:B----4-:R4:W-:Y:S04]  /*4f5b0*/  STS.U16 [R61+UR76+0x48100], R49 ;  /* 0x048100313d007988 */ /* 0x0109e8000800044c */
[----:B------:R1:W-:Y:S04]  /*4f5c0*/  STS.U16 [R61+UR76+0x48500], R50 ;  /* 0x048500323d007988 */ /* 0x0003e8000800044c */
[----:B0-----:R-:W5:Y:S04]  /*4f5d0*/  LDL.LU R45, [R1+0x22ac] ;  /* 0x0022ac00012d7983 */ /* 0x001f680000300800 */
[----:B------:R0:W-:Y:S04]  /*4f5e0*/  STS.U16 [R61+UR76+0x48900], R51 ;  /* 0x048900333d007988 */ /* 0x0001e8000800044c */
[----:B-1----:R-:W5:Y:S04]  /*4f5f0*/  LDL.LU R46, [R1+0x22a8] ;  /* 0x0022a800012e7983 */ /* 0x002f680000300800 */
[----:B--2---:R-:W5:Y:S04]  /*4f600*/  LDL.LU R47, [R1+0x22a4] ;  /* 0x0022a400012f7983 */ /* 0x004f680000300800 */
[----:B------:R-:W5:Y:S04]  /*4f610*/  LDL.LU R48, [R1+0x22a0] ;  /* 0x0022a00001307983 */ /* 0x000f680000300800 */
[----:B------:R1:W-:Y:S04]  /*4f620*/  STS.U16 [R61+UR76+0x48d00], R52 ;  /* 0x048d00343d007988 */ /* 0x0003e8000800044c */
[----:B----4-:R-:W5:Y:S04]  /*4f630*/  LDL.LU R49, [R1+0x229c] ;  /* 0x00229c0001317983 */ /* 0x010f680000300800 */
[----:B------:R-:W5:Y:S04]  /*4f640*/  LDL.LU R50, [R1+0x2298] ;  /* 0x0022980001327983 */ /* 0x000f680000300800 */
[----:B------:R2:W-:Y:S04]  /*4f650*/  STS.U16 [R61+UR76+0x49100], R53 ;  /* 0x049100353d007988 */ /* 0x0005e8000800044c */
[----:B0-----:R-:W5:Y:S04]  /*4f660*/  LDL.LU R51, [R1+0x2294] ;  /* 0x0022940001337983 */ /* 0x001f680000300800 */
[----:B------:R0:W-:Y:S04]  /*4f670*/  STS.U16 [R61+UR76+0x49500], R54 ;  /* 0x049500363d007988 */ /* 0x0001e8000800044c */
[----:B------:R4:W-:Y:S04]  /*4f680*/  STS.U16 [R61+UR76+0x49900], R55 ;  /* 0x049900373d007988 */ /* 0x0009e8000800044c */
[----:B------:R0:W-:Y:S04]  /*4f690*/  STS.U16 [R61+UR76+0x49d00], R56 ;  /* 0x049d00383d007988 */ /* 0x0001e8000800044c */
[----:B------:R0:W-:Y:S04]  /*4f6a0*/  STS.U16 [R61+UR76+0x4a100], R57 ;  /* 0x04a100393d007988 */ /* 0x0001e8000800044c */
[----:B-1----:R-:W5:Y:S04]  /*4f6b0*/  LDL.LU R52, [R1+0x2290] ;  /* 0x0022900001347983 */ /* 0x002f680000300800 */
[----:B------:R1:W-:Y:S04]  /*4f6c0*/  STS.U16 [R61+UR76+0x4a500], R31 ;  /* 0x04a5001f3d007988 */ /* 0x0003e8000800044c */
[----:B--2---:R-:W5:Y:S04]  /*4f6d0*/  LDL.LU R53, [R1+0x228c] ;  /* 0x00228c0001357983 */ /* 0x004f680000300800 */
[----:B0-----:R-:W5:Y:S04]  /*4f6e0*/  LDL.LU R54, [R1+0x2288] ;  /* 0x0022880001367983 */ /* 0x001f680000300800 */
[----:B----4-:R-:W5:Y:S04]  /*4f6f0*/  LDL.LU R55, [R1+0x2284] ;  /* 0x0022840001377983 */ /* 0x010f680000300800 */
[----:B------:R0:W-:Y:S04]  /*4f700*/  STS.U16 [R61+UR76+0x4a900], R30 ;  /* 0x04a9001e3d007988 */ /* 0x0001e8000800044c */
[----:B------:R-:W5:Y:S04]  /*4f710*/  LDL.LU R56, [R1+0x2280] ;  /* 0x0022800001387983 */ /* 0x000f680000300800 */
[----:B------:R-:W5:Y:S04]  /*4f720*/  LDL.LU R57, [R1+0x227c] ;  /* 0x00227c0001397983 */ /* 0x000f680000300800 */
[----:B------:R2:W-:Y:S04]  /*4f730*/  STS.U16 [R61+UR76+0x4ad00], R33 ;  /* 0x04ad00213d007988 */ /* 0x0005e8000800044c */
[----:B-1----:R-:W4:Y:S04]  /*4f740*/  LDL.LU R31, [R1+0x2278] ;  /* 0x00227800011f7983 */ /* 0x002f280000300800 */
[----:B------:R1:W-:Y:S04]  /*4f750*/  STS.U16 [R61+UR76+0x4b100], R32 ;  /* 0x04b100203d007988 */ /* 0x0003e8000800044c */
[----:B------:R1:W-:Y:S04]  /*4f760*/  STS.U16 [R61+UR76+0x4b500], R35 ;  /* 0x04b500233d007988 */ /* 0x0003e8000800044c */
[----:B------:R1:W-:Y:S04]  /*4f770*/  STS.U16 [R61+UR76+0x4b900], R34 ;  /* 0x04b900223d007988 */ /* 0x0003e8000800044c */
[----:B0-----:R-:W4:Y:S04]  /*4f780*/  LDL.LU R30, [R1+0x2274] ;  /* 0x00227400011e7983 */ /* 0x001f280000300800 */
[----:B------:R0:W-:Y:S04]  /*4f790*/  STS.U16 [R61+UR76+0x4bd00], R63 ;  /* 0x04bd003f3d007988 */ /* 0x0001e8000800044c */
[----:B---3--:R3:W-:Y:S04]  /*4f7a0*/  STS.U16 [R78+UR76+0x48180], R62 ;  /* 0x0481803e4e007988 */ /* 0x0087e8000800044c */
[----:B--2---:R-:W2:Y:S04]  /*4f7b0*/  LDL.LU R33, [R1+0x2270] ;  /* 0x0022700001217983 */ /* 0x004ea80000300800 */
[----:B-1----:R-:W2:Y:S04]  /*4f7c0*/  LDL.LU R32, [R1+0x226c] ;  /* 0x00226c0001207983 */ /* 0x002ea80000300800 */
[----:B------:R-:W2:Y:S04]  /*4f7d0*/  LDL.LU R35, [R1+0x2268] ;  /* 0x0022680001237983 */ /* 0x000ea80000300800 */
[----:B------:R1:W-:Y:S04]  /*4f7e0*/  STS.U16 [R78+UR76+0x48580], R65 ;  /* 0x048580414e007988 */ /* 0x0003e8000800044c */
[----:B------:R-:W2:Y:S04]  /*4f7f0*/  LDL.LU R34, [R1+0x2264] ;  /* 0x0022640001227983 */ /* 0x000ea80000300800 */
[----:B0-----:R-:W2:Y:S04]  /*4f800*/  LDL.LU R61, [R1+0x2260] ;  /* 0x00226000013d7983 */ /* 0x001ea80000300800 */
[----:B------:R0:W-:Y:S04]  /*4f810*/  STS.U16 [R78+UR76+0x48980], R64 ;  /* 0x048980404e007988 */ /* 0x0001e8000800044c */
[----:B------:R-:W2:Y:S04]  /*4f820*/  LDL.LU R63, [R1+0x225c] ;  /* 0x00225c00013f7983 */ /* 0x000ea80000300800 */
[----:B------:R0:W-:Y:S04]  /*4f830*/  STS.U16 [R78+UR76+0x48d80], R67 ;  /* 0x048d80434e007988 */ /* 0x0001e8000800044c */
[----:B---3--:R-:W3:Y:S04]  /*4f840*/  LDL.LU R62, [R1+0x2258] ;  /* 0x00225800013e7983 */ /* 0x008ee80000300800 */
[----:B------:R0:W-:Y:S04]  /*4f850*/  STS.U16 [R78+UR76+0x49180], R66 ;  /* 0x049180424e007988 */ /* 0x0001e8000800044c */
[----:B-1----:R-:W2:Y:S04]  /*4f860*/  LDL.LU R65, [R1+0x2254] ;  /* 0x0022540001417983 */ /* 0x002ea80000300800 */
[----:B------:R1:W-:Y:S04]  /*4f870*/  STS.U16 [R78+UR76+0x49580], R69 ;  /* 0x049580454e007988 */ /* 0x0003e8000800044c */
[----:B------:R1:W-:Y:S04]  /*4f880*/  STS.U16 [R78+UR76+0x49980], R68 ;  /* 0x049980444e007988 */ /* 0x0003e8000800044c */
[----:B------:R1:W-:Y:S04]  /*4f890*/  STS.U16 [R78+UR76+0x49d80], R71 ;  /* 0x049d80474e007988 */ /* 0x0003e8000800044c */
[----:B0-----:R-:W2:Y:S04]  /*4f8a0*/  LDL.LU R64, [R1+0x2250] ;  /* 0x0022500001407983 */ /* 0x001ea80000300800 */
[----:B------:R-:W2:Y:S04]  /*4f8b0*/  LDL.LU R67, [R1+0x224c] ;  /* 0x00224c0001437983 */ /* 0x000ea80000300800 */
[----:B------:R0:W-:Y:S04]  /*4f8c0*/  STS.U16 [R78+UR76+0x4a180], R70 ;  /* 0x04a180464e007988 */ /* 0x0001e8000800044c */
[----:B------:R-:W2:Y:S04]  /*4f8d0*/  LDL.LU R66, [R1+0x2248] ;  /* 0x0022480001427983 */ /* 0x000ea80000300800 */
[----:B-1----:R-:W2:Y:S04]  /*4f8e0*/  LDL.LU R69, [R1+0x2244] ;  /* 0x0022440001457983 */ /* 0x002ea80000300800 */
[----:B------:R1:W-:Y:S04]  /*4f8f0*/  STS.U16 [R78+UR76+0x4a580], R73 ;  /* 0x04a580494e007988 */ /* 0x0003e8000800044c */
[----:B------:R0:W-:Y:S04]  /*4f900*/  STS.U16 [R78+UR76+0x4a980], R72 ;  /* 0x04a980484e007988 */ /* 0x0001e8000800044c */
[----:B------:R-:W2:Y:S04]  /*4f910*/  LDL.LU R68, [R1+0x2240] ;  /* 0x0022400001447983 */ /* 0x000ea80000300800 */
[----:B------:R-:W2:Y:S04]  /*4f920*/  LDL.LU R71, [R1+0x223c] ;  /* 0x00223c0001477983 */ /* 0x000ea80000300800 */
[----:B------:R1:W-:Y:S04]  /*4f930*/  STS.U16 [R78+UR76+0x4ad80], R75 ;  /* 0x04ad804b4e007988 */ /* 0x0003e8000800044c */
[----:B0-----:R-:W2:Y:S04]  /*4f940*/  LDL.LU R70, [R1+0x2238] ;  /* 0x0022380001467983 */ /* 0x001ea80000300800 */
[----:B------:R0:W-:Y:S04]  /*4f950*/  STS.U16 [R78+UR76+0x4b180], R74 ;  /* 0x04b1804a4e007988 */ /* 0x0001e8000800044c */
[----:B------:R0:W-:Y:S04]  /*4f960*/  STS.U16 [R78+UR76+0x4b580], R76 ;  /* 0x04b5804c4e007988 */ /* 0x0001e8000800044c */
[----:B------:R0:W-:Y:S04]  /*4f970*/  STS.U16 [R78+UR76+0x4b980], R79 ;  /* 0x04b9804f4e007988 */ /* 0x0001e8000800044c */
[----:B-1----:R-:W2:Y:S04]  /*4f980*/  LDL.LU R73, [R1+0x2234] ;  /* 0x0022340001497983 */ /* 0x002ea80000300800 */
[----:B------:R-:W2:Y:S04]  /*4f990*/  LDL.LU R72, [R1+0x2230] ;  /* 0x0022300001487983 */ /* 0x000ea80000300800 */
[----:B------:R1:W-:Y:S04]  /*4f9a0*/  STS.U16 [R78+UR76+0x4bd80], R81 ;  /* 0x04bd80514e007988 */ /* 0x0003e8000800044c */
[----:B------:R-:W2:Y:S04]  /*4f9b0*/  LDL.LU R75, [R1+0x222c] ;  /* 0x00222c00014b7983 */ /* 0x000ea80000300800 */
[----:B0-----:R-:W2:Y:S04]  /*4f9c0*/  LDL.LU R74, [R1+0x2228] ;  /* 0x00222800014a7983 */ /* 0x001ea80000300800 */
[----:B------:R0:W-:Y:S04]  /*4f9d0*/  STS.U16 [R58+UR76+0x48200], R80 ;  /* 0x048200503a007988 */ /* 0x0001e8000800044c */
[----:B------:R0:W-:Y:S04]  /*4f9e0*/  STS.U16 [R58+UR76+0x48600], R83 ;  /* 0x048600533a007988 */ /* 0x0001e8000800044c */
[----:B------:R-:W2:Y:S04]  /*4f9f0*/  LDL.LU R76, [R1+0x2224] ;  /* 0x00222400014c7983 */ /* 0x000ea80000300800 */
[----:B------:R-:W2:Y:S04]  /*4fa00*/  LDL.LU R79, [R1+0x2220] ;  /* 0x00222000014f7983 */ /* 0x000ea80000300800 */
[----:B------:R0:W-:Y:S04]  /*4fa10*/  STS.U16 [R58+UR76+0x48a00], R82 ;  /* 0x048a00523a007988 */ /* 0x0001e8000800044c */
[----:B-1----:R-:W4:Y:S04]  /*4fa20*/  LDL.LU R78, [R1+0x221c] ;  /* 0x00221c00014e7983 */ /* 0x002f280000300800 */
[----:B------:R1:W-:Y:S04]  /*4fa30*/  STS.U16 [R58+UR76+0x48e00], R85 ;  /* 0x048e00553a007988 */ /* 0x0003e8000800044c */
[----:B------:R-:W4:Y:S04]  /*4fa40*/  LDL.LU R81, [R1+0x2218] ;  /* 0x0022180001517983 */ /* 0x000f280000300800 */
[----:B------:R1:W-:Y:S04]  /*4fa50*/  STS.U16 [R58+UR76+0x49200], R84 ;  /* 0x049200543a007988 */ /* 0x0003e8000800044c */
[----:B------:R1:W-:Y:S04]  /*4fa60*/  STS.U16 [R58+UR76+0x49600], R87 ;  /* 0x049600573a007988 */ /* 0x0003e8000800044c */
[----:B0-----:R-:W4:Y:S04]  /*4fa70*/  LDL.LU R80, [R1+0x2214] ;  /* 0x0022140001507983 */ /* 0x001f280000300800 */
[----:B------:R-:W4:Y:S04]  /*4fa80*/  LDL.LU R83, [R1+0x2210] ;  /* 0x0022100001537983 */ /* 0x000f280000300800 */
[----:B------:R0:W-:Y:S04]  /*4fa90*/  STS.U16 [R58+UR76+0x49a00], R86 ;  /* 0x049a00563a007988 */ /* 0x0001e8000800044c */
[----:B------:R0:W-:Y:S04]  /*4faa0*/  STS.U16 [R58+UR76+0x49e00], R89 ;  /* 0x049e00593a007988 */ /* 0x0001e8000800044c */
[----:B------:R-:W4:Y:S04]  /*4fab0*/  LDL.LU R82, [R1+0x220c] ;  /* 0x00220c0001527983 */ /* 0x000f280000300800 */
[----:B-1----:R-:W4:Y:S04]  /*4fac0*/  LDL.LU R85, [R1+0x2208] ;  /* 0x0022080001557983 */ /* 0x002f280000300800 */
[----:B------:R1:W-:Y:S04]  /*4fad0*/  STS.U16 [R58+UR76+0x4a200], R88 ;  /* 0x04a200583a007988 */ /* 0x0003e8000800044c */
[----:B------:R-:W4:Y:S04]  /*4fae0*/  LDL.LU R84, [R1+0x2204] ;  /* 0x0022040001547983 */ /* 0x000f280000300800 */
[----:B------:R0:W-:Y:S04]  /*4faf0*/  STS.U16 [R58+UR76+0x4a600], R92 ;  /* 0x04a6005c3a007988 */ /* 0x0001e8000800044c */
[----:B------:R-:W4:Y:S04]  /*4fb00*/  LDL.LU R87, [R1+0x2200] ;  /* 0x0022000001577983 */ /* 0x000f280000300800 */
[----:B------:R1:W-:Y:S04]  /*4fb10*/  STS.U16 [R58+UR76+0x4aa00], R2 ;  /* 0x04aa00023a007988 */ /* 0x0003e8000800044c */
[----:B------:R1:W-:Y:S04]  /*4fb20*/  STS.U16 [R58+UR76+0x4ae00], R3 ;  /* 0x04ae00033a007988 */ /* 0x0003e8000800044c */
[----:B0-----:R-:W4:Y:S04]  /*4fb30*/  LDL.LU R86, [R1+0x21fc] ;  /* 0x0021fc0001567983 */ /* 0x001f280000300800 */
[----:B------:R-:W4:Y:S04]  /*4fb40*/  LDL.LU R89, [R1+0x21f8] ;  /* 0x0021f80001597983 */ /* 0x000f280000300800 */
[----:B------:R0:W-:Y:S04]  /*4fb50*/  STS.U16 [R58+UR76+0x4b200], R91 ;  /* 0x04b2005b3a007988 */ /* 0x0001e8000800044c */
[----:B------:R-:W-:Y:S04]  /*4fb60*/  STS.U16 [R58+UR76+0x4b600], R90 ;  /* 0x04b6005a3a007988 */ /* 0x000fe8000800044c */
[----:B-1----:R-:W4:Y:S04]  /*4fb70*/  LDL.LU R88, [R1+0x21f4] ;  /* 0x0021f40001587983 */ /* 0x002f280000300800 */
[----:B------:R-:W4:Y:S04]  /*4fb80*/  LDL.LU R92, [R1+0x21f0] ;  /* 0x0021f000015c7983 */ /* 0x000f280000300800 */
[----:B------:R-:W-:Y:S04]  /*4fb90*/  STS.U16 [R58+UR76+0x4ba00], R59 ;  /* 0x04ba003b3a007988 */ /* 0x000fe8000800044c */
        /* <DEDUP_REMOVED lines=8> */
[----:B0-----:R-:W4:Y:S04]  /*4fc20*/  LDL R91, [R1+0x1798] ;  /* 0x00179800015b7983 */ /* 0x001f280000100800 */
[----:B-1----:R-:W4:Y:S04]  /*4fc30*/  LDL R23, [R1+0x16e8] ;  /* 0x0016e80001177983 */ /* 0x002f280000100800 */
[----:B------:R-:W4:Y:S04]  /*4fc40*/  LDL R90, [R1+0x179c] ;  /* 0x00179c00015a7983 */ /* 0x000f280000100800 */
[----:B------:R-:W4:Y:S04]  /*4fc50*/  LDL R22, [R1+0x16ec] ;  /* 0x0016ec0001167983 */ /* 0x000f280000100800 */
[----:B------:R-:W4:Y:S04]  /*4fc60*/  LDL R27, [R1+0x16f0] ;  /* 0x0016f000011b7983 */ /* 0x000f280000100800 */
[----:B------:R-:W4:Y:S04]  /*4fc70*/  LDL R26, [R1+0x16f4] ;  /* 0x0016f400011a7983 */ /* 0x000f280000100800 */
[----:B------:R0:W-:Y:S04]  /*4fc80*/  STS.U16 [R60+UR76+0x49680], R25 ;  /* 0x049680193c007988 */ /* 0x0001e8000800044c */
[----:B------:R-:W4:Y:S04]  /*4fc90*/  LDL R21, [R1+0x16f8] ;  /* 0x0016f80001157983 */ /* 0x000f280000100800 */
[----:B------:R-:W4:Y:S04]  /*4fca0*/  LDL R20, [R1+0x16fc] ;  /* 0x0016fc0001147983 */ /* 0x000f280000100800 */
[----:B------:R1:W-:Y:S04]  /*4fcb0*/  STS.U16 [R60+UR76+0x49a80], R24 ;  /* 0x049a80183c007988 */ /* 0x0003e8000800044c */
[----:B0-----:R-:W4:Y:S04]  /*4fcc0*/  LDL R25, [R1+0x1700] ;  /* 0x0017000001197983 */ /* 0x001f280000100800 */
[----:B-1----:R-:W4:Y:S01]  /*4fcd0*/  LDL R24, [R1+0x1704] ;  /* 0x0017040001187983 */ /* 0x002f220000100800 */
[----:B---3--:R-:W-:-:S02]  /*4fce0*/  PRMT R62, RZ, 0x7610, R62 ;  /* 0x00007610ff3e7816 */ /* 0x008fc4000000003e */
[----:B--2---:R-:W-:Y:S02]  /*4fcf0*/  PRMT R79, RZ, 0x7610, R79 ;  /* 0x00007610ff4f7816 */ /* 0x004fe4000000004f */
[----:B----4-:R-:W-:Y:S02]  /*4fd00*/  PRMT R2, RZ, 0x7610, R2 ;  /* 0x00007610ff027816 */ /* 0x010fe40000000002 */
[----:B------:R-:W2:Y:S04]  /*4fd10*/  @!P4 LDG.E.U16 R62, desc[UR6][R22.64] ;  /* 0x00000006163ec981 */ /* 0x000ea8000c1e1500 */
[----:B------:R0:W3:Y:S04]  /*4fd20*/  @!P4 LDG.E.U16 R79, desc[UR6][R26.64] ;  /* 0x000000061a4fc981 */ /* 0x0000e8000c1e1500 */
[----:B------:R-:W4:Y:S04]  /*4fd30*/  LDL R23, [R1+0x1708] ;  /* 0x0017080001177983 */ /* 0x000f280000100800 */
[----:B------:R-:W4:Y:S01]  /*4fd40*/  LDL R22, [R1+0x170c] ;  /* 0x00170c0001167983 */ /* 0x000f220000100800 */
[----:B0-----:R-:W-:-:S02]  /*4fd50*/  @!P4 IMAD.MOV.U32 R26, RZ, RZ, R20 ;  /* 0x000000ffff1ac224 */ /* 0x001fc400078e0014 */
[----:B------:R-:W-:Y:S01]  /*4fd60*/  @!P4 IMAD.MOV.U32 R27, RZ, RZ, R21 ;  /* 0x000000ffff1bc224 */ /* 0x000fe200078e0015 */
[----:B------:R-:W2:Y:S04]  /*4fd70*/  LDL R20, [R1+0x1714] ;  /* 0x0017140001147983 */ /* 0x000ea80000100800 */
[----:B------:R-:W2:Y:S04]  /*4fd80*/  LDL R21, [R1+0x1710] ;  /* 0x0017100001157983 */ /* 0x000ea80000100800 */
[----:B------:R-:W3:Y:S04]  /*4fd90*/  @!P4 LDG.E.U16 R2, desc[UR6][R24.64] ;  /* 0x000000061802c981 */ /* 0x000ee8000c1e1500 */
[----:B------:R-:W3:Y:S04]  /*4fda0*/  LDL R25, [R1+0x1720] ;  /* 0x0017200001197983 */ /* 0x000ee80000100800 */
[----:B------:R-:W3:Y:S01]  /*4fdb0*/  LDL R24, [R1+0x1724] ;  /* 0x0017240001187983 */ /* 0x000ee20000100800 */
[----:B------:R-:W-:-:S02]  /*4fdc0*/  PRMT R63, RZ, 0x7610, R63 ;  /* 0x00007610ff3f7816 */ /* 0x000fc4000000003f */
[----:B------:R-:W-:Y:S02]  /*4fdd0*/  PRMT R64, RZ, 0x7610, R64 ;  /* 0x00007610ff407816 */ /* 0x000fe40000000040 */
[----:B------:R-:W-:Y:S02]  /*4fde0*/  PRMT R80, RZ, 0x7610, R80 ;  /* 0x00007610ff507816 */ /* 0x000fe40000000050 */
[----:B------:R-:W-:Y:S01]  /*4fdf0*/  PRMT R81, RZ, 0x7610, R81 ;  /* 0x00007610ff517816 */ /* 0x000fe20000000051 */
[----:B------:R-:W3:Y:S04]  /*4fe00*/  @!P4 LDG.E.U16 R63, desc[UR6][R26.64] ;  /* 0x000000061a3fc981 */ /* 0x000ee8000c1e1500 */
[----:B------:R-:W3:Y:S04]  /*4fe10*/  LDL R27, [R1+0x1728] ;  /* 0x00172800011b7983 */ /* 0x000ee80000100800 */
[----:B------:R-:W3:Y:S04]  /*4fe20*/  LDL R26, [R1+0x172c] ;  /* 0x00172c00011a7983 */ /* 0x000ee80000100800 */
[----:B----4-:R-:W4:Y:S04]  /*4fe30*/  @!P4 LDG.E.U16 R64, desc[UR6][R22.64] ;  /* 0x000000061640c981 */ /* 0x010f28000c1e1500 */
[----:B--2---:R-:W2:Y:S04]  /*4fe40*/  @!P4 LDG.E.U16 R80, desc[UR6][R20.64] ;  /* 0x000000061450c981 */ /* 0x004ea8000c1e1500 */
[----:B------:R-:W2:Y:S04]  /*4fe50*/  LDL R23, [R1+0x1730] ;  /* 0x0017300001177983 */ /* 0x000ea80000100800 */
[----:B------:R-:W4:Y:S04]  /*4fe60*/  LDL R22, [R1+0x1734] ;  /* 0x0017340001167983 */ /* 0x000f280000100800 */
[----:B------:R-:W4:Y:S04]  /*4fe70*/  LDL R21, [R1+0x1738] ;  /* 0x0017380001157983 */ /* 0x000f280000100800 */
[----:B------:R-:W4:Y:S04]  /*4fe80*/  LDL R20, [R1+0x173c] ;  /* 0x00173c0001147983 */ /* 0x000f280000100800 */
[----:B---3--:R-:W3:Y:S04]  /*4fe90*/  @!P4 LDG.E.U16 R81, desc[UR6][R24.64] ;  /* 0x000000061851c981 */ /* 0x008ee8000c1e1500 */
[----:B------:R-:W3:Y:S04]  /*4fea0*/  LDL R25, [R1+0x1740] ;  /* 0x0017400001197983 */ /* 0x000ee80000100800 */
[----:B------:R-:W3:Y:S01]  /*4feb0*/  LDL R24, [R1+0x1744] ;  /* 0x0017440001187983 */ /* 0x000ee20000100800 */
[----:B------:R-:W-:-:S02]  /*4fec0*/  PRMT R66, RZ, 0x7610, R66 ;  /* 0x00007610ff427816 */ /* 0x000fc40000000042 */
[----:B------:R-:W-:Y:S02]  /*4fed0*/  PRMT R82, RZ, 0x7610, R82 ;  /* 0x00007610ff527816 */ /* 0x000fe40000000052 */
[----:B------:R-:W-:Y:S02]  /*4fee0*/  PRMT R67, RZ, 0x7610, R67 ;  /* 0x00007610ff437816 */ /* 0x000fe40000000043 */
[----:B------:R-:W-:Y:S01]  /*4fef0*/  PRMT R83, RZ, 0x7610, R83 ;  /* 0x00007610ff537816 */ /* 0x000fe20000000053 */
[----:B------:R2:W3:Y:S02]  /*4ff00*/  @!P4 LDG.E.U16 R66, desc[UR6][R26.64] ;  /* 0x000000061a42c981 */ /* 0x0004e4000c1e1500 */
[----:B--2---:R-:W-:Y:S02]  /*4ff10*/  @!P4 IMAD.MOV.U32 R27, RZ, RZ, R23 ;  /* 0x000000ffff1bc224 */ /* 0x004fe400078e0017 */
[----:B----4-:R-:W-:Y:S01]  /*4ff20*/  @!P4 IMAD.MOV.U32 R26, RZ, RZ, R22 ;  /* 0x000000ffff1ac224 */ /* 0x010fe200078e0016 */
[----:B------:R-:W2:Y:S04]  /*4ff30*/  LDL R23, [R1+0x1748] ;  /* 0x0017480001177983 */ /* 0x000ea80000100800 */
[----:B------:R-:W2:Y:S04]  /*4ff40*/  LDL R22, [R1+0x174c] ;  /* 0x00174c0001167983 */ /* 0x000ea80000100800 */
[----:B------:R-:W4:Y:S04]  /*4ff50*/  @!P4 LDG.E.U16 R82, desc[UR6][R26.64] ;  /* 0x000000061a52c981 */ /* 0x000f28000c1e1500 */
[----:B------:R-:W4:Y:S04]  /*4ff60*/  @!P4 LDG.E.U16 R67, desc[UR6][R20.64] ;  /* 0x000000061443c981 */ /* 0x000f28000c1e1500 */
[----:B------:R-:W4:Y:S04]  /*4ff70*/  LDL R27, [R1+0x1760] ;  /* 0x00176000011b7983 */ /* 0x000f280000100800 */
[----:B------:R-:W4:Y:S04]  /*4ff80*/  LDL R21, [R1+0x1758] ;  /* 0x0017580001157983 */ /* 0x000f280000100800 */
[----:B------:R-:W4:Y:S04]  /*4ff90*/  LDL R20, [R1+0x175c] ;  /* 0x00175c0001147983 */ /* 0x000f280000100800 */
[----:B---3--:R-:W3:Y:S04]  /*4ffa0*/  @!P4 LDG.E.U16 R83, desc[UR6][R24.64] ;  /* 0x000000061853c981 */ /* 0x008ee8000c1e1500 */
[----:B------:R-:W3:Y:S04]  /*4ffb0*/  LDL R26, [R1+0x1764] ;  /* 0x00176400011a7983 */ /* 0x000ee80000100800 */
[----:B------:R-:W3:Y:S04]  /*4ffc0*/  LDL R25, [R1+0x1768] ;  /* 0x0017680001197983 */ /* 0x000ee80000100800 */
[----:B------:R-:W3:Y:S01]  /*4ffd0*/  LDL R24, [R1+0x176c] ;  /* 0x00176c0001187983 */ /* 0x000ee20000100800 */
[----:B------:R-:W-:-:S02]  /*4ffe0*/  PRMT R68, RZ, 0x7610, R68 ;  /* 0x00007610ff447816 */ /* 0x000fc40000000044 */
[----:B------:R-:W-:Y:S02]  /*4fff0*/  PRMT R69, RZ, 0x7610, R69 ;  /* 0x00007610ff457816 */ /* 0x000fe40000000045 */
[----:B------:R-:W-:Y:S01]  /*50000*/  PRMT R85, RZ, 0x7610, R85 ;  /* 0x00007610ff557816 */ /* 0x000fe20000000055 */
[----:B------:R0:W-:Y:S04]  /*50010*/  STS.U16 [R60+UR76+0x49e80], R29 ;  /* 0x049e801d3c007988 */ /* 0x0001e8000800044c */
[----:B------:R1:W-:Y:S04]  /*50020*/  STS.U16 [R60+UR76+0x4a280], R28 ;  /* 0x04a2801c3c007988 */ /* 0x0003e8000800044c */
[----:B0-----:R-:W3:Y:S04]  /*50030*/  LDL R29, [R1+0x1718] ;  /* 0x00171800011d7983 */ /* 0x001ee80000100800 */
[----:B-1----:R-:W3:Y:S04]  /*50040*/  LDL R28, [R1+0x171c] ;  /* 0x00171c00011c7983 */ /* 0x002ee80000100800 */
[----:B--2---:R-:W2:Y:S04]  /*50050*/  @!P4 LDG.E.U16 R68, desc[UR6][R22.64] ;  /* 0x000000061644c981 */ /* 0x004ea8000c1e1500 */
[----:B------:R-:W2:Y:S04]  /*50060*/  LDL R23, [R1+0x1770] ;  /* 0x0017700001177983 */ /* 0x000ea80000100800 */
[----:B------:R-:W2:Y:S04]  /*50070*/  LDL R22, [R1+0x1774] ;  /* 0x0017740001167983 */ /* 0x000ea80000100800 */
[----:B----4-:R-:W4:Y:S04]  /*50080*/  @!P4 LDG.E.U16 R69, desc[UR6][R20.64] ;  /* 0x000000061445c981 */ /* 0x010f28000c1e1500 */
[----:B---3--:R0:W3:Y:S04]  /*50090*/  @!P4 LDG.E.U16 R85, desc[UR6][R26.64] ;  /* 0x000000061a55c981 */ /* 0x0080e8000c1e1500 */
[----:B------:R-:W3:Y:S04]  /*500a0*/  LDL R21, [R1+0x19dc] ;  /* 0x0019dc0001157983 */ /* 0x000ee80000100800 */
[----:B------:R-:W3:Y:S01]  /*500b0*/  LDL R20, [R1+0x19e0] ;  /* 0x0019e00001147983 */ /* 0x000ee20000100800 */
[----:B0-----:R-:W-:-:S02]  /*500c0*/  @!P4 IMAD.MOV.U32 R27, RZ, RZ, R25 ;  /* 0x000000ffff1bc224 */ /* 0x001fc400078e0019 */
[----:B------:R-:W-:Y:S01]  /*500d0*/  @!P4 IMAD.MOV.U32 R26, RZ, RZ, R24 ;  /* 0x000000ffff1ac224 */ /* 0x000fe200078e0018 */
[----:B------:R-:W4:Y:S04]  /*500e0*/  LDL R25, [R1+0x1778] ;  /* 0x0017780001197983 */ /* 0x000f280000100800 */
[----:B------:R-:W4:Y:S01]  /*500f0*/  LDL R24, [R1+0x177c] ;  /* 0x00177c0001187983 */ /* 0x000f220000100800 */
[----:B------:R-:W-:Y:S02]  /*50100*/  PRMT R70, RZ, 0x7610, R70 ;  /* 0x00007610ff467816 */ /* 0x000fe40000000046 */
[----:B------:R-:W-:Y:S02]  /*50110*/  PRMT R86, RZ, 0x7610, R86 ;  /* 0x00007610ff567816 */ /* 0x000fe40000000056 */
[----:B------:R-:W-:-:S02]  /*50120*/  PRMT R30, RZ, 0x7610, R30 ;  /* 0x00007610ff1e7816 */ /* 0x000fc4000000001e */
[----:B------:R-:W-:Y:S02]  /*50130*/  PRMT R71, RZ, 0x7610, R71 ;  /* 0x00007610ff477816 */ /* 0x000fe40000000047 */
[----:B------:R-:W-:Y:S01]  /*50140*/  PRMT R65, RZ, 0x7610, R65 ;  /* 0x00007610ff417816 */ /* 0x000fe20000000041 */
[----:B------:R-:W4:Y:S05]  /*50150*/  @!P4 LDG.E.U16 R70, desc[UR6][R26.64] ;  /* 0x000000061a46c981 */ /* 0x000f2a000c1e1500 */
[----:B------:R-:W4:Y:S04]  /*50160*/  @!P4 LDG.E.U16 R65, desc[UR6][R28.64] ;  /* 0x000000061c41c981 */ /* 0x000f28000c1e1500 */
[----:B------:R-:W4:Y:S04]  /*50170*/  LDL R27, [R1+0x1790] ;  /* 0x00179000011b7983 */ /* 0x000f280000100800 */
[----:B------:R-:W4:Y:S04]  /*50180*/  LDL R26, [R1+0x1794] ;  /* 0x00179400011a7983 */ /* 0x000f280000100800 */
[----:B------:R-:W4:Y:S04]  /*50190*/  LDL R29, [R1+0x1750] ;  /* 0x00175000011d7983 */ /* 0x000f280000100800 */
[----:B------:R-:W4:Y:S04]  /*501a0*/  LDL R28, [R1+0x1754] ;  /* 0x00175400011c7983 */ /* 0x000f280000100800 */
[----:B--2---:R-:W2:Y:S04]  /*501b0*/  @!P4 LDG.E.U16 R86, desc[UR6][R22.64] ;  /* 0x000000061656c981 */ /* 0x004ea8000c1e1500 */
[----:B------:R-:W2:Y:S04]  /*501c0*/  LDL R23, [R1+0x1788] ;  /* 0x0017880001177983 */ /* 0x000ea80000100800 */
[----:B------:R-:W2:Y:S04]  /*501d0*/  LDL R22, [R1+0x178c] ;  /* 0x00178c0001167983 */ /* 0x000ea80000100800 */
[----:B---3--:R-:W3:Y:S04]  /*501e0*/  @!P4 LDG.E.U16 R30, desc[UR6][R20.64] ;  /* 0x00000006141ec981 */ /* 0x008ee8000c1e1500 */
[----:B----4-:R-:W4:Y:S04]  /*501f0*/  @!P4 LDG.E.U16 R71, desc[UR6][R24.64] ;  /* 0x000000061847c981 */ /* 0x010f28000c1e1500 */
[----:B------:R-:W3:Y:S04]  /*50200*/  LDL R21, [R1+0x17a0] ;  /* 0x0017a00001157983 */ /* 0x000ee80000100800 */
[----:B------:R-:W3:Y:S04]  /*50210*/  LDL R20, [R1+0x17a4] ;  /* 0x0017a40001147983 */ /* 0x000ee80000100800 */
[----:B------:R-:W4:Y:S04]  /*50220*/  LDL R25, [R1+0x17b8] ;  /* 0x0017b80001197983 */ /* 0x000f280000100800 */
[----:B------:R-:W4:Y:S01]  /*50230*/  LDL R24, [R1+0x17bc] ;  /* 0x0017bc0001187983 */ /* 0x000f220000100800 */
[----:B------:R-:W-:-:S02]  /*50240*/  PRMT R31, RZ, 0x7610, R31 ;  /* 0x00007610ff1f7816 */ /* 0x000fc4000000001f */
[----:B------:R-:W-:Y:S02]  /*50250*/  PRMT R72, RZ, 0x7610, R72 ;  /* 0x00007610ff487816 */ /* 0x000fe40000000048 */
[----:B------:R-:W-:Y:S02]  /*50260*/  PRMT R33, RZ, 0x7610, R33 ;  /* 0x00007610ff217816 */ /* 0x000fe40000000021 */
[----:B------:R-:W-:Y:S02]  /*50270*/  PRMT R84, RZ, 0x7610, R84 ;  /* 0x00007610ff547816 */ /* 0x000fe40000000054 */
[----:B------:R3:W4:Y:S04]  /*50280*/  @!P4 LDG.E.U16 R72, desc[UR6][R26.64] ;  /* 0x000000061a48c981 */ /* 0x000728000c1e1500 */
[----:B------:R-:W4:Y:S04]  /*50290*/  @!P4 LDG.E.U16 R84, desc[UR6][R28.64] ;  /* 0x000000061c54c981 */ /* 0x000f28000c1e1500 */
[----:B------:R-:W4:Y:S04]  /*502a0*/  LDL R29, [R1+0x1780] ;  /* 0x00178000011d7983 */ /* 0x000f280000100800 */
[----:B------:R-:W4:Y:S04]  /*502b0*/  LDL R28, [R1+0x1784] ;  /* 0x00178400011c7983 */ /* 0x000f280000100800 */
[----:B--2---:R-:W2:Y:S04]  /*502c0*/  @!P4 LDG.E.U16 R31, desc[UR6][R22.64] ;  /* 0x00000006161fc981 */ /* 0x004ea8000c1e1500 */
[----:B------:R-:W2:Y:S04]  /*502d0*/  LDL R23, [R1+0x17d0] ;  /* 0x0017d00001177983 */ /* 0x000ea80000100800 */
[----:B------:R-:W2:Y:S01]  /*502e0*/  LDL R22, [R1+0x17d4] ;  /* 0x0017d40001167983 */ /* 0x000ea20000100800 */
[----:B---3--:R-:W-:-:S02]  /*502f0*/  @!P4 IMAD.MOV.U32 R26, RZ, RZ, R20 ;  /* 0x000000ffff1ac224 */ /* 0x008fc400078e0014 */
[----:B------:R-:W-:Y:S01]  /*50300*/  @!P4 IMAD.MOV.U32 R27, RZ, RZ, R21 ;  /* 0x000000ffff1bc224 */ /* 0x000fe200078e0015 */
[----:B------:R-:W3:Y:S04]  /*50310*/  LDL R20, [R1+0x17ec] ;  /* 0x0017ec0001147983 */ /* 0x000ee80000100800 */
[----:B------:R-:W3:Y:S04]  /*50320*/  LDL R21, [R1+0x17e8] ;  /* 0x0017e80001157983 */ /* 0x000ee80000100800 */
[----:B----4-:R-:W4:Y:S04]  /*50330*/  @!P4 LDG.E.U16 R33, desc[UR6][R24.64] ;  /* 0x000000061821c981 */ /* 0x010f28000c1e1500 */
[----:B------:R-:W4:Y:S04]  /*50340*/  LDL R25, [R1+0x17a8] ;  /* 0x0017a80001197983 */ /* 0x000f280000100800 */
[----:B------:R-:W4:Y:S01]  /*50350*/  LDL R24, [R1+0x17ac] ;  /* 0x0017ac0001187983 */ /* 0x000f220000100800 */
[----:B------:R-:W-:-:S02]  /*50360*/  PRMT R34, RZ, 0x7610, R34 ;  /* 0x00007610ff227816 */ /* 0x000fc40000000022 */
[----:B------:R-:W-:Y:S02]  /*50370*/  PRMT R35, RZ, 0x7610, R35 ;  /* 0x00007610ff237816 */ /* 0x000fe40000000023 */
[----:B------:R-:W-:Y:S02]  /*50380*/  PRMT R73, RZ, 0x7610, R73 ;  /* 0x00007610ff497816 */ /* 0x000fe40000000049 */
[----:B------:R-:W-:Y:S02]  /*50390*/  PRMT R87, RZ, 0x7610, R87 ;  /* 0x00007610ff577816 */ /* 0x000fe40000000057 */
[----:B------:R-:W-:-:S06]  /*503a0*/  PRMT R32, RZ, 0x7610, R32 ;  /* 0x00007610ff207816 */ /* 0x000fcc0000000020 */
[----:B------:R-:W4:Y:S04]  /*503b0*/  @!P4 LDG.E.U16 R32, desc[UR6][R26.64] ;  /* 0x000000061a20c981 */ /* 0x000f28000c1e1500 */
[----:B------:R-:W4:Y:S04]  /*503c0*/  @!P4 LDG.E.U16 R87, desc[UR6][R28.64] ;  /* 0x000000061c57c981 */ /* 0x000f28000c1e1500 */
[----:B------:R-:W4:Y:S04]  /*503d0*/  LDL R27, [R1+0x17c0] ;  /* 0x0017c000011b7983 */ /* 0x000f280000100800 */
[----:B------:R-:W4:Y:S04]  /*503e0*/  LDL R29, [R1+0x16dc] ;  /* 0x0016dc00011d7983 */ /* 0x000f280000100800 */
[----:B------:R-:W4:Y:S04]  /*503f0*/  LDL R28, [R1+0x17fc] ;  /* 0x0017fc00011c7983 */ /* 0x000f280000100800 */
[----:B------:R-:W4:Y:S04]  /*50400*/  LDL R26, [R1+0x17c4] ;  /* 0x0017c400011a7983 */ /* 0x000f280000100800 */
[----:B--2---:R-:W2:Y:S04]  /*50410*/  @!P4 LDG.E.U16 R34, desc[UR6][R22.64] ;  /* 0x000000061622c981 */ /* 0x004ea8000c1e1500 */
[----:B---3--:R-:W3:Y:S04]  /*50420*/  @!P4 LDG.E.U16 R35, desc[UR6][R20.64] ;  /* 0x000000061423c981 */ /* 0x008ee8000c1e1500 */
[----:B------:R-:W2:Y:S04]  /*50430*/  LDL R23, [R1+0x17d8] ;  /* 0x0017d80001177983 */ /* 0x000ea80000100800 */
[----:B------:R-:W2:Y:S04]  /*50440*/  LDL R22, [R1+0x17dc] ;  /* 0x0017dc0001167983 */ /* 0x000ea80000100800 */
        /* <DEDUP_REMOVED lines=9> */
[----:B------:R-:W-:Y:S02]  /*504e0*/  PRMT R78, RZ, 0x7610, R78 ;  /* 0x00007610ff4e7816 */ /* 0x000fe4000000004e */
[----:B------:R-:W-:-:S06]  /*504f0*/  PRMT R88, RZ, 0x7610, R88 ;  /* 0x00007610ff587816 */ /* 0x000fcc0000000058 */
[----:B------:R-:W4:Y:S04]  /*50500*/  @!P4 LDG.E.U16 R88, desc[UR6][R90.64] ;  /* 0x000000065a58c981 */ /* 0x000f28000c1e1500 */
[----:B------:R-:W4:Y:S04]  /*50510*/  @!P4 LDG.E.U16 R61, desc[UR6][R28.64] ;  /* 0x000000061c3dc981 */ /* 0x000f28000c1e1500 */
[----:B------:R-:W4:Y:S04]  /*50520*/  @!P4 LDG.E.U16 R74, desc[UR6][R26.64] ;  /* 0x000000061a4ac981 */ /* 0x000f28000c1e1500 */
[----:B------:R-:W4:Y:S04]  /*50530*/  LDL R29, [R1+0x16d4] ;  /* 0x0016d400011d7983 */ /* 0x000f280000100800 */
[----:B------:R-:W4:Y:S04]  /*50540*/  LDL R27, [R1+0x16d8] ;  /* 0x0016d800011b7983 */ /* 0x000f280000100800 */
[----:B------:R-:W4:Y:S04]  /*50550*/  LDL R26, [R1+0x17f8] ;  /* 0x0017f800011a7983 */ /* 0x000f280000100800 */
[----:B------:R-:W4:Y:S04]  /*50560*/  LDL R28, [R1+0x16e4] ;  /* 0x0016e400011c7983 */ /* 0x000f280000100800 */
[----:B--2---:R3:W2:Y:S02]  /*50570*/  @!P4 LDG.E.U16 R75, desc[UR6][R22.64] ;  /* 0x00000006164bc981 */ /* 0x0046a4000c1e1500 */
[----:B---3--:R-:W-:-:S02]  /*50580*/  @!P4 IMAD.MOV.U32 R22, RZ, RZ, R20 ;  /* 0x000000ffff16c224 */ /* 0x008fc400078e0014 */
[----:B------:R-:W-:Y:S01]  /*50590*/  @!P4 IMAD.MOV.U32 R23, RZ, RZ, R21 ;  /* 0x000000ffff17c224 */ /* 0x000fe200078e0015 */
[----:B------:R-:W3:Y:S01]  /*505a0*/  LDL R20, [R1+0x17b4] ;  /* 0x0017b40001147983 */ /* 0x000ee20000100800 */
[----:B----4-:R-:W-:Y:S02]  /*505b0*/  @!P4 IMAD.MOV.U32 R59, RZ, RZ, R25 ;  /* 0x000000ffff3bc224 */ /* 0x010fe400078e0019 */
[----:B------:R-:W-:Y:S01]  /*505c0*/  @!P4 IMAD.MOV.U32 R58, RZ, RZ, R24 ;  /* 0x000000ffff3ac224 */ /* 0x000fe200078e0018 */
[----:B------:R-:W3:Y:S04]  /*505d0*/  LDL R21, [R1+0x17b0] ;  /* 0x0017b00001157983 */ /* 0x000ee80000100800 */
[----:B------:R-:W4:Y:S04]  /*505e0*/  @!P4 LDG.E.U16 R76, desc[UR6][R22.64] ;  /* 0x00000006164cc981 */ /* 0x000f28000c1e1500 */
[----:B------:R-:W2:Y:S04]  /*505f0*/  LDL R25, [R1+0x17e0] ;  /* 0x0017e00001197983 */ /* 0x000ea80000100800 */
[----:B------:R-:W2:Y:S04]  /*50600*/  LDL R24, [R1+0x17e4] ;  /* 0x0017e40001187983 */ /* 0x000ea80000100800 */
[----:B------:R-:W2:Y:S04]  /*50610*/  @!P4 LDG.E.U16 R78, desc[UR6][R58.64] ;  /* 0x000000063a4ec981 */ /* 0x000ea8000c1e1500 */
[----:B------:R-:W2:Y:S04]  /*50620*/  LDL R23, [R1+0x17c8] ;  /* 0x0017c80001177983 */ /* 0x000ea80000100800 */
[----:B------:R-:W2:Y:S04]  /*50630*/  LDL R22, [R1+0x17cc] ;  /* 0x0017cc0001167983 */ /* 0x000ea80000100800 */
[----:B------:R0:W5:Y:S04]  /*50640*/  LDL.LU.64 R58, [R1+0x21e0] ;  /* 0x0021e000013a7983 */ /* 0x0001680000300a00 */
[----:B------:R-:W2:Y:S01]  /*50650*/  LDL.LU.64 R90, [R1+0x21d8] ;  /* 0x0021d800015a7983 */ /* 0x000ea20000300a00 */
[----:B------:R-:W-:-:S02]  /*50660*/  PRMT R89, RZ, 0x7610, R89 ;  /* 0x00007610ff597816 */ /* 0x000fc40000000059 */
[----:B------:R-:W-:Y:S02]  /*50670*/  PRMT R92, RZ, 0x7610, R92 ;  /* 0x00007610ff5c7816 */ /* 0x000fe4000000005c */
[----:B------:R-:W-:Y:S01]  /*50680*/  PRMT R3, RZ, 0x7610, R3 ;  /* 0x00007610ff037816 */ /* 0x000fe20000000003 */
[----:B------:R1:W-:Y:S04]  /*50690*/  STS.U16 [R60+UR76+0x4a680], R30 ;  /* 0x04a6801e3c007988 */ /* 0x0003e8000800044c */
[----:B------:R0:W-:Y:S04]  /*506a0*/  STS.U16 [R60+UR76+0x4aa80], R31 ;  /* 0x04aa801f3c007988 */ /* 0x0001e8000800044c */
[----:B------:R0:W-:Y:S04]  /*506b0*/  STS.U16 [R60+UR76+0x4ae80], R32 ;  /* 0x04ae80203c007988 */ /* 0x0001e8000800044c */
[----:B------:R-:W4:Y:S04]  /*506c0*/  @!P4 LDG.E.U16 R92, desc[UR6][R26.64] ;  /* 0x000000061a5cc981 */ /* 0x000f28000c1e1500 */
[----:B------:R-:W4:Y:S04]  /*506d0*/  @!P4 LDG.E.U16 R3, desc[UR6][R28.64] ;  /* 0x000000061c03c981 */ /* 0x000f28000c1e1500 */
        /* <DEDUP_REMOVED lines=17> */
[----:B---3--:R-:W3:Y:S04]  /*507f0*/  @!P4 LDG.E.U16 R89, desc[UR6][R20.64] ;  /* 0x000000061459c981 */ /* 0x008ee8000c1e1500 */
[----:B------:R0:W5:Y:S01]  /*50800*/  LDL.LU.64 R20, [R1+0x21d0] ;  /* 0x0021d00001147983 */ /* 0x0001620000300a00 */
[----:B--2---:R-:W-:-:S02]  /*50810*/  PRMT R90, RZ, 0x7610, R90 ;  /* 0x00007610ff5a7816 */ /* 0x004fc4000000005a */
[----:B------:R-:W-:-:S04]  /*50820*/  PRMT R91, RZ, 0x7610, R91 ;  /* 0x00007610ff5b7816 */ /* 0x000fc8000000005b */
[----:B------:R-:W2:Y:S04]  /*50830*/  @!P4 LDG.E.U16 R90, desc[UR6][R22.64] ;  /* 0x00000006165ac981 */ /* 0x000ea8000c1e1500 */
[----:B------:R-:W2:Y:S04]  /*50840*/  @!P4 LDG.E.U16 R91, desc[UR6][R24.64] ;  /* 0x00000006185bc981 */ /* 0x000ea8000c1e1500 */
[----:B------:R0:W5:Y:S04]  /*50850*/  LDL.LU.64 R22, [R1+0x21c8] ;  /* 0x0021c80001167983 */ /* 0x0001680000300a00 */
[----:B------:R0:W5:Y:S04]  /*50860*/  LDL.LU.64 R24, [R1+0x21c0] ;  /* 0x0021c00001187983 */ /* 0x0001680000300a00 */
[----:B------:R0:W5:Y:S04]  /*50870*/  LDL.LU.64 R26, [R1+0x21b8] ;  /* 0x0021b800011a7983 */ /* 0x0001680000300a00 */
[----:B------:R0:W5:Y:S04]  /*50880*/  LDL.LU.64 R28, [R1+0x21b0] ;  /* 0x0021b000011c7983 */ /* 0x0001680000300a00 */
[----:B-1----:R1:W5:Y:S04]  /*50890*/  LDL.LU R30, [R1+0x21ac] ;  /* 0x0021ac00011e7983 */ /* 0x0023680000300800 */
[----:B0-----:R1:W5:Y:S04]  /*508a0*/  LDL.LU R31, [R1+0x21a8] ;  /* 0x0021a800011f7983 */ /* 0x0013680000300800 */
[----:B------:R1:W5:Y:S04]  /*508b0*/  LDL.LU R32, [R1+0x21a4] ;  /* 0x0021a40001207983 */ /* 0x0003680000300800 */
        /* <DEDUP_REMOVED lines=18> */
[----:B------:R0:W-:Y:S04]  /*509e0*/  STS.U16 [R77+UR76+0x4b700], R75 ;  /* 0x04b7004b4d007988 */ /* 0x0001e8000800044c */
[----:B----4-:R4:W-:Y:S04]  /*509f0*/  STS.U16 [R77+UR76+0x4bb00], R76 ;  /* 0x04bb004c4d007988 */ /* 0x0109e8000800044c */
[----:B------:R0:W-:Y:S04]  /*50a00*/  STS.U16 [R77+UR76+0x4bf00], R78 ;  /* 0x04bf004e4d007988 */ /* 0x0001e8000800044c */
[----:B------:R1:W-:Y:S04]  /*50a10*/  STS.U16 [R93+UR76+0x48380], R79 ;  /* 0x0483804f5d007988 */ /* 0x0003e8000800044c */
[----:B------:R1:W-:Y:S04]  /*50a20*/  STS.U16 [R93+UR76+0x48780], R2 ;  /* 0x048780025d007988 */ /* 0x0003e8000800044c */
[----:B0-----:R0:W5:Y:S04]  /*50a30*/  LDL.LU R75, [R1+0x2158] ;  /* 0x00215800014b7983 */ /* 0x0011680000300800 */
[----:B----4-:R0:W5:Y:S04]  /*50a40*/  LDL.LU R76, [R1+0x2154] ;  /* 0x00215400014c7983 */ /* 0x0101680000300800 */
[----:B------:R0:W5:Y:S04]  /*50a50*/  LDL.LU R77, [R1+0x2150] ;  /* 0x00215000014d7983 */ /* 0x0001680000300800 */
[----:B------:R0:W5:Y:S04]  /*50a60*/  LDL.LU R78, [R1+0x214c] ;  /* 0x00214c00014e7983 */ /* 0x0001680000300800 */
[----:B-1----:R0:W5:Y:S04]  /*50a70*/  LDL.LU R79, [R1+0x2148] ;  /* 0x00214800014f7983 */ /* 0x0021680000300800 */
[----:B------:R-:W4:Y:S04]  /*50a80*/  LDL R2, [R1+0x1ad4] ;  /* 0x001ad40001027983 */ /* 0x000f280000100800 */
[----:B------:R1:W-:Y:S04]  /*50a90*/  STS.U16 [R93+UR76+0x48b80], R80 ;  /* 0x048b80505d007988 */ /* 0x0003e8000800044c */
[----:B------:R0:W-:Y:S04]  /*50aa0*/  STS.U16 [R93+UR76+0x48f80], R81 ;  /* 0x048f80515d007988 */ /* 0x0001e8000800044c */
[----:B------:R0:W-:Y:S04]  /*50ab0*/  STS.U16 [R93+UR76+0x49380], R82 ;  /* 0x049380525d007988 */ /* 0x0001e8000800044c */
[----:B------:R0:W-:Y:S04]  /*50ac0*/  STS.U16 [R93+UR76+0x49780], R83 ;  /* 0x049780535d007988 */ /* 0x0001e8000800044c */
[----:B------:R0:W-:Y:S04]  /*50ad0*/  STS.U16 [R93+UR76+0x49b80], R84 ;  /* 0x049b80545d007988 */ /* 0x0001e8000800044c */
[----:B------:R0:W-:Y:S04]  /*50ae0*/  STS.U16 [R93+UR76+0x49f80], R85 ;  /* 0x049f80555d007988 */ /* 0x0001e8000800044c */
[----:B-1----:R1:W5:Y:S04]  /*50af0*/  LDL.LU R80, [R1+0x2144] ;  /* 0x0021440001507983 */ /* 0x0023680000300800 */
[----:B0-----:R1:W5:Y:S04]  /*50b00*/  LDL.LU R81, [R1+0x2140] ;  /* 0x0021400001517983 */ /* 0x0013680000300800 */
[----:B------:R1:W5:Y:S04]  /*50b10*/  LDL.LU R82, [R1+0x213c] ;  /* 0x00213c0001527983 */ /* 0x0003680000300800 */
[----:B------:R1:W5:Y:S04]  /*50b20*/  LDL.LU R83, [R1+0x2138] ;  /* 0x0021380001537983 */ /* 0x0003680000300800 */
[----:B------:R1:W5:Y:S04]  /*50b30*/  LDL.LU R84, [R1+0x2134] ;  /* 0x0021340001547983 */ /* 0x0003680000300800 */
[----:B------:R1:W5:Y:S04]  /*50b40*/  LDL.LU R85, [R1+0x2130] ;  /* 0x0021300001557983 */ /* 0x0003680000300800 */
[----:B------:R0:W-:Y:S04]  /*50b50*/  STS.U16 [R93+UR76+0x4a380], R86 ;  /* 0x04a380565d007988 */ /* 0x0001e8000800044c */
[----:B------:R1:W-:Y:S04]  /*50b60*/  STS.U16 [R93+UR76+0x4a780], R87 ;  /* 0x04a780575d007988 */ /* 0x0003e8000800044c */
[----:B------:R1:W-:Y:S04]  /*50b70*/  STS.U16 [R93+UR76+0x4ab80], R88 ;  /* 0x04ab80585d007988 */ /* 0x0003e8000800044c */
[----:B0-----:R0:W5:Y:S04]  /*50b80*/  LDL.LU R86, [R1+0x212c] ;  /* 0x00212c0001567983 */ /* 0x0011680000300800 */
[----:B-1----:R0:W5:Y:S04]  /*50b90*/  LDL.LU R87, [R1+0x2128] ;  /* 0x0021280001577983 */ /* 0x0021680000300800 */
[----:B------:R0:W5:Y:S04]  /*50ba0*/  LDL.LU R88, [R1+0x2124] ;  /* 0x0021240001587983 */ /* 0x0001680000300800 */
[----:B---3--:R1:W-:Y:S04]  /*50bb0*/  STS.U16 [R93+UR76+0x4af80], R89 ;  /* 0x04af80595d007988 */ /* 0x0083e8000800044c */
[----:B-1----:R0:W5:Y:S04]  /*50bc0*/  LDL.LU R89, [R1+0x2120] ;  /* 0x0021200001597983 */ /* 0x0021680000300800 */
[----:B--2---:R1:W-:Y:S04]  /*50bd0*/  STS.U16 [R93+UR76+0x4b380], R90 ;  /* 0x04b3805a5d007988 */ /* 0x0043e8000800044c */
[----:B------:R2:W-:Y:S04]  /*50be0*/  STS.U16 [R93+UR76+0x4b780], R91 ;  /* 0x04b7805b5d007988 */ /* 0x0005e8000800044c */
[----:B------:R3:W-:Y:S04]  /*50bf0*/  STS.U16 [R93+UR76+0x4bb80], R92 ;  /* 0x04bb805c5d007988 */ /* 0x0007e8000800044c */
[----:B------:R0:W-:Y:S01]  /*50c00*/  STS.U16 [R93+UR76+0x4bf80], R3 ;  /* 0x04bf80035d007988 */ /* 0x0001e2000800044c */
[----:B------:R1:W-:Y:S06]  /*50c10*/  MEMBAR.ALL.CTA ;  /* 0x0000000000007992 */ /* 0x0003ec0000008000 */
[----:B-1----:R-:W1:Y:S04]  /*50c20*/  FENCE.VIEW.ASYNC.S ;  /* 0x00000000000073c6 */ /* 0x002e680000000000 */
[----:B------:R0:W5:Y:S04]  /*50c30*/  LDL.LU R90, [R1+0x211c] ;  /* 0x00211c00015a7983 */ /* 0x0001680000300800 */
[----:B--2---:R2:W5:Y:S04]  /*50c40*/  LDL.LU R91, [R1+0x2118] ;  /* 0x00211800015b7983 */ /* 0x0045680000300800 */
[----:B---3--:R2:W5:Y:S04]  /*50c50*/  LDL.LU R92, [R1+0x2114] ;  /* 0x00211400015c7983 */ /* 0x0085680000300800 */
[----:B0-----:R2:W5:Y:S04]  /*50c60*/  LDL.LU R93, [R1+0x2110] ;  /* 0x00211000015d7983 */ /* 0x0015680000300800 */
[----:B------:R2:W5:Y:S01]  /*50c70*/  LDL.LU R3, [R1+0x210c] ;  /* 0x00210c0001037983 */ /* 0x0005620000300800 */
[----:B----4-:R-:W-:-:S05]  /*50c80*/  LEA R2, R2, UR76, 0x3 ;  /* 0x0000004c02027c11 */ /* 0x010fca000f8e18ff */
[----:B------:R-:W-:-:S05]  /*50c90*/  VIADD R2, R2, 0x50000 ;  /* 0x0005000002027836 */ /* 0x000fca0000000000 */
[----:B------:R-:W-:Y:S02]  /*50ca0*/  R2UR UR4, R2 ;  /* 0x00000000020472ca */ /* 0x000fe400000e0000 */
[----:B------:R2:W5:Y:S01]  /*50cb0*/  LDL.LU R2, [R1+0x2108] ;  /* 0x0021080001027983 */ /* 0x0005620000300800 */
[----:B-1----:R-:W-:Y:S06]  /*50cc0*/  BAR.SYNC.DEFER_BLOCKING 0x0 ;  /* 0x0000000000007b1d */ /* 0x002fec0000010000 */
[----:B------:R-:W-:Y:S06]  /*50cd0*/  @P0 BRA `(.L_x_9) ;  /* 0x0000000400900947 */ /* 0x000fec0003800000 */
[----:B-----5:R0:W-:Y:S04]  /*50ce0*/  STL.64 [R1+0x2120], R6 ;  /* 0x0021200601007387 */ /* 0x0201e80000100a00 */
[----:B0-----:R-:W3:Y:S01]  /*50cf0*/  LDL R6, [R1+0x20fc] ;  /* 0x0020fc0001067983 */ /* 0x001ee20000100800 */
[----:B------:R-:W-:-:S03]  /*50d00*/  ELECT P1, URZ, PT ;  /* 0x0000000000ff782f */ /* 0x000fc60003820000 */
[----:B------:R0:W-:Y:S04]  /*50d10*/  STL [R1+0x211c], R5 ;  /* 0x00211c0501007387 */ /* 0x0001e80000100800 */
[----:B------:R1:W-:Y:S04]  /*50d20*/  STL [R1+0x2118], R4 ;  /* 0x0021180401007387 */ /* 0x0003e80000100800 */
[----:B------:R4:W-:Y:S02]  /*50d30*/  STL.64 [R1+0x2110], R2 ;  /* 0x0021100201007387 */ /* 0x0009e40000100a00 */
[----:B------:R-:W-:Y:S01]  /*50d40*/  @P1 IMAD.MOV.U32 R7, RZ, RZ, 0x40004040 ;  /* 0x40004040ff071424 */ /* 0x000fe200078e00ff */
[----:B0-----:R-:W-:Y:S01]  /*50d50*/  MOV.SPILL R5, UR73 ;  /* 0x0000004900057c02 */ /* 0x001fe20009000f00 */
[----:B------:R0:W-:Y:S01]  /*50d60*/  STL [R1+0x2108], R0 ;  /* 0x0021080001007387 */ /* 0x0001e20000100800 */
[----:B-1----:R-:W-:-:S02]  /*50d70*/  MOV.SPILL R4, UR72 ;  /* 0x0000004800047c02 */ /* 0x002fc40009000f00 */
[----:B------:R-:W-:Y:S01]  /*50d80*/  @P1 R2UR UR75, R7 ;  /* 0x00000000074b12ca */ /* 0x000fe200000e0000 */
[----:B------:R-:W-:Y:S01]  /*50d90*/  UMOV UR72, 0x0 ;  /* 0x0000000000487882 */ /* 0x000fe20000000000 */
[----:B------:R-:W-:Y:S01]  /*50da0*/  UMOV UR73, 0x8208010 ;  /* 0x0820801000497882 */ /* 0x000fe20000000000 */
[----:B----4-:R-:W-:Y:S02]  /*50db0*/  MOV.SPILL R2, UR6 ;  /* 0x0000000600027c02 */ /* 0x010fe40009000f00 */
[----:B0-----:R-:W-:Y:S01]  /*50dc0*/  MOV.SPILL R0, UR7 ;  /* 0x0000000700007c02 */ /* 0x001fe20009000f00 */
[----:B------:R-:W-:Y:S02]  /*50dd0*/  UIADD3.64 UR6, UPT, UPT, UR8, 0x100, URZ ;  /* 0x0000010008067897 */ /* 0x000fe4000fffe0ff */
[----:B------:R-:W-:Y:S01]  /*50de0*/  UIADD3 UR77, UPT, UPT, UR5, 0x80, URZ ;  /* 0x00000080054d7890 */ /* 0x000fe2000fffe0ff */
[----:B------:R-:W-:Y:S01]  /*50df0*/  IMAD.MOV.U32 R3, RZ, RZ, RZ ;  /* 0x000000ffff037224 */ /* 0x000fe200078e00ff */
[----:B---3--:R-:W-:-:S13]  /*50e00*/  R2UR UR74, R6 ;  /* 0x00000000064a72ca */ /* 0x008fda00000e0000 */
[----:B------:R-:W-:-:S05]  /*50e10*/  IMAD.U32 R6, RZ, RZ, UR74 ;  /* 0x0000004aff067e24 */ /* 0x000fca000f8e00ff */
[----:B------:R-:W-:Y:S02]  /*50e20*/  @P1 R2UR UR74, R6 ;  /* 0x00000000064a12ca */ /* 0x000fe400000e0000 */
[----:B------:R0:W5:Y:S11]  /*50e30*/  LDL.LU.64 R6, [R1+0x2120] ;  /* 0x0021200001067983 */ /* 0x0001760000300a00 */
[----:B------:R1:W-:Y:S02]  /*50e40*/  UTCHMMA gdesc[UR74], gdesc[UR12], tmem[UR5], tmem[UR72], idesc[UR73], UPT ;  /* 0x00ff480c4a0075ea */ /* 0x0003e4000b800005 */
[----:B-1----:R-:W-:Y:S01]  /*50e50*/  UIADD3.64 UR72, UPT, UPT, UR8, 0x80, URZ ;  /* 0x0000008008487897 */ /* 0x002fe2000fffe0ff */
[----:B------:R-:W-:Y:S01]  /*50e60*/  UMOV UR74, 0x0 ;  /* 0x00000000004a7882 */ /* 0x000fe20000000000 */
[----:B------:R-:W-:-:S02]  /*50e70*/  UMOV UR75, 0x8208010 ;  /* 0x08208010004b7882 */ /* 0x000fc40000000000 */
[----:B------:R-:W-:Y:S05]  /*50e80*/  UTCHMMA gdesc[UR8], gdesc[UR10], tmem[UR5], tmem[UR74], idesc[UR75], UPT ;  /* 0x00ff4a0a080075ea */ /* 0x000fea000b800005 */
[----:B------:R1:W-:Y:S01]  /*50e90*/  UTCHMMA gdesc[UR72], gdesc[UR14], tmem[UR5], tmem[UR74], idesc[UR75], UPT ;  /* 0x00ff4a0e480075ea */ /* 0x0003e2000b800005 */
[----:B------:R3:W-:Y:S01]  /*50ea0*/  UTCHMMA gdesc[UR6], gdesc[UR16], tmem[UR5], tmem[UR74], idesc[UR75], UPT ;  /* 0x00ff4a10060075ea */ /* 0x0007e2000b800005 */
[----:B-1----:R-:W-:Y:S02]  /*50eb0*/  UIADD3.64 UR72, UPT, UPT, UR8, 0x180, URZ ;  /* 0x0000018008487897 */ /* 0x002fe4000fffe0ff */
[----:B---3--:R-:W-:-:S07]  /*50ec0*/  UIADD3.64 UR6, UPT, UPT, UR8, 0x200, URZ ;  /* 0x0000020008067897 */ /* 0x008fce000fffe0ff */
[----:B------:R1:W-:Y:S02]  /*50ed0*/  UTCHMMA gdesc[UR72], gdesc[UR18], tmem[UR5], tmem[UR74], idesc[UR75], UPT ;  /* 0x00ff4a12480075ea */ /* 0x0003e4000b800005 */
[----:B------:R3:W-:Y:S01]  /*50ee0*/  UTCHMMA gdesc[UR6], gdesc[UR20], tmem[UR5], tmem[UR74], idesc[UR75], UPT ;  /* 0x00ff4a14060075ea */ /* 0x0007e2000b800005 */
[----:B-1----:R-:W-:Y:S02]  /*50ef0*/  UIADD3.64 UR72, UPT, UPT, UR8, 0x280, URZ ;  /* 0x0000028008487897 */ /* 0x002fe4000fffe0ff */
[----:B---3--:R-:W-:-:S07]  /*50f00*/  UIADD3.64 UR6, UPT, UPT, UR8, 0x300, URZ ;  /* 0x0000030008067897 */ /* 0x008fce000fffe0ff */
[----:B------:R1:W-:Y:S02]  /*50f10*/  UTCHMMA gdesc[UR72], gdesc[UR22], tmem[UR5], tmem[UR74], idesc[UR75], UPT ;  /* 0x00ff4a16480075ea */ /* 0x0003e4000b800005 */
[----:B------:R3:W-:Y:S01]  /*50f20*/  UTCHMMA gdesc[UR6], gdesc[UR24], tmem[UR5], tmem[UR74], idesc[UR75], UPT ;  /* 0x00ff4a18060075ea */ /* 0x0007e2000b800005 */
[----:B-1----:R-:W-:Y:S01]  /*50f30*/  R2UR.FILL UR73, R5 ;  /* 0x00000000054972ca */ /* 0x002fe200004e0000 */
[----:B---3--:R-:W-:Y:S01]  /*50f40*/  UIADD3 UR74, UPT, UPT, UR5, 0x80, URZ ;  /* 0x00000080054a7890 */ /* 0x008fe2000fffe0ff */
[----:B------:R-:W-:Y:S01]  /*50f50*/  R2UR.FILL UR72, R4 ;  /* 0x00000000044872ca */ /* 0x000fe200004e0000 */
[----:B------:R-:W-:Y:S01]  /*50f60*/  UIADD3 UR75, UPT, UPT, UR5, 0x80, URZ ;  /* 0x00000080054b7890 */ /* 0x000fe2000fffe0ff */
[----:B------:R0:W5:Y:S01]  /*50f70*/  LDL.LU R5, [R1+0x211c] ;  /* 0x00211c0001057983 */ /* 0x0001620000300800 */
[----:B------:R-:W-:Y:S01]  /*50f80*/  UMOV UR6, 0x0 ;  /* 0x0000000000067882 */ /* 0x000fe20000000000 */
[----:B------:R-:W-:Y:S02]  /*50f90*/  UMOV UR7, 0x8208010 ;  /* 0x0820801000077882 */ /* 0x000fe40000000000 */
[----:B------:R0:W5:Y:S02]  /*50fa0*/  LDL.LU R4, [R1+0x2118] ;  /* 0x0021180001047983 */ /* 0x0001640000300800 */
[----:B------:R1:W-:Y:S02]  /*50fb0*/  UTCHMMA gdesc[UR26], gdesc[UR12], tmem[UR74], tmem[UR6], idesc[UR7], UPT ;  /* 0x00ff060c1a0075ea */ /* 0x0003e4000b80004a */
[----:B------:R3:W-:Y:S01]  /*50fc0*/  UTCHMMA gdesc[UR28], gdesc[UR10], tmem[UR75], tmem[UR6], idesc[UR7], UPT ;  /* 0x00ff060a1c0075ea */ /* 0x0007e2000b80004b */
[----:B-1----:R-:W-:Y:S01]  /*50fd0*/  UMOV UR74, 0x0 ;  /* 0x00000000004a7882 */ /* 0x002fe20000000000 */
[----:B---3--:R-:W-:-:S02]  /*50fe0*/  UMOV UR75, 0x8208010 ;  /* 0x08208010004b7882 */ /* 0x008fc40000000000 */
[----:B------:R1:W-:Y:S02]  /*50ff0*/  UTCHMMA gdesc[UR30], gdesc[UR14], tmem[UR77], tmem[UR74], idesc[UR75], UPT ;  /* 0x00ff4a0e1e0075ea */ /* 0x0003e4000b80004d */
[----:B-1----:R-:W-:Y:S02]  /*51000*/  UIADD3 UR74, UPT, UPT, UR5, 0x80, URZ ;  /* 0x00000080054a7890 */ /* 0x002fe4000fffe0ff */
[----:B------:R-:W-:-:S07]  /*51010*/  UIADD3 UR75, UPT, UPT, UR5, 0x80, URZ ;  /* 0x00000080054b7890 */ /* 0x000fce000fffe0ff */
[----:B------:R-:W-:Y:S02]  /*51020*/  UTCHMMA gdesc[UR32], gdesc[UR16], tmem[UR74], tmem[UR6], idesc[UR7], UPT ;  /* 0x00ff0610200075ea */ /* 0x000fe4000b80004a */
[----:B------:R-:W-:Y:S01]  /*51030*/  UTCHMMA gdesc[UR34], gdesc[UR18], tmem[UR75], tmem[UR6], idesc[UR7], UPT ;  /* 0x00ff0612220075ea */ /* 0x000fe2000b80004b */
[----:B------:R1:W-:Y:S01]  /*51040*/  UTCHMMA gdesc[UR36], gdesc[UR20], tmem[UR74], tmem[UR6], idesc[UR7], UPT ;  /* 0x00ff0614240075ea */ /* 0x0003e2000b80004a */
[----:B------:R3:W-:Y:S01]  /*51050*/  UTCHMMA gdesc[UR38], gdesc[UR22], tmem[UR75], tmem[UR6], idesc[UR7], UPT ;  /* 0x00ff0616260075ea */ /* 0x0007e2000b80004b */
[----:B-1----:R-:W-:Y:S01]  /*51060*/  UMOV UR74, 0x0 ;  /* 0x00000000004a7882 */ /* 0x002fe20000000000 */
[----:B---3--:R-:W-:Y:S02]  /*51070*/  UMOV UR75, 0x8208010 ;  /* 0x08208010004b7882 */ /* 0x008fe40000000000 */
[----:B------:R1:W-:Y:S02]  /*51080*/  UTCHMMA gdesc[UR40], gdesc[UR24], tmem[UR77], tmem[UR74], idesc[UR75], UPT ;  /* 0x00ff4a18280075ea */ /* 0x0003e4000b80004d */
[----:B-1----:R-:W-:-:S02]  /*51090*/  UIADD3 UR74, UPT, UPT, UR5, 0x100, URZ ;  /* 0x00000100054a7890 */ /* 0x002fc4000fffe0ff */
[----:B------:R-:W-:Y:S02]  /*510a0*/  UIADD3 UR75, UPT, UPT, UR5, 0x100, URZ ;  /* 0x00000100054b7890 */ /* 0x000fe4000fffe0ff */
[----:B------:R-:W-:-:S05]  /*510b0*/  UIADD3 UR77, UPT, UPT, UR5, 0x100, URZ ;  /* 0x00000100054d7890 */ /* 0x000fca000fffe0ff */
        /* <DEDUP_REMOVED lines=11> */
[----:B------:R1:W-:Y:S01]  /*51170*/  UTCHMMA gdesc[UR54], gdesc[UR22], tmem[UR75], tmem[UR6], idesc[UR7], UPT ;  /* 0x00ff0616360075ea */ /* 0x0003e2000b80004b */
[----:B------:R3:W-:Y:S01]  /*51180*/  UTCHMMA gdesc[UR56], gdesc[UR24], tmem[UR74], tmem[UR6], idesc[UR7], UPT ;  /* 0x00ff0618380075ea */ /* 0x0007e2000b80004a */
[----:B-1----:R-:W-:Y:S01]  /*51190*/  UIADD3 UR75, UPT, UPT, UR5, 0x180, URZ ;  /* 0x00000180054b7890 */ /* 0x002fe2000fffe0ff */
[----:B---3--:R-:W-:-:S08]  /*511a0*/  UMOV UR74, 0x0 ;  /* 0x00000000004a7882 */ /* 0x008fd00000000000 */
[----:B------:R1:W-:Y:S02]  /*511b0*/  UTCHMMA gdesc[UR58], gdesc[UR12], tmem[UR75], tmem[UR6], idesc[UR7], UPT ;  /* 0x00ff060c3a0075ea */ /* 0x0003e4000b80004b */
[----:B-1----:R-:W-:Y:S02]  /*511c0*/  UMOV UR75, 0x8208010 ;  /* 0x08208010004b7882 */ /* 0x002fe40000000000 */
        /* <DEDUP_REMOVED lines=10> */
[----:B-1----:R-:W-:-:S09]  /*51270*/  UIADD3 UR74, UPT, UPT, UR5, 0x180, URZ ;  /* 0x00000180054a7890 */ /* 0x002fd2000fffe0ff */
[----:B------:R1:W-:Y:S02]  /*51280*/  UTCHMMA gdesc[UR72], gdesc[UR24], tmem[UR74], tmem[UR6], idesc[UR7], UPT ;  /* 0x00ff0618480075ea */ /* 0x0003e4000b80004a */
[----:B-1----:R-:W-:Y:S01]  /*51290*/  R2UR.FILL UR6, R2 ;  /* 0x00000000020672ca */ /* 0x002fe200004e0000 */
[----:B------:R-:W-:Y:S01]  /*512a0*/  IMAD.U32 R2, RZ, RZ, UR4 ;  /* 0x00000004ff027e24 */ /* 0x000fe2000f8e00ff */
[----:B------:R-:W-:-:S04]  /*512b0*/  R2UR.FILL UR7, R0 ;  /* 0x00000000000772ca */ /* 0x000fc800004e0000 */
[----:B------:R-:W-:Y:S02]  /*512c0*/  @P1 MOV R0, R2 ;  /* 0x0000000200001202 */ /* 0x000fe40000000f00 */
[----:B------:R0:W5:Y:S02]  /*512d0*/  LDL.LU.64 R2, [R1+0x2110] ;  /* 0x0021100001027983 */ /* 0x0001640000300a00 */
[----:B------:R-:W-:Y:S02]  /*512e0*/  @P1 R2UR UR74, R0 ;  /* 0x00000000004a12ca */ /* 0x000fe400000e0000 */
[----:B------:R0:W5:Y:S11]  /*512f0*/  LDL.LU R0, [R1+0x2108] ;  /* 0x0021080001007983 */ /* 0x0001760000300800 */
[----:B------:R0:W-:Y:S01]  /*51300*/  UTCBAR [UR74], URZ ;  /* 0x000000ff4a0073e9 */ /* 0x0001e200080000ff */
[----:B------:R-:W-:Y:S01]  /*51310*/  NOP ;  /* 0x0000000000007918 */ /* 0x000fe20000000000 */
.L_x_9:
[----:B-----5:R1:W-:Y:S04]  /*51320*/  STL [R1+0x2118], R5 ;  /* 0x0021180501007387 */ /* 0x0203e80000100800 */
[----:B-1----:R-:W3:Y:S04]  /*51330*/  LDL R5, [R1+0x2100] ;  /* 0x0021000001057983 */ /* 0x002ee80000100800 */
[----:B------:R1:W-:Y:S04]  /*51340*/  STL [R1+0x2114], R4 ;  /* 0x0021140401007387 */ /* 0x0003e80000100800 */
[----:B-1----:R-:W3:Y:S04]  /*51350*/  LDL R4, [R1+0x56c] ;  /* 0x00056c0001047983 */ /* 0x002ee80000100800 */
[----:B------:R1:W-:Y:S04]  /*51360*/  STL [R1+0x2110], R3 ;  /* 0x0021100301007387 */ /* 0x0003e80000100800 */
[----:B-1----:R-:W4:Y:S04]  /*51370*/  LDL.LU R3, [R1+0x1ad8] ;  /* 0x001ad80001037983 */ /* 0x002f280000300800 */
[----:B------:R1:W-:Y:S04]  /*51380*/  STL [R1+0x210c], R2 ;  /* 0x00210c0201007387 */ /* 0x0003e80000100800 */
[----:B-12---:R-:W2:Y:S04]  /*51390*/  LDL.LU R2, [R1+0x1ad4] ;  /* 0x001ad40001027983 */ /* 0x006ea80000300800 */
[----:B------:R1:W-:Y:S01]  /*513a0*/  STL [R1+0x2108], R0 ;  /* 0x0021080001007387 */ /* 0x0003e20000100800 */
[----:B---3--:R-:W-:-:S03]  /*513b0*/  ISETP.NE.U32.AND P3, PT, R4, R5, PT ;  /* 0x000000050400720c */ /* 0x008fc60003f65070 */
[----:B------:R3:W5:Y:S04]  /*513c0*/  LDL.LU R5, [R1+0x2118] ;  /* 0x0021180001057983 */ /* 0x0007680000300800 */
[----:B------:R3:W5:Y:S04]  /*513d0*/  LDL.LU R4, [R1+0x2114] ;  /* 0x0021140001047983 */ /* 0x0007680000300800 */
[----:B----4-:R4:W-:Y:S01]  /*513e0*/  STL [R1+0xeac], R3 ;  /* 0x000eac0301007387 */ /* 0x0109e20000100800 */
[----:B--2---:R-:W-:-:S05]  /*513f0*/  VIADD R2, R2, 0x1 ;  /* 0x0000000102027836 */ /* 0x004fca0000000000 */
[----:B------:R-:W-:-:S04]  /*51400*/  ISETP.GT.AND P1, PT, R2, 0x1, PT ;  /* 0x000000010200780c */ /* 0x000fc80003f24270 */
[----:B-1----:R-:W-:Y:S02]  /*51410*/  SEL R0, RZ, 0x1, !P1 ;  /* 0x00000001ff007807 */ /* 0x002fe40004800000 */
[----:B------:R-:W-:Y:S02]  /*51420*/  SEL R2, R2, RZ, !P1 ;  /* 0x000000ff02027207 */ /* 0x000fe40004800000 */
[----:B------:R-:W-:Y:S02]  /*51430*/  LOP3.LUT R0, R3, R0, RZ, 0x3c, !PT ;  /* 0x0000000003007212 */ /* 0x000fe400078e3cff */
[----:B----4-:R3:W5:Y:S04]  /*51440*/  LDL.LU R3, [R1+0x2110] ;  /* 0x0021100001037983 */ /* 0x0107680000300800 */
[----:B------:R1:W-:Y:S04]  /*51450*/  STL [R1+0x1ad4], R2 ;  /* 0x001ad40201007387 */ /* 0x0003e80000100800 */
[----:B-1----:R3:W5:Y:S04]  /*51460*/  LDL.LU R2, [R1+0x210c] ;  /* 0x00210c0001027983 */ /* 0x0027680000300800 */
[----:B------:R1:W-:Y:S04]  /*51470*/  STL [R1+0x1ad8], R0 ;  /* 0x001ad80001007387 */ /* 0x0003e80000100800 */
[----:B-1----:R3:W5:Y:S01]  /*51480*/  LDL.LU R0, [R1+0x2108] ;  /* 0x0021080001007983 */ /* 0x0027620000300800 */
[----:B------:R-:W-:Y:S05]  /*51490*/  @P3 BRA `(.L_x_10) ;  /* 0xfffffcf800e03947 */ /* 0x000fea000383ffff */
.L_x_7:
[----:B------:R-:W4:Y:S02]  /*514a0*/  LDC R93, c[0x0][0x3a0] ;  /* 0x0000e800ff5d7b82 */ /* 0x000f240000000800 */
[----:B----4-:R-:W-:-:S05]  /*514b0*/  VIADD R93, R93, 0x7f ;  /* 0x0000007f5d5d7836 */ /* 0x010fca0000000000 */
[----:B------:R-:W-:-:S13]  /*514c0*/  ISETP.GE.AND P0, PT, R93, 0x80, PT ;  /* 0x000000805d00780c */ /* 0x000fda0003f06270 */
[----:B------:R-:W-:Y:S05]  /*514d0*/  @!P0 BRA `(.L_x_11) ;  /* 0x0000000000108947 */ /* 0x000fea0003800000 */
[----:B------:R-:W4:Y:S02]  /*514e0*/  LDL.LU R93, [R1+0xeac] ;  /* 0x000eac00015d7983 */ /* 0x000f240000300800 */
[----:B----45:R-:W-:-:S04]  /*514f0*/  IMAD.U32 R0, R93, -0x80000000, RZ ;  /* 0x800000005d007824 */ /* 0x030fc800078e00ff */
[----:B------:R-:W4:Y:S02]  /*51500*/  SYNCS.PHASECHK.TRANS64.TRYWAIT P0, [UR4], R0 ;  /* 0x00000000ff0075a7 */ /* 0x000f240008001104 */
[----:B----4-:R-:W-:Y:S05]  /*51510*/  @!P0 BRA `(.L_x_12) ;  /* 0x0000012c00788947 */ /* 0x010fea0003800000 */
.L_x_11:
[----:B-----5:R-:W4:Y:S04]  /*51520*/  LDL.LU R2, [R1+0x2104] ;  /* 0x0021040001027983 */ /* 0x020f280000300800 */
        /* <DEDUP_REMOVED lines=36> */
[----:B------:R-:W-:Y:S06]  /*51770*/  BAR.SYNC.DEFER_BLOCKING 0x0 ;  /* 0x0000000000007b1d */ /* 0x000fec0000010000 */
[----:B------:R-:W-:Y:S04]  /*51780*/  STL [R1+0x22bc], R93 ;  /* 0x0022bc5d01007387 */ /* 0x000fe80000100800 */
[----:B------:R-:W-:Y:S04]  /*51790*/  STL [R1+0x22a8], R91 ;  /* 0x0022a85b01007387 */ /* 0x000fe80000100800 */
[----:B------:R-:W-:Y:S04]  /*517a0*/  STL [R1+0x22a0], R89 ;  /* 0x0022a05901007387 */ /* 0x000fe80000100800 */
[----:B------:R-:W-:Y:S04]  /*517b0*/  STL [R1+0x2298], R87 ;  /* 0x0022985701007387 */ /* 0x000fe80000100800 */
[----:B------:R-:W-:Y:S01]  /*517c0*/  STL [R1+0x2290], R86 ;  /* 0x0022905601007387 */ /* 0x000fe20000100800 */
[----:B------:R-:W0:Y:S03]  /*517d0*/  @!P2 SYNCS.CCTL.IV [UR76+0x50000] ;  /* 0x05000000ff00a9b1 */ /* 0x000e26000800004c */
        /* <DEDUP_REMOVED lines=19> */
[----:B------:R1:W-:Y:S01]  /*51910*/  STL [R1+0x21cc], R68 ;  /* 0x0021cc4401007387 */ /* 0x0003e20000100800 */
[----:B0-----:R-:W-:Y:S06]  /*51920*/  BAR.SYNC.DEFER_BLOCKING 0x0 ;  /* 0x0000000000007b1d */ /* 0x001fec0000010000 */
[----:B------:R-:W0:Y:S01]  /*51930*/  @!P2 SYNCS.CCTL.IV [UR76+0x50008] ;  /* 0x05000800ff00a9b1 */ /* 0x000e22000800004c */
[----:B----4-:R-:W-:-:S13]  /*51940*/  R2UR UR4, R2 ;  /* 0x00000000020472ca */ /* 0x010fda00000e0000 */
[----:B-1----:R-:W1:Y:S02]  /*51950*/  LDTM.x64 R24, tmem[UR4] ;  /* 0x00000004001879ee */ /* 0x002e640008340000 */
[----:B-1----:R-:W-:Y:S01]  /*51960*/  STL.64 [R1+0x200], R24 ;  /* 0x0002001801007387 */ /* 0x002fe20000100a00 */
        /* <DEDUP_REMOVED lines=8> */
[----:B------:R1:W-:Y:S04]  /*519f0*/  STL.64 [R1+0x240], R40 ;  /* 0x0002402801007387 */ /* 0x0003e80000100a00 */
[----:B------:R-:W-:Y:S04]  /*51a00*/  STL.64 [R1+0x248], R42 ;  /* 0x0002482a01007387 */ /* 0x000fe80000100a00 */
[----:B------:R-:W-:Y:S04]  /*51a10*/  STL.64 [R1+0x250], R44 ;  /* 0x0002502c01007387 */ /* 0x000fe80000100a00 */
[----:B------:R-:W-:Y:S01]  /*51a20*/  STL.64 [R1+0x258], R46 ;  /* 0x0002582e01007387 */ /* 0x000fe20000100a00 */
[----:B-1----:R-:W-:-:S03]  /*51a30*/  IMAD.MOV.U32 R40, RZ, RZ, R81 ;  /* 0x000000ffff287224 */ /* 0x002fc600078e0051 */
[----:B------:R-:W-:Y:S04]  /*51a40*/  STL.64 [R1+0x260], R48 ;  /* 0x0002603001007387 */ /* 0x000fe80000100a00 */
[----:B------:R-:W-:Y:S04]  /*51a50*/  STL.64 [R1+0x268], R50 ;  /* 0x0002683201007387 */ /* 0x000fe80000100a00 */
[----:B------:R-:W-:Y:S04]  /*51a60*/  STL.64 [R1+0x270], R52 ;  /* 0x0002703401007387 */ /* 0x000fe80000100a00 */
[----:B------:R-:W-:Y:S04]  /*51a70*/  STL.64 [R1+0x278], R54 ;  /* 0x0002783601007387 */ /* 0x000fe80000100a00 */
[----:B------:R-:W-:Y:S04]  /*51a80*/  STL.64 [R1+0x280], R56 ;  /* 0x0002803801007387 */ /* 0x000fe80000100a00 */
[----:B------:R1:W-:Y:S04]  /*51a90*/  STL.64 [R1+0x288], R58 ;  /* 0x0002883a01007387 */ /* 0x0003e80000100a00 */
[----:B------:R4:W-:Y:S04]  /*51aa0*/  STL.64 [R1+0x290], R60 ;  /* 0x0002903c01007387 */ /* 0x0009e80000100a00 */
        /* <DEDUP_REMOVED lines=12> */
[----:B------:R3:W-:Y:S04]  /*51b70*/  STL.64 [R1+0x2f8], R86 ;  /* 0x0002f85601007387 */ /* 0x0007e80000100a00 */
[----:B-1----:R-:W3:Y:S04]  /*51b80*/  LDL.LU R58, [R1+0x2e0] ;  /* 0x0002e000013a7983 */ /* 0x002ee80000300800 */
        /* <DEDUP_REMOVED lines=11> */
[----:B--2---:R-:W2:Y:S04]  /*51c40*/  LDL.LU R77, [R1+0x2b0] ;  /* 0x0002b000014d7983 */ /* 0x004ea80000300800 */
        /* <DEDUP_REMOVED lines=27> */
[----:B---3--:R-:W3:Y:S04]  /*51e00*/  LDL.LU R87, [R1+0x208] ;  /* 0x0002080001577983 */ /* 0x008ee80000300800 */
[----:B------:R-:W3:Y:S04]  /*51e10*/  LDL.LU R86, [R1+0x204] ;  /* 0x0002040001567983 */ /* 0x000ee80000300800 */
[----:B--2---:R-:W-:Y:S04]  /*51e20*/  STL [R1+0x240c], R77 ;  /* 0x00240c4d01007387 */ /* 0x004fe80000100800 */
        /* <DEDUP_REMOVED lines=36> */
[----:B------:R-:W-:Y:S04]  /*52070*/  STL [R1+0x22dc], R0 ;  /* 0x0022dc0001007387 */ /* 0x000fe80000100800 */
[----:B------:R-:W-:Y:S01]  /*52080*/  STL [R1+0x22c4], R93 ;  /* 0x0022c45d01007387 */ /* 0x000fe20000100800 */
[----:B-1----:R-:W1:Y:S03]  /*52090*/  LDTM.x64 R4, tmem[UR4+0x40] ;  /* 0x00004004000479ee */ /* 0x002e660008340000 */
[----:B------:R-:W-:Y:S04]  /*520a0*/  STL [R1+0x22b4], R91 ;  /* 0x0022b45b01007387 */ /* 0x000fe80000100800 */
[----:B------:R-:W-:Y:S04]  /*520b0*/  STL [R1+0x22ac], R89 ;  /* 0x0022ac5901007387 */ /* 0x000fe80000100800 */
[----:B---3--:R-:W-:Y:S04]  /*520c0*/  STL [R1+0x22a4], R87 ;  /* 0x0022a45701007387 */ /* 0x008fe80000100800 */
[----:B------:R-:W-:Y:S04]  /*520d0*/  STL [R1+0x229c], R86 ;  /* 0x00229c5601007387 */ /* 0x000fe80000100800 */
[----:B-1----:R-:W-:Y:S01]  /*520e0*/  STL [R1+0x14c], R23 ;  /* 0x00014c1701007387 */ /* 0x002fe20000100800 */
[----:B------:R-:W-:-:S02]  /*520f0*/  IMAD.MOV.U32 R88, RZ, RZ, R20 ;  /* 0x000000ffff587224 */ /* 0x000fc400078e0014 */
[----:B------:R-:W-:Y:S01]  /*52100*/  IMAD.MOV.U32 R83, RZ, RZ, R17 ;  /* 0x000000ffff537224 */ /* 0x000fe200078e0011 */
[----:B------:R-:W-:Y:S01]  /*52110*/  STL [R1+0x154], R25 ;  /* 0x0001541901007387 */ /* 0x000fe20000100800 */
[----:B------:R-:W-:Y:S02]  /*52120*/  IMAD.MOV.U32 R80, RZ, RZ, R14 ;  /* 0x000000ffff507224 */ /* 0x000fe400078e000e */
[----:B------:R-:W-:Y:S01]  /*52130*/  IMAD.MOV.U32 R75, RZ, RZ, R11 ;  /* 0x000000ffff4b7224 */ /* 0x000fe200078e000b */
[----:B------:R-:W-:Y:S01]  /*52140*/  STL.64 [R1+0x158], R26 ;  /* 0x0001581a01007387 */ /* 0x000fe20000100a00 */
[----:B------:R-:W-:Y:S02]  /*52150*/  IMAD.MOV.U32 R72, RZ, RZ, R8 ;  /* 0x000000ffff487224 */ /* 0x000fe400078e0008 */
[----:B------:R-:W-:Y:S01]  /*52160*/  IMAD.MOV.U32 R69, RZ, RZ, R5 ;  /* 0x000000ffff457224 */ /* 0x000fe200078e0005 */
[----:B------:R-:W-:Y:S01]  /*52170*/  STL.64 [R1+0x160], R28 ;  /* 0x0001601c01007387 */ /* 0x000fe20000100a00 */
        /* <DEDUP_REMOVED lines=11> */
[----:B------:R-:W-:Y:S01]  /*52230*/  STL.64 [R1+0x180], R36 ;  /* 0x0001802401007387 */ /* 0x000fe20000100a00 */
        /* <DEDUP_REMOVED lines=22> */
[----:B-1----:R-:W2:Y:S04]  /*523a0*/  LDL.LU R65, [R1+0x24c8] ;  /* 0x0024c80001417983 */ /* 0x002ea80000300800 */
[----:B------:R-:W3:Y:S04]  /*523b0*/  LDL.LU R62, [R1+0x24c4] ;  /* 0x0024c400013e7983 */ /* 0x000ee80000300800 */
        /* <DEDUP_REMOVED lines=50> */
[----:B--2---:R-:W-:Y:S04]  /*526e0*/  STL [R1+0x2468], R65 ;  /* 0x0024684101007387 */ /* 0x004fe80000100800 */
[----:B---3--:R-:W-:Y:S04]  /*526f0*/  STL [R1+0x2464], R62 ;  /* 0x0024643e01007387 */ /* 0x008fe80000100800 */
[----:B----4-:R-:W-:Y:S04]  /*52700*/  STL [R1+0x2460], R61 ;  /* 0x0024603d01007387 */ /* 0x010fe80000100800 */
        /* <DEDUP_REMOVED lines=15> */
[----:B------:R1:W-:Y:S04]  /*52800*/  STL [R1+0x2410], R20 ;  /* 0x0024101401007387 */ /* 0x0003e80000100800 */
[----:B------:R-:W-:Y:S04]  /*52810*/  STL [R1+0x2280], R84 ;  /* 0x0022805401007387 */ /* 0x000fe80000100800 */
[----:B------:R-:W-:Y:S01]  /*52820*/  STL [R1+0x227c], R85 ;  /* 0x00227c5501007387 */ /* 0x000fe20000100800 */
[----:B-1----:R-:W1:Y:S03]  /*52830*/  LDTM.x64 R20, tmem[UR4+0x80] ;  /* 0x00008004001479ee */ /* 0x002e660008340000 */
[----:B------:R-:W-:Y:S04]  /*52840*/  STL [R1+0x22f4], R85 ;  /* 0x0022f45501007387 */ /* 0x000fe80000100800 */
[----:B------:R-:W-:Y:S04]  /*52850*/  STL [R1+0x2278], R88 ;  /* 0x0022785801007387 */ /* 0x000fe80000100800 */
[----:B------:R-:W-:Y:S04]  /*52860*/  STL [R1+0x22fc], R88 ;  /* 0x0022fc5801007387 */ /* 0x000fe80000100800 */
[----:B------:R-:W-:Y:S04]  /*52870*/  STL [R1+0x2274], R90 ;  /* 0x0022745a01007387 */ /* 0x000fe80000100800 */
[----:B------:R-:W-:Y:S04]  /*52880*/  STL [R1+0x2300], R90 ;  /* 0x0023005a01007387 */ /* 0x000fe80000100800 */
[----:B------:R-:W-:Y:S01]  /*52890*/  STL [R1+0x2270], R92 ;  /* 0x0022705c01007387 */ /* 0x000fe20000100800 */
[----:B-1----:R-:W-:-:S03]  /*528a0*/  IMAD.MOV.U32 R19, RZ, RZ, R82 ;  /* 0x000000ffff137224 */ /* 0x002fc600078e0052 */
[----:B------:R-:W-:Y:S01]  /*528b0*/  STL [R1+0x2308], R92 ;  /* 0x0023085c01007387 */ /* 0x000fe20000100800 */
[----:B------:R-:W-:-:S03]  /*528c0*/  IMAD.MOV.U32 R13, RZ, RZ, R83 ;  /* 0x000000ffff0d7224 */ /* 0x000fc600078e0053 */
[----:B------:R-:W-:Y:S04]  /*528d0*/  STL [R1+0x226c], R2 ;  /* 0x00226c0201007387 */ /* 0x000fe80000100800 */
[----:B------:R-:W-:Y:S04]  /*528e0*/  STL [R1+0x230c], R2 ;  /* 0x00230c0201007387 */ /* 0x000fe80000100800 */
[----:B------:R-:W-:Y:S04]  /*528f0*/  STL [R1+0x2268], R3 ;  /* 0x0022680301007387 */ /* 0x000fe80000100800 */
[----:B------:R-:W-:Y:S04]  /*52900*/  STL [R1+0x2314], R3 ;  /* 0x0023140301007387 */ /* 0x000fe80000100800 */
[----:B------:R-:W-:Y:S04]  /*52910*/  STL.64 [R1], R20 ;  /* 0x0000001401007387 */ /* 0x000fe80000100a00 */
        /* <DEDUP_REMOVED lines=29> */
[----:B------:R2:W-:Y:S04]  /*52af0*/  STL.64 [R1+0xe8], R78 ;  /* 0x0000e84e01007387 */ /* 0x0005e80000100a00 */
[----:B------:R3:W-:Y:S04]  /*52b00*/  STL [R1+0xf0], R80 ;  /* 0x0000f05001007387 */ /* 0x0007e80000100800 */
[----:B------:R4:W3:Y:S04]  /*52b10*/  LDL.LU R82, [R1+0x2470] ;  /* 0x0024700001527983 */ /* 0x0008e80000300800 */
[----:B-1----:R-:W3:Y:S04]  /*52b20*/  LDL.LU R76, [R1+0x246c] ;  /* 0x00246c00014c7983 */ /* 0x002ee80000300800 */
[----:B------:R-:W3:Y:S04]  /*52b30*/  LDL.LU R65, [R1+0x2468] ;  /* 0x0024680001417983 */ /* 0x000ee80000300800 */
        /* <DEDUP_REMOVED lines=8> */
[----:B------:R-:W4:Y:S04]  /*52bc0*/  LDL.LU.64 R42, [R1+0x2440] ;  /* 0x00244000012a7983 */ /* 0x000f280000300a00 */
        /* <DEDUP_REMOVED lines=66> */
[----:B---3--:R-:W3:Y:S04]  /*52ff0*/  LDL.LU R80, [R1+0x4] ;  /* 0x0000040001507983 */ /* 0x008ee80000300800 */
[----:B------:R1:W2:Y:S04]  /*53000*/  LDL.LU R67, [R1+0x2400] ;  /* 0x0024000001437983 */ /* 0x0002a80000300800 */
[----:B------:R-:W3:Y:S04]  /*53010*/  LDL.LU R81, [R1] ;  /* 0x0000000001517983 */ /* 0x000ee80000300800 */
[----:B------:R-:W3:Y:S04]  /*53020*/  LDL.LU R10, [R1+0x23fc] ;  /* 0x0023fc00010a7983 */ /* 0x000ee80000300800 */
[----:B----4-:R-:W-:Y:S04]  /*53030*/  STL [R1+0x2344], R73 ;  /* 0x0023444901007387 */ /* 0x010fe80000100800 */
[----:B------:R-:W-:Y:S04]  /*53040*/  STL [R1+0x2340], R71 ;  /* 0x0023404701007387 */ /* 0x000fe80000100800 */
[----:B------:R-:W-:Y:S04]  /*53050*/  STL [R1+0x2338], R84 ;  /* 0x0023385401007387 */ /* 0x000fe80000100800 */
[----:B------:R-:W-:Y:S04]  /*53060*/  STL [R1+0x2334], R70 ;  /* 0x0023344601007387 */ /* 0x000fe80000100800 */
[----:B------:R-:W-:Y:S04]  /*53070*/  STL [R1+0x232c], R68 ;  /* 0x00232c4401007387 */ /* 0x000fe80000100800 */
[----:B------:R-:W-:Y:S04]  /*53080*/  STL [R1+0x2328], R85 ;  /* 0x0023285501007387 */ /* 0x000fe80000100800 */
[----:B------:R-:W-:Y:S04]  /*53090*/  STL [R1+0x2320], R90 ;  /* 0x0023205a01007387 */ /* 0x000fe80000100800 */
[----:B------:R-:W-:Y:S01]  /*530a0*/  STL [R1+0x2318], R2 ;  /* 0x0023180201007387 */ /* 0x000fe20000100800 */
[----:B--2---:R-:W-:-:S03]  /*530b0*/  F2FP.F16.F32.PACK_AB R67, R13, R16 ;  /* 0x000000100d43723e */ /* 0x004fc600000000ff */
[----:B------:R-:W2:Y:S04]  /*530c0*/  LDL.LU R13, [R1+0x23f8] ;  /* 0x0023f800010d7983 */ /* 0x000ea80000300800 */
[----:B------:R-:W4:Y:S04]  /*530d0*/  LDL.LU R16, [R1+0x23f4] ;  /* 0x0023f40001107983 */ /* 0x000f280000300800 */
[----:B------:R0:W-:Y:S04]  /*530e0*/  STL [R1+0x328], R67 ;  /* 0x0003284301007387 */ /* 0x0001e80000100800 */
[----:B0-----:R1:W2:Y:S02]  /*530f0*/  LDL.LU R67, [R1+0x23f0] ;  /* 0x0023f00001437983 */ /* 0x0012a40000300800 */
[----:B--2---:R-:W-:-:S02]  /*53100*/  F2FP.F16.F32.PACK_AB R67, R19, R25 ;  /* 0x000000191343723e */ /* 0x004fc400000000ff */
[----:B------:R-:W2:Y:S04]  /*53110*/  LDL.LU R19, [R1+0x23ec] ;  /* 0x0023ec0001137983 */ /* 0x000ea80000300800 */
[----:B------:R-:W2:Y:S04]  /*53120*/  LDL.LU R25, [R1+0x23e8] ;  /* 0x0023e80001197983 */ /* 0x000ea80000300800 */
        /* <DEDUP_REMOVED lines=19> */
[----:B------:R1:W2:Y:S04]  /*53260*/  LDL.LU R22, [R1+0x23b8] ;  /* 0x0023b80001167983 */ /* 0x0002a80000300800 */
[----:B------:R0:W-:Y:S04]  /*53270*/  STL [R1+0x300], R67 ;  /* 0x0003004301007387 */ /* 0x0001e80000100800 */
[----:B0-----:R1:W2:Y:S02]  /*53280*/  LDL.LU R67, [R1+0x23b4] ;  /* 0x0023b40001437983 */ /* 0x0012a40000300800 */
[----:B--2---:R-:W-:-:S02]  /*53290*/  F2FP.F16.F32.PACK_AB R67, R31, R40 ;  /* 0x000000281f43723e */ /* 0x004fc400000000ff */
[----:B------:R1:W2:Y:S04]  /*532a0*/  LDL.LU R31, [R1+0x23b0] ;  /* 0x0023b000011f7983 */ /* 0x0002a80000300800 */
[----:B------:R1:W2:Y:S04]  /*532b0*/  LDL.LU R40, [R1+0x23ac] ;  /* 0x0023ac0001287983 */ /* 0x0002a80000300800 */
[----:B------:R0:W-:Y:S04]  /*532c0*/  STL [R1+0x2f8], R67 ;  /* 0x0002f84301007387 */ /* 0x0001e80000100800 */
[----:B0-----:R1:W2:Y:S02]  /*532d0*/  LDL.LU R67, [R1+0x23a8] ;  /* 0x0023a80001437983 */ /* 0x0012a40000300800 */
[----:B--2---:R-:W-:-:S02]  /*532e0*/  F2FP.F16.F32.PACK_AB R67, R49, R58 ;  /* 0x0000003a3143723e */ /* 0x004fc400000000ff */
[----:B------:R1:W2:Y:S04]  /*532f0*/  LDL.LU R49, [R1+0x23a4] ;  /* 0x0023a40001317983 */ /* 0x0002a80000300800 */
[----:B------:R1:W3:Y:S04]  /*53300*/  LDL.LU R58, [R1+0x23a0] ;  /* 0x0023a000013a7983 */ /* 0x0002e80000300800 */
[----:B------:R0:W-:Y:S01]  /*53310*/  STL [R1+0x2f0], R67 ;  /* 0x0002f04301007387 */ /* 0x0001e20000100800 */
[----:B------:R-:W-:-:S03]  /*53320*/  F2FP.F16.F32.PACK_AB R40, R46, R43 ;  /* 0x0000002b2e28723e */ /* 0x000fc600000000ff */
[----:B0-----:R1:W4:Y:S01]  /*53330*/  LDL.LU R67, [R1+0x239c] ;  /* 0x00239c0001437983 */ /* 0x0013220000300800 */
[----:B--2---:R-:W-:Y:S02]  /*53340*/  F2FP.F16.F32.PACK_AB R49, R55, R52 ;  /* 0x000000343731723e */ /* 0x004fe400000000ff */
[----:B---3--:R-:W-:Y:S02]  /*53350*/  F2FP.F16.F32.PACK_AB R58, R64, R61 ;  /* 0x0000003d403a723e */ /* 0x008fe400000000ff */
[----:B------:R1:W2:Y:S04]  /*53360*/  LDL.LU R64, [R1+0x2398] ;  /* 0x0023980001407983 */ /* 0x0002a80000300800 */
[----:B------:R1:W3:Y:S04]  /*53370*/  LDL.LU R61, [R1+0x2394] ;  /* 0x00239400013d7983 */ /* 0x0002e80000300800 */
[----:B------:R0:W-:Y:S04]  /*53380*/  STL [R1+0x2e8], R58 ;  /* 0x0002e83a01007387 */ /* 0x0001e80000100800 */
[----:B0-----:R1:W3:Y:S04]  /*53390*/  LDL.LU R58, [R1+0x2390] ;  /* 0x00239000013a7983 */ /* 0x0012e80000300800 */
[----:B------:R1:W3:Y:S04]  /*533a0*/  LDL.LU R55, [R1+0x238c] ;  /* 0x00238c0001377983 */ /* 0x0002e80000300800 */
[----:B------:R1:W3:Y:S04]  /*533b0*/  LDL.LU R52, [R1+0x2388] ;  /* 0x0023880001347983 */ /* 0x0002e80000300800 */
[----:B------:R0:W-:Y:S04]  /*533c0*/  STL [R1+0x2e0], R49 ;  /* 0x0002e03101007387 */ /* 0x0001e80000100800 */
[----:B0-----:R1:W3:Y:S04]  /*533d0*/  LDL.LU R49, [R1+0x2384] ;  /* 0x0023840001317983 */ /* 0x0012e80000300800 */
[----:B------:R1:W3:Y:S04]  /*533e0*/  LDL.LU R46, [R1+0x2380] ;  /* 0x00238000012e7983 */ /* 0x0002e80000300800 */
[----:B------:R1:W3:Y:S01]  /*533f0*/  LDL.LU R43, [R1+0x237c] ;  /* 0x00237c00012b7983 */ /* 0x0002e20000300800 */
[----:B------:R-:W-:-:S03]  /*53400*/  F2FP.F16.F32.PACK_AB R31, R37, R34 ;  /* 0x00000022251f723e */ /* 0x000fc600000000ff */
[----:B------:R0:W-:Y:S01]  /*53410*/  STL [R1+0x2d8], R40 ;  /* 0x0002d82801007387 */ /* 0x0001e20000100800 */
[----:B------:R-:W-:Y:S02]  /*53420*/  F2FP.F16.F32.PACK_AB R22, R28, R25 ;  /* 0x000000191c16723e */ /* 0x000fe400000000ff */
[----:B------:R-:W-:Y:S01]  /*53430*/  F2FP.F16.F32.PACK_AB R90, R92, R19 ;  /* 0x000000135c5a723e */ /* 0x000fe200000000ff */
[----:B0-----:R1:W3:Y:S04]  /*53440*/  LDL.LU R40, [R1+0x2378] ;  /* 0x0023780001287983 */ /* 0x0012e80000300800 */
[----:B------:R1:W3:Y:S04]  /*53450*/  LDL.LU R37, [R1+0x2374] ;  /* 0x0023740001257983 */ /* 0x0002e80000300800 */
[----:B------:R1:W3:Y:S04]  /*53460*/  LDL.LU R34, [R1+0x2370] ;  /* 0x0023700001227983 */ /* 0x0002e80000300800 */
[----:B------:R0:W-:Y:S01]  /*53470*/  STL [R1+0x2d0], R31 ;  /* 0x0002d01f01007387 */ /* 0x0001e20000100800 */
[----:B----4-:R-:W-:-:S02]  /*53480*/  F2FP.F16.F32.PACK_AB R85, R91, R16 ;  /* 0x000000105b55723e */ /* 0x010fc400000000ff */
[----:B------:R-:W-:Y:S01]  /*53490*/  F2FP.F16.F32.PACK_AB R84, R88, R13 ;  /* 0x0000000d5854723e */ /* 0x000fe200000000ff */
[----:B0-----:R1:W4:Y:S04]  /*534a0*/  LDL.LU R31, [R1+0x236c] ;  /* 0x00236c00011f7983 */ /* 0x0013280000300800 */
[----:B------:R1:W4:Y:S04]  /*534b0*/  LDL.LU R28, [R1+0x2368] ;  /* 0x00236800011c7983 */ /* 0x0003280000300800 */
[----:B------:R1:W4:Y:S04]  /*534c0*/  LDL.LU R25, [R1+0x2364] ;  /* 0x0023640001197983 */ /* 0x0003280000300800 */
[----:B------:R0:W-:Y:S01]  /*534d0*/  STL [R1+0x2cc], R22 ;  /* 0x0002cc1601007387 */ /* 0x0001e20000100800 */
[----:B------:R-:W-:-:S02]  /*534e0*/  F2FP.F16.F32.PACK_AB R73, R83, R10 ;  /* 0x0000000a5349723e */ /* 0x000fc400000000ff */
[----:B------:R-:W-:Y:S02]  /*534f0*/  F2FP.F16.F32.PACK_AB R71, R75, R7 ;  /* 0x000000074b47723e */ /* 0x000fe400000000ff */
[----:B------:R-:W-:Y:S01]  /*53500*/  F2FP.F16.F32.PACK_AB R70, R74, R4 ;  /* 0x000000044a46723e */ /* 0x000fe200000000ff */
[----:B0-----:R1:W4:Y:S04]  /*53510*/  LDL.LU R22, [R1+0x2360] ;  /* 0x0023600001167983 */ /* 0x0013280000300800 */
[----:B------:R1:W4:Y:S04]  /*53520*/  LDL.LU R19, [R1+0x235c] ;  /* 0x00235c0001137983 */ /* 0x0003280000300800 */
[----:B------:R1:W4:Y:S04]  /*53530*/  LDL.LU R16, [R1+0x2358] ;  /* 0x0023580001107983 */ /* 0x0003280000300800 */
[----:B------:R-:W-:Y:S04]  /*53540*/  STL [R1+0x2c8], R90 ;  /* 0x0002c85a01007387 */ /* 0x000fe80000100800 */
[----:B------:R1:W4:Y:S01]  /*53550*/  LDL.LU R13, [R1+0x2354] ;  /* 0x00235400010d7983 */ /* 0x0003220000300800 */
[----:B------:R-:W-:-:S03]  /*53560*/  F2FP.F16.F32.PACK_AB R68, R72, R77 ;  /* 0x0000004d4844723e */ /* 0x000fc600000000ff */
[----:B------:R-:W-:Y:S01]  /*53570*/  STL [R1+0x2c4], R85 ;  /* 0x0002c45501007387 */ /* 0x000fe20000100800 */
[----:B------:R-:W-:Y:S02]  /*53580*/  F2FP.F16.F32.PACK_AB R67, R69, R76 ;  /* 0x0000004c4543723e */ /* 0x000fe400000000ff */
[----:B------:R-:W-:Y:S01]  /*53590*/  F2FP.F16.F32.PACK_AB R2, R3, R42 ;  /* 0x0000002a0302723e */ /* 0x000fe200000000ff */
[----:B------:R1:W4:Y:S01]  /*535a0*/  LDL.LU R10, [R1+0x2350] ;  /* 0x00235000010a7983 */ /* 0x0003220000300800 */
[----:B------:R-:W0:Y:S03]  /*535b0*/  LDC.64 R76, c[0x0][0x398] ;  /* 0x0000e600ff4c7b82 */ /* 0x000e260000000a00 */
[----:B------:R-:W-:Y:S04]  /*535c0*/  STL [R1+0x2c0], R84 ;  /* 0x0002c05401007387 */ /* 0x000fe80000100800 */
[----:B------:R1:W4:Y:S04]  /*535d0*/  LDL.LU R7, [R1+0x234c] ;  /* 0x00234c0001077983 */ /* 0x0003280000300800 */
[----:B------:R0:W-:Y:S04]  /*535e0*/  STL [R1+0x2bc], R73 ;  /* 0x0002bc4901007387 */ /* 0x0001e80000100800 */
[----:B------:R1:W4:Y:S04]  /*535f0*/  LDL.LU R4, [R1+0x2348] ;  /* 0x0023480001047983 */ /* 0x0003280000300800 */
[----:B------:R0:W-:Y:S04]  /*53600*/  STL [R1+0x2b8], R71 ;  /* 0x0002b84701007387 */ /* 0x0001e80000100800 */
[----:B------:R0:W-:Y:S04]  /*53610*/  STL [R1+0x2b4], R70 ;  /* 0x0002b44601007387 */ /* 0x0001e80000100800 */
[----:B------:R0:W-:Y:S04]  /*53620*/  STL [R1+0x2b0], R68 ;  /* 0x0002b04401007387 */ /* 0x0001e80000100800 */
[----:B------:R-:W-:Y:S01]  /*53630*/  STL [R1+0x2ac], R67 ;  /* 0x0002ac4301007387 */ /* 0x000fe20000100800 */
[----:B--2---:R-:W-:-:S02]  /*53640*/  F2FP.F16.F32.PACK_AB R64, R66, R65 ;  /* 0x000000414240723e */ /* 0x004fc400000000ff */
[----:B---3--:R-:W-:-:S03]  /*53650*/  F2FP.F16.F32.PACK_AB R61, R63, R62 ;  /* 0x0000003e3f3d723e */ /* 0x008fc600000000ff */
[----:B------:R-:W-:Y:S04]  /*53660*/  STL [R1+0x2a8], R64 ;  /* 0x0002a84001007387 */ /* 0x000fe80000100800 */
[----:B------:R-:W-:Y:S01]  /*53670*/  STL [R1+0x2a4], R61 ;  /* 0x0002a43d01007387 */ /* 0x000fe20000100800 */
[----:B------:R-:W-:Y:S02]  /*53680*/  F2FP.F16.F32.PACK_AB R58, R60, R59 ;  /* 0x0000003b3c3a723e */ /* 0x000fe400000000ff */
[----:B------:R-:W-:-:S03]  /*53690*/  F2FP.F16.F32.PACK_AB R55, R57, R56 ;  /* 0x000000383937723e */ /* 0x000fc600000000ff */
[----:B------:R-:W-:Y:S01]  /*536a0*/  STL [R1+0x2a0], R58 ;  /* 0x0002a03a01007387 */ /* 0x000fe20000100800 */
[----:B------:R-:W-:-:S03]  /*536b0*/  F2FP.F16.F32.PACK_AB R52, R54, R53 ;  /* 0x000000353634723e */ /* 0x000fc600000000ff */
[----:B------:R-:W-:Y:S04]  /*536c0*/  STL [R1+0x29c], R55 ;  /* 0x00029c3701007387 */ /* 0x000fe80000100800 */
[----:B------:R-:W-:Y:S01]  /*536d0*/  STL [R1+0x298], R52 ;  /* 0x0002983401007387 */ /* 0x000fe20000100800 */
[----:B------:R-:W-:Y:S02]  /*536e0*/  F2FP.F16.F32.PACK_AB R49, R51, R50 ;  /* 0x000000323331723e */ /* 0x000fe400000000ff */
[----:B------:R-:W-:-:S03]  /*536f0*/  F2FP.F16.F32.PACK_AB R46, R48, R47 ;  /* 0x0000002f302e723e */ /* 0x000fc600000000ff */
[----:B------:R-:W-:Y:S01]  /*53700*/  STL [R1+0x294], R49 ;  /* 0x0002943101007387 */ /* 0x000fe20000100800 */
[----:B------:R-:W-:-:S03]  /*53710*/  F2FP.F16.F32.PACK_AB R43, R45, R44 ;  /* 0x0000002c2d2b723e */ /* 0x000fc600000000ff */
[----:B------:R-:W-:Y:S04]  /*53720*/  STL [R1+0x290], R46 ;  /* 0x0002902e01007387 */ /* 0x000fe80000100800 */
[----:B0-----:R-:W2:Y:S04]  /*53730*/  LDL.LU R73, [R1+0x50] ;  /* 0x0000500001497983 */ /* 0x001ea80000300800 */
[----:B------:R-:W-:Y:S04]  /*53740*/  STL [R1+0x28c], R43 ;  /* 0x00028c2b01007387 */ /* 0x000fe80000100800 */
[----:B------:R-:W2:Y:S04]  /*53750*/  LDL.LU R71, [R1+0x250] ;  /* 0x0002500001477983 */ /* 0x000ea80000300800 */
[----:B------:R0:W-:Y:S04]  /*53760*/  STL [R1+0x288], R2 ;  /* 0x0002880201007387 */ /* 0x0001e80000100800 */
[----:B------:R-:W3:Y:S04]  /*53770*/  LDL.LU R84, [R1+0x4c] ;  /* 0x00004c0001547983 */ /* 0x000ee80000300800 */
[----:B------:R-:W3:Y:S04]  /*53780*/  LDL.LU R70, [R1+0x24c] ;  /* 0x00024c0001467983 */ /* 0x000ee80000300800 */
[----:B------:R-:W3:Y:S04]  /*53790*/  LDL.LU R68, [R1+0x48] ;  /* 0x0000480001447983 */ /* 0x000ee80000300800 */
[----:B------:R-:W3:Y:S04]  /*537a0*/  LDL.LU R85, [R1+0x248] ;  /* 0x0002480001557983 */ /* 0x000ee80000300800 */
[----:B------:R-:W3:Y:S01]  /*537b0*/  LDL.LU R90, [R1+0x44] ;  /* 0x00004400015a7983 */ /* 0x000ee20000300800 */
[----:B------:R-:W-:-:S03]  /*537c0*/  F2FP.F16.F32.PACK_AB R40, R0, R41 ;  /* 0x000000290028723e */ /* 0x000fc600000000ff */
[----:B------:R-:W3:Y:S01]  /*537d0*/  LDL.LU R75, [R1+0x244] ;  /* 0x00024400014b7983 */ /* 0x000ee20000300800 */
[----:B------:R-:W-:-:S03]  /*537e0*/  F2FP.F16.F32.PACK_AB R37, R39, R38 ;  /* 0x000000262725723e */ /* 0x000fc600000000ff */
[----:B0-----:R-:W3:Y:S01]  /*537f0*/  LDL.LU R2, [R1+0x40] ;  /* 0x0000400001027983 */ /* 0x001ee20000300800 */
[----:B------:R-:W-:-:S03]  /*53800*/  F2FP.F16.F32.PACK_AB R34, R36, R35 ;  /* 0x000000232422723e */ /* 0x000fc600000000ff */
[----:B------:R-:W3:Y:S01]  /*53810*/  LDL.LU R3, [R1+0x240] ;  /* 0x0002400001037983 */ /* 0x000ee20000300800 */
[----:B----4-:R-:W-:-:S03]  /*53820*/  F2FP.F16.F32.PACK_AB R31, R33, R32 ;  /* 0x00000020211f723e */ /* 0x010fc600000000ff */
[----:B------:R-:W4:Y:S04]  /*53830*/  LDL.LU R92, [R1+0x23c] ;  /* 0x00023c00015c7983 */ /* 0x000f280000300800 */
[----:B------:R-:W3:Y:S01]  /*53840*/  LDL.LU R88, [R1+0x238] ;  /* 0x0002380001587983 */ /* 0x000ee20000300800 */
[----:B------:R-:W-:-:S03]  /*53850*/  F2FP.F16.F32.PACK_AB R28, R30, R29 ;  /* 0x0000001d1e1c723e */ /* 0x000fc600000000ff */
[----:B------:R-:W3:Y:S01]  /*53860*/  LDL.LU R83, [R1+0x234] ;  /* 0x0002340001537983 */ /* 0x000ee20000300800 */
[----:B------:R-:W-:-:S03]  /*53870*/  F2FP.F16.F32.PACK_AB R25, R27, R26 ;  /* 0x0000001a1b19723e */ /* 0x000fc600000000ff */
[----:B------:R-:W3:Y:S04]  /*53880*/  LDL.LU R69, [R1+0x230] ;  /* 0x0002300001457983 */ /* 0x000ee80000300800 */
[----:B------:R-:W3:Y:S01]  /*53890*/  LDL.LU R0, [R1+0x22c] ;  /* 0x00022c0001007983 */ /* 0x000ee20000300800 */
[----:B------:R-:W-:-:S03]  /*538a0*/  F2FP.F16.F32.PACK_AB R22, R24, R23 ;  /* 0x000000171816723e */ /* 0x000fc600000000ff */
[----:B------:R-:W-:Y:S01]  /*538b0*/  STL [R1+0x284], R40 ;  /* 0x0002842801007387 */ /* 0x000fe20000100800 */
[----:B------:R-:W-:-:S03]  /*538c0*/  F2FP.F16.F32.PACK_AB R19, R21, R20 ;  /* 0x000000141513723e */ /* 0x000fc600000000ff */
[----:B------:R-:W-:Y:S01]  /*538d0*/  STL [R1+0x280], R37 ;  /* 0x0002802501007387 */ /* 0x000fe20000100800 */
[----:B------:R-:W-:-:S03]  /*538e0*/  F2FP.F16.F32.PACK_AB R16, R18, R17 ;  /* 0x000000111210723e */ /* 0x000fc600000000ff */
[----:B------:R-:W-:Y:S04]  /*538f0*/  STL [R1+0x27c], R34 ;  /* 0x00027c2201007387 */ /* 0x000fe80000100800 */
[----:B------:R-:W-:Y:S01]  /*53900*/  STL [R1+0x278], R31 ;  /* 0x0002781f01007387 */ /* 0x000fe20000100800 */
[----:B------:R-:W-:-:S03]  /*53910*/  F2FP.F16.F32.PACK_AB R13, R15, R14 ;  /* 0x0000000e0f0d723e */ /* 0x000fc600000000ff */
[----:B------:R-:W3:Y:S01]  /*53920*/  LDL.LU R72, [R1+0x224] ;  /* 0x0002240001487983 */ /* 0x000ee20000300800 */
[----:B------:R-:W-:-:S03]  /*53930*/  F2FP.F16.F32.PACK_AB R10, R12, R11 ;  /* 0x0000000b0c0a723e */ /* 0x000fc600000000ff */
[----:B------:R-:W-:Y:S04]  /*53940*/  STL [R1+0x274], R28 ;  /* 0x0002741c01007387 */ /* 0x000fe80000100800 */
[----:B------:R-:W-:Y:S01]  /*53950*/  STL [R1+0x270], R25 ;  /* 0x0002701901007387 */ /* 0x000fe20000100800 */
[----:B------:R-:W-:-:S03]  /*53960*/  F2FP.F16.F32.PACK_AB R7, R9, R8 ;  /* 0x000000080907723e */ /* 0x000fc600000000ff */
[----:B------:R-:W3:Y:S04]  /*53970*/  LDL.LU R74, [R1+0x220] ;  /* 0x00022000014a7983 */ /* 0x000ee80000300800 */
[----:B------:R-:W-:Y:S01]  /*53980*/  STL [R1+0x26c], R22 ;  /* 0x00026c1601007387 */ /* 0x000fe20000100800 */
[----:B------:R-:W-:-:S03]  /*53990*/  F2FP.F16.F32.PACK_AB R4, R6, R5 ;  /* 0x000000050604723e */ /* 0x000fc600000000ff */
[----:B------:R-:W-:Y:S04]  /*539a0*/  STL [R1+0x268], R19 ;  /* 0x0002681301007387 */ /* 0x000fe80000100800 */
[----:B------:R-:W-:Y:S04]  /*539b0*/  STL [R1+0x264], R16 ;  /* 0x0002641001007387 */ /* 0x000fe80000100800 */
[----:B------:R-:W3:Y:S04]  /*539c0*/  LDL.LU R91, [R1+0x214] ;  /* 0x00021400015b7983 */ /* 0x000ee80000300800 */
[----:B------:R-:W-:Y:S04]  /*539d0*/  STL [R1+0x260], R13 ;  /* 0x0002600d01007387 */ /* 0x000fe80000100800 */
[----:B------:R-:W-:Y:S04]  /*539e0*/  STL [R1+0x25c], R10 ;  /* 0x00025c0a01007387 */ /* 0x000fe80000100800 */
[----:B------:R-:W-:Y:S04]  /*539f0*/  STL [R1+0x258], R7 ;  /* 0x0002580701007387 */ /* 0x000fe80000100800 */
[----:B------:R0:W-:Y:S04]  /*53a00*/  STL [R1+0x21b0], R76 ;  /* 0x0021b04c01007387 */ /* 0x0001e80000100800 */
[----:B------:R1:W-:Y:S04]  /*53a10*/  STL [R1+0x254], R4 ;  /* 0x0002540401007387 */ /* 0x0003e80000100800 */
[----:B0-----:R-:W3:Y:S01]  /*53a20*/  LDL.LU R76, [R1+0x21c] ;  /* 0x00021c00014c7983 */ /* 0x001ee20000300800 */
[----:B-1----:R-:W0:Y:S01]  /*53a30*/  LDTM.x64 R4, tmem[UR4+0xc0] ;  /* 0x0000c004000479ee */ /* 0x002e220008340000 */
[----:B--2---:R-:W-:-:S02]  /*53a40*/  F2FP.F16.F32.PACK_AB R82, R73, R71 ;  /* 0x000000474952723e */ /* 0x004fc400000000ff */
[----:B------:R-:W2:Y:S04]  /*53a50*/  LDL.LU R73, [R1+0x2344] ;  /* 0x0023440001497983 */ /* 0x000ea80000300800 */
[----:B------:R-:W2:Y:S04]  /*53a60*/  LDL.LU R71, [R1+0x2340] ;  /* 0x0023400001477983 */ /* 0x000ea80000300800 */
[----:B------:R1:W-:Y:S04]  /*53a70*/  STL [R1+0x250], R82 ;  /* 0x0002505201007387 */ /* 0x0003e80000100800 */
[----:B-1----:R1:W3:Y:S02]  /*53a80*/  LDL.LU R82, [R1+0x233c] ;  /* 0x00233c0001527983 */ /* 0x0022e40000300800 */
[----:B---3--:R-:W-:-:S02]  /*53a90*/  F2FP.F16.F32.PACK_AB R82, R84, R70 ;  /* 0x000000465452723e */ /* 0x008fc400000000ff */
[----:B------:R-:W3:Y:S04]  /*53aa0*/  LDL.LU R84, [R1+0x2338] ;  /* 0x0023380001547983 */ /* 0x000ee80000300800 */
        /* <DEDUP_REMOVED lines=12> */
[----:B0-----:R-:W3:Y:S01]  /*53b70*/  LDL.LU R82, [R1+0x200] ;  /* 0x0002000001527983 */ /* 0x001ee20000300800 */
[----:B--2---:R-:W-:-:S03]  /*53b80*/  F2FP.F16.F32.PACK_AB R75, R2, R3 ;  /* 0x00000003024b723e */ /* 0x004fc600000000ff */
[----:B------:R-:W4:Y:S04]  /*53b90*/  LDL.LU R2, [R1+0x2318] ;  /* 0x0023180001027983 */ /* 0x000f280000300800 */
[----:B------:R1:W2:Y:S04]  /*53ba0*/  LDL.LU R3, [R1+0x2314] ;  /* 0x0023140001037983 */ /* 0x0002a80000300800 */
[----:B------:R0:W-:Y:S04]  /*53bb0*/  STL [R1+0x240], R75 ;  /* 0x0002404b01007387 */ /* 0x0001e80000100800 */
[----:B0-----:R1:W4:Y:S02]  /*53bc0*/  LDL.LU R75, [R1+0x2310] ;  /* 0x00231000014b7983 */ /* 0x0013240000300800 */
[----:B----4-:R-:W-:-:S02]  /*53bd0*/  F2FP.F16.F32.PACK_AB R75, R2, R92 ;  /* 0x0000005c024b723e */ /* 0x010fc400000000ff */
[----:B------:R1:W4:Y:S04]  /*53be0*/  LDL.LU R2, [R1+0x230c] ;  /* 0x00230c0001027983 */ /* 0x0003280000300800 */
[----:B------:R1:W2:Y:S04]  /*53bf0*/  LDL.LU R92, [R1+0x2308] ;  /* 0x00230800015c7983 */ /* 0x0002a80000300800 */
[----:B------:R0:W-:Y:S04]  /*53c00*/  STL [R1+0x23c], R75 ;  /* 0x00023c4b01007387 */ /* 0x0001e80000100800 */
[----:B0-----:R1:W2:Y:S02]  /*53c10*/  LDL.LU R75, [R1+0x2304] ;  /* 0x00230400014b7983 */ /* 0x0012a40000300800 */
[----:B--2---:R-:W-:-:S02]  /*53c20*/  F2FP.F16.F32.PACK_AB R75, R90, R88 ;  /* 0x000000585a4b723e */ /* 0x004fc400000000ff */
[----:B------:R1:W2:Y:S04]  /*53c30*/  LDL.LU R90, [R1+0x2300] ;  /* 0x00230000015a7983 */ /* 0x0002a80000300800 */
[----:B------:R1:W3:Y:S04]  /*53c40*/  LDL.LU R88, [R1+0x22fc] ;  /* 0x0022fc0001587983 */ /* 0x0002e80000300800 */
[----:B------:R0:W-:Y:S04]  /*53c50*/  STL [R1+0x238], R75 ;  /* 0x0002384b01007387 */ /* 0x0001e80000100800 */
[----:B0-----:R1:W2:Y:S02]  /*53c60*/  LDL.LU R75, [R1+0x22f8] ;  /* 0x0022f800014b7983 */ /* 0x0012a40000300800 */
[----:B--2---:R-:W-:-:S02]  /*53c70*/  F2FP.F16.F32.PACK_AB R75, R85, R83 ;  /* 0x00000053554b723e */ /* 0x004fc400000000ff */
[----:B------:R1:W2:Y:S04]  /*53c80*/  LDL.LU R85, [R1+0x22f4] ;  /* 0x0022f40001557983 */ /* 0x0002a80000300800 */
[----:B------:R1:W2:Y:S04]  /*53c90*/  LDL.LU R83, [R1+0x22f0] ;  /* 0x0022f00001537983 */ /* 0x0002a80000300800 */
[----:B------:R0:W-:Y:S01]  /*53ca0*/  STL [R1+0x234], R75 ;  /* 0x0002344b01007387 */ /* 0x0001e20000100800 */
[----:B------:R-:W-:-:S03]  /*53cb0*/  F2FP.F16.F32.PACK_AB R90, R70, R0 ;  /* 0x00000000465a723e */ /* 0x000fc600000000ff */
[----:B0-----:R1:W3:Y:S01]  /*53cc0*/  LDL.LU R75, [R1+0x22ec] ;  /* 0x0022ec00014b7983 */ /* 0x0012e20000300800 */
[----:B--2---:R-:W-:-:S03]  /*53cd0*/  F2FP.F16.F32.PACK_AB R83, R68, R69 ;  /* 0x000000454453723e */ /* 0x004fc600000000ff */
[----:B------:R-:W2:Y:S04]  /*53ce0*/  LDL.LU R68, [R1+0x22e8] ;  /* 0x0022e80001447983 */ /* 0x000ea80000300800 */
[----:B------:R-:W2:Y:S04]  /*53cf0*/  LDL.LU R69, [R1+0x22e4] ;  /* 0x0022e40001457983 */ /* 0x000ea80000300800 */
[----:B------:R0:W-:Y:S04]  /*53d00*/  STL [R1+0x230], R83 ;  /* 0x0002305301007387 */ /* 0x0001e80000100800 */
[----:B0-----:R-:W2:Y:S04]  /*53d10*/  LDL.LU R83, [R1+0x1fc] ;  /* 0x0001fc0001537983 */ /* 0x001ea80000300800 */
[----:B------:R-:W2:Y:S04]  /*53d20*/  LDL.LU R70, [R1+0x22e0] ;  /* 0x0022e00001467983 */ /* 0x000ea80000300800 */
[----:B------:R-:W2:Y:S01]  /*53d30*/  LDL.LU R0, [R1+0x22dc] ;  /* 0x0022dc0001007983 */ /* 0x000ea20000300800 */
[----:B------:R-:W-:-:S02]  /*53d40*/  F2FP.F16.F32.PACK_AB R92, R71, R72 ;  /* 0x00000048475c723e */ /* 0x000fc400000000ff */
[----:B---3--:R-:W-:Y:S02]  /*53d50*/  F2FP.F16.F32.PACK_AB R75, R73, R74 ;  /* 0x0000004a494b723e */ /* 0x008fe400000000ff */
[----:B----4-:R-:W-:Y:S02]  /*53d60*/  F2FP.F16.F32.PACK_AB R2, R93, R76 ;  /* 0x0000004c5d02723e */ /* 0x010fe400000000ff */
[----:B--2---:R-:W-:Y:S02]  /*53d70*/  F2FP.F16.F32.PACK_AB R88, R84, R0 ;  /* 0x000000005458723e */ /* 0x004fe400000000ff */
[----:B------:R-:W2:Y:S04]  /*53d80*/  LDL R0, [R1+0x568] ;  /* 0x0005680001007983 */ /* 0x000ea80000100800 */
[----:B------:R-:W-:Y:S04]  /*53d90*/  STL [R1+0x22c], R90 ;  /* 0x00022c5a01007387 */ /* 0x000fe80000100800 */
[----:B------:R-:W3:Y:S04]  /*53da0*/  LDL.LU R84, [R1+0x1f8] ;  /* 0x0001f80001547983 */ /* 0x000ee80000300800 */
[----:B------:R0:W-:Y:S04]  /*53db0*/  STL [R1+0x228], R88 ;  /* 0x0002285801007387 */ /* 0x0001e80000100800 */
[----:B0-----:R-:W4:Y:S04]  /*53dc0*/  LDL.LU R88, [R1+0x1f4] ;  /* 0x0001f40001587983 */ /* 0x001f280000300800 */
[----:B------:R-:W2:Y:S04]  /*53dd0*/  LDL.LU R90, [R1+0x1ec] ;  /* 0x0001ec00015a7983 */ /* 0x000ea80000300800 */
[----:B------:R-:W2:Y:S04]  /*53de0*/  LDL.LU R71, [R1+0x22d8] ;  /* 0x0022d80001477983 */ /* 0x000ea80000300800 */
[----:B------:R-:W2:Y:S04]  /*53df0*/  LDL.LU R72, [R1+0x22d4] ;  /* 0x0022d40001487983 */ /* 0x000ea80000300800 */
[----:B------:R0:W-:Y:S04]  /*53e00*/  STL [R1+0x224], R92 ;  /* 0x0002245c01007387 */ /* 0x0001e80000100800 */
[----:B0-----:R-:W2:Y:S04]  /*53e10*/  LDL.LU R92, [R1+0x1e8] ;  /* 0x0001e800015c7983 */ /* 0x001ea80000300800 */
[----:B------:R-:W2:Y:S04]  /*53e20*/  LDL.LU R73, [R1+0x22d0] ;  /* 0x0022d00001497983 */ /* 0x000ea80000300800 */
[----:B------:R-:W2:Y:S04]  /*53e30*/  LDL.LU R74, [R1+0x22cc] ;  /* 0x0022cc00014a7983 */ /* 0x000ea80000300800 */
[----:B------:R0:W-:Y:S04]  /*53e40*/  STL [R1+0x220], R75 ;  /* 0x0002204b01007387 */ /* 0x0001e80000100800 */
[----:B0-----:R-:W2:Y:S04]  /*53e50*/  LDL.LU R75, [R1+0x22c8] ;  /* 0x0022c800014b7983 */ /* 0x001ea80000300800 */
[----:B------:R-:W2:Y:S04]  /*53e60*/  LDL.LU R93, [R1+0x22c4] ;  /* 0x0022c400015d7983 */ /* 0x000ea80000300800 */
[----:B------:R-:W3:Y:S04]  /*53e70*/  LDL.LU R76, [R1+0x1dc] ;  /* 0x0001dc00014c7983 */ /* 0x000ee80000300800 */
[----:B------:R0:W-:Y:S04]  /*53e80*/  STL [R1+0x21c], R2 ;  /* 0x00021c0201007387 */ /* 0x0001e80000100800 */
[----:B0-----:R-:W3:Y:S01]  /*53e90*/  LDL.LU R2, [R1+0x1d8] ;  /* 0x0001d80001027983 */ /* 0x001ee20000300800 */
[----:B--2---:R-:W-:-:S03]  /*53ea0*/  F2FP.F16.F32.PACK_AB R3, R78, R93 ;  /* 0x0000005d4e03723e */ /* 0x004fc600000000ff */
[----:B------:R-:W2:Y:S04]  /*53eb0*/  LDL.LU R78, [R1+0x22c0] ;  /* 0x0022c000014e7983 */ /* 0x000ea80000300800 */
[----:B------:R1:W2:Y:S04]  /*53ec0*/  LDL.LU R93, [R1+0x22bc] ;  /* 0x0022bc00015d7983 */ /* 0x0002a80000300800 */
[----:B------:R0:W-:Y:S04]  /*53ed0*/  STL [R1+0x218], R3 ;  /* 0x0002180301007387 */ /* 0x0001e80000100800 */
[----:B0-----:R-:W3:Y:S01]  /*53ee0*/  LDL.LU R3, [R1+0x1d4] ;  /* 0x0001d40001037983 */ /* 0x001ee20000300800 */
[----:B--2---:R-:W-:-:S03]  /*53ef0*/  F2FP.F16.F32.PACK_AB R93, R79, R91 ;  /* 0x0000005b4f5d723e */ /* 0x004fc600000000ff */
[----:B------:R-:W2:Y:S04]  /*53f00*/  LDL.LU R79, [R1+0x22b8] ;  /* 0x0022b800014f7983 */ /* 0x000ea80000300800 */
[----:B------:R-:W2:Y:S04]  /*53f10*/  LDL.LU R91, [R1+0x22b4] ;  /* 0x0022b400015b7983 */ /* 0x000ea80000300800 */
[----:B------:R0:W-:Y:S04]  /*53f20*/  STL [R1+0x214], R93 ;  /* 0x0002145d01007387 */ /* 0x0001e80000100800 */
[----:B0-----:R1:W2:Y:S02]  /*53f30*/  LDL.LU R93, [R1+0x22b0] ;  /* 0x0022b000015d7983 */ /* 0x0012a40000300800 */
[----:B--2---:R-:W-:-:S02]  /*53f40*/  F2FP.F16.F32.PACK_AB R93, R89, R91 ;  /* 0x0000005b595d723e */ /* 0x004fc400000000ff */
[----:B------:R-:W2:Y:S04]  /*53f50*/  LDL.LU R89, [R1+0x22ac] ;  /* 0x0022ac0001597983 */ /* 0x000ea80000300800 */
[----:B------:R1:W2:Y:S04]  /*53f60*/  LDL.LU R91, [R1+0x22a8] ;  /* 0x0022a800015b7983 */ /* 0x0002a80000300800 */
[----:B------:R-:W-:Y:S01]  /*53f70*/  STL [R1+0x21ac], R93 ;  /* 0x0021ac5d01007387 */ /* 0x000fe20000100800 */
[----:B--2---:R-:W-:-:S03]  /*53f80*/  F2FP.F16.F32.PACK_AB R91, R87, R89 ;  /* 0x00000059575b723e */ /* 0x004fc600000000ff */
[----:B------:R-:W2:Y:S04]  /*53f90*/  LDL.LU R87, [R1+0x22a4] ;  /* 0x0022a40001577983 */ /* 0x000ea80000300800 */
[----:B------:R1:W2:Y:S04]  /*53fa0*/  LDL.LU R89, [R1+0x22a0] ;  /* 0x0022a00001597983 */ /* 0x0002a80000300800 */
[----:B------:R0:W-:Y:S04]  /*53fb0*/  STL [R1+0x21b4], R91 ;  /* 0x0021b45b01007387 */ /* 0x0001e80000100800 */
[----:B0-----:R-:W3:Y:S01]  /*53fc0*/  LDL.LU R91, [R1+0x1e4] ;  /* 0x0001e400015b7983 */ /* 0x001ee20000300800 */
[----:B------:R-:W-:Y:S01]  /*53fd0*/  VIADD R0, R0, 0x7f ;  /* 0x0000007f00007836 */ /* 0x000fe20000000000 */
[----:B--2---:R-:W-:-:S02]  /*53fe0*/  F2FP.F16.F32.PACK_AB R89, R86, R87 ;  /* 0x000000575659723e */ /* 0x004fc400000000ff */
[----:B------:R-:W2:Y:S04]  /*53ff0*/  LDL.LU R86, [R1+0x229c] ;  /* 0x00229c0001567983 */ /* 0x000ea80000300800 */
[----:B------:R1:W2:Y:S04]  /*54000*/  LDL.LU R87, [R1+0x2298] ;  /* 0x0022980001577983 */ /* 0x0002a80000300800 */
[----:B------:R0:W-:Y:S01]  /*54010*/  STL [R1+0x21b8], R89 ;  /* 0x0021b85901007387 */ /* 0x0001e20000100800 */
[----:B--2---:R-:W-:-:S03]  /*54020*/  F2FP.F16.F32.PACK_AB R87, R80, R86 ;  /* 0x000000565057723e */ /* 0x004fc600000000ff */
[----:B------:R-:W2:Y:S04]  /*54030*/  LDL.LU R80, [R1+0x2294] ;  /* 0x0022940001507983 */ /* 0x000ea80000300800 */
[----:B------:R1:W2:Y:S04]  /*54040*/  LDL.LU R86, [R1+0x2290] ;  /* 0x0022900001567983 */ /* 0x0002a80000300800 */
[----:B------:R-:W-:Y:S01]  /*54050*/  STL [R1+0x21bc], R87 ;  /* 0x0021bc5701007387 */ /* 0x000fe20000100800 */
[----:B------:R-:W-:Y:S02]  /*54060*/  ISETP.GE.AND P0, PT, R0, R77, PT ;  /* 0x0000004d0000720c */ /* 0x000fe40003f06270 */
[----:B0-----:R-:W-:-:S02]  /*54070*/  F2FP.F16.F32.PACK_AB R89, R67, R83 ;  /* 0x000000534359723e */ /* 0x001fc400000000ff */
[----:B--2---:R-:W-:Y:S02]  /*54080*/  F2FP.F16.F32.PACK_AB R86, R81, R82 ;  /* 0x000000525156723e */ /* 0x004fe400000000ff */
[----:B------:R-:W2:Y:S04]  /*54090*/  LDL.LU R81, [R1+0x228c] ;  /* 0x00228c0001517983 */ /* 0x000ea80000300800 */
[----:B------:R-:W2:Y:S04]  /*540a0*/  LDL.LU R82, [R1+0x2288] ;  /* 0x0022880001527983 */ /* 0x000ea80000300800 */
[----:B------:R0:W-:Y:S04]  /*540b0*/  STL [R1+0x21c4], R86 ;  /* 0x0021c45601007387 */ /* 0x0001e80000100800 */
[----:B0-----:R-:W2:Y:S04]  /*540c0*/  LDL.LU R86, [R1+0x1d0] ;  /* 0x0001d00001567983 */ /* 0x001ea80000300800 */
[----:B------:R0:W-:Y:S04]  /*540d0*/  STL [R1+0x2218], R77 ;  /* 0x0022184d01007387 */ /* 0x0001e80000100800 */
[----:B0-----:R-:W2:Y:S04]  /*540e0*/  LDL.LU R77, [R1+0x1e0] ;  /* 0x0001e000014d7983 */ /* 0x001ea80000300800 */
[----:B------:R-:W2:Y:S04]  /*540f0*/  LDL.LU R83, [R1+0x2284] ;  /* 0x0022840001537983 */ /* 0x000ea80000300800 */
[----:B------:R-:W2:Y:S01]  /*54100*/  LDL.LU R67, [R1+0x1f0] ;  /* 0x0001f00001437983 */ /* 0x000ea20000300800 */
[----:B---3--:R-:W-:-:S02]  /*54110*/  F2FP.F16.F32.PACK_AB R85, R66, R84 ;  /* 0x000000544255723e */ /* 0x008fc400000000ff */
[----:B----4-:R-:W-:Y:S01]  /*54120*/  F2FP.F16.F32.PACK_AB R66, R65, R88 ;  /* 0x000000584142723e */ /* 0x010fe200000000ff */
[----:B------:R0:W-:Y:S04]  /*54130*/  STL [R1+0x3e8], R89 ;  /* 0x0003e85901007387 */ /* 0x0001e80000100800 */
[----:B0-----:R-:W3:Y:S04]  /*54140*/  LDL.LU R89, [R1+0x1cc] ;  /* 0x0001cc0001597983 */ /* 0x001ee80000300800 */
[----:B------:R-:W4:Y:S04]  /*54150*/  LDL.LU R84, [R1+0x2280] ;  /* 0x0022800001547983 */ /* 0x000f280000300800 */
[----:B------:R0:W-:Y:S04]  /*54160*/  STL [R1+0x3e4], R85 ;  /* 0x0003e45501007387 */ /* 0x0001e80000100800 */
[----:B0-----:R-:W3:Y:S04]  /*54170*/  LDL.LU R85, [R1+0x227c] ;  /* 0x00227c0001557983 */ /* 0x001ee80000300800 */
[----:B------:R-:W3:Y:S04]  /*54180*/  LDL.LU R88, [R1+0x2278] ;  /* 0x0022780001587983 */ /* 0x000ee80000300800 */
[----:B------:R-:W-:Y:S01]  /*54190*/  STL [R1+0x3e0], R66 ;  /* 0x0003e04201007387 */ /* 0x000fe20000100800 */
[----:B------:R-:W-:-:S02]  /*541a0*/  F2FP.F16.F32.PACK_AB R57, R57, R3 ;  /* 0x000000033939723e */ /* 0x000fc400000000ff */
[----:B--2---:R-:W-:Y:S02]  /*541b0*/  F2FP.F16.F32.PACK_AB R65, R64, R67 ;  /* 0x000000434041723e */ /* 0x004fe400000000ff */
[----:B------:R-:W-:Y:S02]  /*541c0*/  F2FP.F16.F32.PACK_AB R64, R63, R90 ;  /* 0x0000005a3f40723e */ /* 0x000fe400000000ff */
[----:B------:R-:W2:Y:S01]  /*541d0*/  LDL.LU R90, [R1+0x1c8] ;  /* 0x0001c800015a7983 */ /* 0x000ea20000300800 */
[----:B------:R-:W-:-:S03]  /*541e0*/  F2FP.F16.F32.PACK_AB R63, R62, R92 ;  /* 0x0000005c3e3f723e */ /* 0x000fc600000000ff */
[----:B------:R-:W-:Y:S01]  /*541f0*/  STL [R1+0x3dc], R65 ;  /* 0x0003dc4101007387 */ /* 0x000fe20000100800 */
[----:B------:R-:W-:-:S03]  /*54200*/  F2FP.F16.F32.PACK_AB R62, R61, R91 ;  /* 0x0000005b3d3e723e */ /* 0x000fc600000000ff */
[----:B------:R-:W-:Y:S01]  /*54210*/  STL [R1+0x3d8], R64 ;  /* 0x0003d84001007387 */ /* 0x000fe20000100800 */
[----:B------:R-:W-:-:S03]  /*54220*/  F2FP.F16.F32.PACK_AB R61, R60, R77 ;  /* 0x0000004d3c3d723e */ /* 0x000fc600000000ff */
[----:B------:R-:W4:Y:S01]  /*54230*/  LDL.LU R92, [R1+0x1c4] ;  /* 0x0001c400015c7983 */ /* 0x000f220000300800 */
[----:B------:R-:W-:-:S03]  /*54240*/  F2FP.F16.F32.PACK_AB R60, R59, R76 ;  /* 0x0000004c3b3c723e */ /* 0x000fc600000000ff */
[----:B------:R-:W-:Y:S01]  /*54250*/  STL [R1+0x3d4], R63 ;  /* 0x0003d43f01007387 */ /* 0x000fe20000100800 */
[----:B------:R-:W-:-:S03]  /*54260*/  F2FP.F16.F32.PACK_AB R59, R58, R2 ;  /* 0x000000023a3b723e */ /* 0x000fc600000000ff */
[----:B------:R-:W4:Y:S04]  /*54270*/  LDL.LU R91, [R1+0x1c0] ;  /* 0x0001c000015b7983 */ /* 0x000f280000300800 */
[----:B------:R-:W-:Y:S04]  /*54280*/  STL [R1+0x3d0], R62 ;  /* 0x0003d03e01007387 */ /* 0x000fe80000100800 */
[----:B------:R-:W-:Y:S04]  /*54290*/  STL [R1+0x3cc], R61 ;  /* 0x0003cc3d01007387 */ /* 0x000fe80000100800 */
[----:B------:R-:W4:Y:S04]  /*542a0*/  LDL.LU R2, [R1+0x1bc] ;  /* 0x0001bc0001027983 */ /* 0x000f280000300800 */
[----:B------:R-:W-:Y:S04]  /*542b0*/  STL [R1+0x3c8], R60 ;  /* 0x0003c83c01007387 */ /* 0x000fe80000100800 */
[----:B------:R-:W-:Y:S04]  /*542c0*/  STL [R1+0x3c4], R59 ;  /* 0x0003c43b01007387 */ /* 0x000fe80000100800 */
[----:B------:R-:W4:Y:S01]  /*542d0*/  LDL.LU R3, [R1+0x1b8] ;  /* 0x0001b80001037983 */ /* 0x000f220000300800 */
[----:B------:R-:W-:-:S03]  /*542e0*/  F2FP.F16.F32.PACK_AB R58, R56, R86 ;  /* 0x00000056383a723e */ /* 0x000fc600000000ff */
[----:B------:R-:W4:Y:S04]  /*542f0*/  LDL.LU R76, [R1+0x1ac] ;  /* 0x0001ac00014c7983 */ /* 0x000f280000300800 */
[----:B------:R0:W-:Y:S04]  /*54300*/  STL [R1+0x3c0], R57 ;  /* 0x0003c03901007387 */ /* 0x0001e80000100800 */
[----:B------:R-:W4:Y:S04]  /*54310*/  LDL.LU R56, [R1+0x19c] ;  /* 0x00019c0001387983 */ /* 0x000f280000300800 */
[----:B0-----:R-:W4:Y:S04]  /*54320*/  LDL.LU R57, [R1+0x198] ;  /* 0x0001980001397983 */ /* 0x001f280000300800 */
[----:B------:R0:W-:Y:S01]  /*54330*/  STL [R1+0x3bc], R58 ;  /* 0x0003bc3a01007387 */ /* 0x0001e20000100800 */
[----:B---3--:R-:W-:-:S03]  /*54340*/  F2FP.F16.F32.PACK_AB R87, R55, R89 ;  /* 0x000000593757723e */ /* 0x008fc600000000ff */
        /* <DEDUP_REMOVED lines=13> */
[----:B------:R0:W-:Y:S04]  /*54420*/  STL [R1+0x3b8], R87 ;  /* 0x0003b85701007387 */ /* 0x0001e80000100800 */
[----:B0-----:R-:W3:Y:S04]  /*54430*/  LDL.LU R87, [R1+0x160] ;  /* 0x0001600001577983 */ /* 0x001ee80000300800 */
[----:B------:R-:W3:Y:S01]  /*54440*/  LDL.LU R89, [R1+0x15c] ;  /* 0x00015c0001597983 */ /* 0x000ee20000300800 */
[----:B--2---:R-:W-:-:S03]  /*54450*/  F2FP.F16.F32.PACK_AB R54, R54, R90 ;  /* 0x0000005a3636723e */ /* 0x004fc600000000ff */
[----:B------:R-:W2:Y:S04]  /*54460*/  LDL.LU R90, [R1+0x2274] ;  /* 0x00227400015a7983 */ /* 0x000ea80000300800 */
[----:B------:R0:W-:Y:S01]  /*54470*/  STL [R1+0x3b4], R54 ;  /* 0x0003b43601007387 */ /* 0x0001e20000100800 */
[----:B----4-:R-:W-:-:S03]  /*54480*/  F2FP.F16.F32.PACK_AB R53, R53, R92 ;  /* 0x0000005c3535723e */ /* 0x010fc600000000ff */
[----:B0-----:R-:W4:Y:S01]  /*54490*/  LDL.LU R54, [R1+0x1a4] ;  /* 0x0001a40001367983 */ /* 0x001f220000300800 */
[----:B------:R-:W-:-:S03]  /*544a0*/  F2FP.F16.F32.PACK_AB R93, R52, R91 ;  /* 0x0000005b345d723e */ /* 0x000fc600000000ff */
[----:B------:R-:W2:Y:S04]  /*544b0*/  LDL.LU R92, [R1+0x2270] ;  /* 0x00227000015c7983 */ /* 0x000ea80000300800 */
[----:B------:R0:W-:Y:S01]  /*544c0*/  STL [R1+0x3b0], R53 ;  /* 0x0003b03501007387 */ /* 0x0001e20000100800 */
[----:B------:R-:W-:-:S03]  /*544d0*/  F2FP.F16.F32.PACK_AB R51, R51, R2 ;  /* 0x000000023333723e */ /* 0x000fc600000000ff */
[----:B0-----:R-:W2:Y:S04]  /*544e0*/  LDL.LU R53, [R1+0x1a8] ;  /* 0x0001a80001357983 */ /* 0x001ea80000300800 */
[----:B------:R-:W2:Y:S04]  /*544f0*/  LDL.LU R52, [R1+0x1b0] ;  /* 0x0001b00001347983 */ /* 0x000ea80000300800 */
[----:B------:R-:W2:Y:S04]  /*54500*/  LDL.LU R91, [R1+0x158] ;  /* 0x00015800015b7983 */ /* 0x000ea80000300800 */
[----:B------:R0:W-:Y:S04]  /*54510*/  STL [R1+0x3ac], R93 ;  /* 0x0003ac5d01007387 */ /* 0x0001e80000100800 */
[----:B0-----:R-:W2:Y:S04]  /*54520*/  LDL.LU R93, [R1+0x154] ;  /* 0x00015400015d7983 */ /* 0x001ea80000300800 */
[----:B------:R-:W2:Y:S04]  /*54530*/  LDL.LU R2, [R1+0x226c] ;  /* 0x00226c0001027983 */ /* 0x000ea80000300800 */
[----:B------:R0:W-:Y:S04]  /*54540*/  STL [R1+0x3a8], R51 ;  /* 0x0003a83301007387 */ /* 0x0001e80000100800 */
[----:B0-----:R-:W2:Y:S01]  /*54550*/  LDL.LU R51, [R1+0x1b4] ;  /* 0x0001b40001337983 */ /* 0x001ea20000300800 */
[----:B------:R-:W-:-:S03]  /*54560*/  F2FP.F16.F32.PACK_AB R50, R50, R3 ;  /* 0x000000033232723e */ /* 0x000fc600000000ff */
[----:B------:R-:W2:Y:S01]  /*54570*/  LDL.LU R3, [R1+0x2268] ;  /* 0x0022680001037983 */ /* 0x000ea20000300800 */
[----:B------:R-:W-:-:S03]  /*54580*/  F2FP.F16.F32.PACK_AB R47, R47, R76 ;  /* 0x0000004c2f2f723e */ /* 0x000fc600000000ff */
[----:B------:R-:W-:Y:S01]  /*54590*/  STL [R1+0x3a4], R50 ;  /* 0x0003a43201007387 */ /* 0x000fe20000100800 */
[----:B------:R-:W-:Y:S02]  /*545a0*/  F2FP.F16.F32.PACK_AB R43, R43, R56 ;  /* 0x000000382b2b723e */ /* 0x000fe400000000ff */
[----:B------:R-:W-:Y:S02]  /*545b0*/  F2FP.F16.F32.PACK_AB R42, R42, R57 ;  /* 0x000000392a2a723e */ /* 0x000fe400000000ff */
[----:B---3--:R-:W-:Y:S02]  /*545c0*/  F2FP.F16.F32.PACK_AB R41, R41, R58 ;  /* 0x0000003a2929723e */ /* 0x008fe400000000ff */
[----:B------:R-:W-:Y:S02]  /*545d0*/  F2FP.F16.F32.PACK_AB R40, R40, R59 ;  /* 0x0000003b2828723e */ /* 0x000fe400000000ff */
[----:B------:R-:W-:Y:S02]  /*545e0*/  F2FP.F16.F32.PACK_AB R39, R39, R60 ;  /* 0x0000003c2727723e */ /* 0x000fe400000000ff */
[----:B------:R-:W-:-:S02]  /*545f0*/  F2FP.F16.F32.PACK_AB R38, R38, R61 ;  /* 0x0000003d2626723e */ /* 0x000fc400000000ff */
[----:B------:R-:W-:Y:S02]  /*54600*/  F2FP.F16.F32.PACK_AB R37, R37, R62 ;  /* 0x0000003e2525723e */ /* 0x000fe400000000ff */
[----:B------:R-:W-:Y:S02]  /*54610*/  F2FP.F16.F32.PACK_AB R36, R36, R63 ;  /* 0x0000003f2424723e */ /* 0x000fe400000000ff */
[----:B------:R-:W-:Y:S02]  /*54620*/  F2FP.F16.F32.PACK_AB R35, R35, R64 ;  /* 0x000000402323723e */ /* 0x000fe400000000ff */
[----:B------:R-:W-:Y:S02]  /*54630*/  F2FP.F16.F32.PACK_AB R34, R34, R65 ;  /* 0x000000412222723e */ /* 0x000fe400000000ff */
[----:B------:R-:W-:Y:S02]  /*54640*/  F2FP.F16.F32.PACK_AB R33, R33, R66 ;  /* 0x000000422121723e */ /* 0x000fe400000000ff */
[----:B------:R-:W-:-:S02]  /*54650*/  F2FP.F16.F32.PACK_AB R44, R44, R55 ;  /* 0x000000372c2c723e */ /* 0x000fc400000000ff */
[----:B------:R-:W-:Y:S02]  /*54660*/  F2FP.F16.F32.PACK_AB R32, R32, R67 ;  /* 0x000000432020723e */ /* 0x000fe400000000ff */
[----:B----4-:R-:W-:Y:S02]  /*54670*/  F2FP.F16.F32.PACK_AB R45, R45, R54 ;  /* 0x000000362d2d723e */ /* 0x010fe400000000ff */
[----:B--2---:R-:W-:Y:S02]  /*54680*/  F2FP.F16.F32.PACK_AB R46, R46, R53 ;  /* 0x000000352e2e723e */ /* 0x004fe400000000ff */
[----:B------:R-:W-:Y:S02]  /*54690*/  F2FP.F16.F32.PACK_AB R48, R48, R52 ;  /* 0x000000343030723e */ /* 0x000fe400000000ff */
[----:B------:R-:W-:-:S05]  /*546a0*/  F2FP.F16.F32.PACK_AB R49, R49, R51 ;  /* 0x000000333131723e */ /* 0x000fca00000000ff */
[----:B------:R-:W-:Y:S04]  /*546b0*/  STL [R1+0x3a0], R49 ;  /* 0x0003a03101007387 */ /* 0x000fe80000100800 */
[----:B------:R-:W2:Y:S01]  /*546c0*/  LDL.LU R76, [R1+0x14c] ;  /* 0x00014c00014c7983 */ /* 0x000ea20000300800 */
[----:B------:R-:W-:Y:S02]  /*546d0*/  F2FP.F16.F32.PACK_AB R30, R30, R3 ;  /* 0x000000031e1e723e */ /* 0x000fe400000000ff */
[----:B------:R-:W-:Y:S01]  /*546e0*/  F2FP.F16.F32.PACK_AB R31, R31, R77 ;  /* 0x0000004d1f1f723e */ /* 0x000fe200000000ff */
        /* <DEDUP_REMOVED lines=17> */
[----:B------:R1:W3:Y:S01]  /*54800*/  LDL.LU R3, [R1+0x2264] ;  /* 0x0022640001037983 */ /* 0x0002e20000300800 */
[----:B------:R-:W-:-:S02]  /*54810*/  F2FP.F16.F32.PACK_AB R29, R29, R86 ;  /* 0x000000561d1d723e */ /* 0x000fc400000000ff */
[----:B------:R-:W-:Y:S01]  /*54820*/  F2FP.F16.F32.PACK_AB R28, R28, R87 ;  /* 0x000000571c1c723e */ /* 0x000fe200000000ff */
[----:B------:R-:W-:Y:S01]  /*54830*/  STL [R1+0x358], R31 ;  /* 0x0003581f01007387 */ /* 0x000fe20000100800 */
[----:B------:R-:W-:-:S03]  /*54840*/  F2FP.F16.F32.PACK_AB R27, R27, R89 ;  /* 0x000000591b1b723e */ /* 0x000fc600000000ff */
[----:B------:R0:W-:Y:S04]  /*54850*/  STL [R1+0x354], R30 ;  /* 0x0003541e01007387 */ /* 0x0001e80000100800 */
[----:B------:R4:W-:Y:S04]  /*54860*/  STL [R1+0x350], R29 ;  /* 0x0003501d01007387 */ /* 0x0009e80000100800 */
[----:B0-----:R-:W3:Y:S04]  /*54870*/  LDL R30, [R1+0xeb0] ;  /* 0x000eb000011e7983 */ /* 0x001ee80000100800 */
[----:B------:R0:W-:Y:S04]  /*54880*/  STL [R1+0x34c], R28 ;  /* 0x00034c1c01007387 */ /* 0x0001e80000100800 */
[----:B----4-:R-:W4:Y:S04]  /*54890*/  LDL R29, [R1+0xebc] ;  /* 0x000ebc00011d7983 */ /* 0x010f280000100800 */
[----:B------:R-:W-:Y:S04]  /*548a0*/  STL [R1+0x348], R27 ;  /* 0x0003481b01007387 */ /* 0x000fe80000100800 */
[----:B0-----:R-:W4:Y:S01]  /*548b0*/  LDL R28, [R1+0xeb8] ;  /* 0x000eb800011c7983 */ /* 0x001f220000100800 */
[----:B------:R-:W-:-:S02]  /*548c0*/  F2FP.F16.F32.PACK_AB R26, R26, R91 ;  /* 0x0000005b1a1a723e */ /* 0x000fc400000000ff */
[----:B------:R-:W-:Y:S02]  /*548d0*/  F2FP.F16.F32.PACK_AB R0, R24, R2 ;  /* 0x000000021800723e */ /* 0x000fe400000000ff */
[----:B------:R-:W-:Y:S01]  /*548e0*/  F2FP.F16.F32.PACK_AB R22, R22, R92 ;  /* 0x0000005c1616723e */ /* 0x000fe200000000ff */
[----:B------:R-:W-:Y:S01]  /*548f0*/  STL [R1+0x344], R26 ;  /* 0x0003441a01007387 */ /* 0x000fe20000100800 */
[----:B------:R-:W-:Y:S01]  /*54900*/  F2FP.F16.F32.PACK_AB R21, R21, R90 ;  /* 0x0000005a1515723e */ /* 0x000fe200000000ff */
[----:B------:R-:W0:Y:S01]  /*54910*/  LDC R24, c[0x0][0x398] ;  /* 0x0000e600ff187b82 */ /* 0x000e220000000800 */
[----:B------:R-:W-:Y:S02]  /*54920*/  F2FP.F16.F32.PACK_AB R20, R20, R88 ;  /* 0x000000581414723e */ /* 0x000fe400000000ff */
[----:B------:R-:W-:Y:S02]  /*54930*/  F2FP.F16.F32.PACK_AB R19, R19, R85 ;  /* 0x000000551313723e */ /* 0x000fe400000000ff */
[----:B------:R-:W-:-:S02]  /*54940*/  F2FP.F16.F32.PACK_AB R18, R18, R84 ;  /* 0x000000541212723e */ /* 0x000fc400000000ff */
[----:B------:R-:W-:Y:S01]  /*54950*/  F2FP.F16.F32.PACK_AB R17, R17, R83 ;  /* 0x000000531111723e */ /* 0x000fe200000000ff */
[----:B------:R-:W0:Y:S01]  /*54960*/  LDC R2, c[0x0][0x398] ;  /* 0x0000e600ff027b82 */ /* 0x000e220000000800 */
[----:B------:R-:W-:Y:S02]  /*54970*/  F2FP.F16.F32.PACK_AB R16, R16, R82 ;  /* 0x000000521010723e */ /* 0x000fe400000000ff */
[----:B--2---:R-:W-:Y:S02]  /*54980*/  F2FP.F16.F32.PACK_AB R23, R23, R76 ;  /* 0x0000004c1717723e */ /* 0x004fe400000000ff */
[----:B---3--:R-:W-:-:S05]  /*54990*/  F2FP.F16.F32.PACK_AB R3, R25, R93 ;  /* 0x0000005d1903723e */ /* 0x008fca00000000ff */
[----:B------:R2:W-:Y:S04]  /*549a0*/  STL [R1+0x340], R3 ;  /* 0x0003400301007387 */ /* 0x0005e80000100800 */
[----:B------:R3:W-:Y:S04]  /*549b0*/  STL [R1+0x33c], R0 ;  /* 0x00033c0001007387 */ /* 0x0007e80000100800 */
[----:B------:R-:W-:Y:S04]  /*549c0*/  STL [R1+0x338], R23 ;  /* 0x0003381701007387 */ /* 0x000fe80000100800 */
[----:B------:R-:W-:Y:S01]  /*549d0*/  STL [R1+0x334], R22 ;  /* 0x0003341601007387 */ /* 0x000fe20000100800 */
[----:B--2---:R-:W4:Y:S03]  /*549e0*/  LDC R3, c[0x0][0x398] ;  /* 0x0000e600ff037b82 */ /* 0x004f260000000800 */
[----:B------:R-:W-:Y:S04]  /*549f0*/  STL [R1+0x330], R21 ;  /* 0x0003301501007387 */ /* 0x000fe80000100800 */
[----:B------:R-:W-:Y:S01]  /*54a00*/  STL [R1+0x32c], R20 ;  /* 0x00032c1401007387 */ /* 0x000fe20000100800 */
[----:B------:R-:W-:Y:S01]  /*54a10*/  F2FP.F16.F32.PACK_AB R15, R15, R81 ;  /* 0x000000510f0f723e */ /* 0x000fe200000000ff */
[----:B---3--:R-:W2:Y:S02]  /*54a20*/  LDC R0, c[0x0][0x398] ;  /* 0x0000e600ff007b82 */ /* 0x008ea40000000800 */
[----:B------:R-:W-:Y:S04]  /*54a30*/  STL [R1+0x324], R19 ;  /* 0x0003241301007387 */ /* 0x000fe80000100800 */
[----:B------:R-:W-:Y:S04]  /*54a40*/  STL [R1+0x31c], R18 ;  /* 0x00031c1201007387 */ /* 0x000fe80000100800 */
[----:B------:R-:W3:Y:S01]  /*54a50*/  LDL R93, [R1+0xeb4] ;  /* 0x000eb400015d7983 */ /* 0x000ee20000100800 */
[----:B------:R-:W-:-:S02]  /*54a60*/  F2FP.F16.F32.PACK_AB R14, R14, R80 ;  /* 0x000000500e0e723e */ /* 0x000fc400000000ff */
[----:B------:R-:W-:Y:S01]  /*54a70*/  F2FP.F16.F32.PACK_AB R13, R13, R79 ;  /* 0x0000004f0d0d723e */ /* 0x000fe200000000ff */
[----:B------:R-:W-:Y:S01]  /*54a80*/  STL [R1+0x314], R17 ;  /* 0x0003141101007387 */ /* 0x000fe20000100800 */
[----:B------:R-:W-:Y:S02]  /*54a90*/  F2FP.F16.F32.PACK_AB R12, R12, R78 ;  /* 0x0000004e0c0c723e */ /* 0x000fe400000000ff */
[----:B------:R-:W-:Y:S01]  /*54aa0*/  F2FP.F16.F32.PACK_AB R11, R11, R75 ;  /* 0x0000004b0b0b723e */ /* 0x000fe200000000ff */
[----:B------:R-:W-:Y:S01]  /*54ab0*/  STL [R1+0x30c], R16 ;  /* 0x00030c1001007387 */ /* 0x000fe20000100800 */
[----:B------:R-:W-:Y:S02]  /*54ac0*/  F2FP.F16.F32.PACK_AB R10, R10, R74 ;  /* 0x0000004a0a0a723e */ /* 0x000fe400000000ff */
[----:B------:R-:W-:Y:S01]  /*54ad0*/  F2FP.F16.F32.PACK_AB R9, R9, R73 ;  /* 0x000000490909723e */ /* 0x000fe200000000ff */
[----:B------:R-:W-:Y:S01]  /*54ae0*/  STL [R1+0x304], R15 ;  /* 0x0003040f01007387 */ /* 0x000fe20000100800 */
[----:B------:R-:W-:-:S02]  /*54af0*/  F2FP.F16.F32.PACK_AB R8, R8, R72 ;  /* 0x000000480808723e */ /* 0x000fc400000000ff */
[----:B------:R-:W-:Y:S01]  /*54b00*/  F2FP.F16.F32.PACK_AB R7, R7, R71 ;  /* 0x000000470707723e */ /* 0x000fe200000000ff */
[----:B------:R-:W-:Y:S01]  /*54b10*/  STL [R1+0x2fc], R14 ;  /* 0x0002fc0e01007387 */ /* 0x000fe20000100800 */
[----:B------:R-:W-:Y:S02]  /*54b20*/  F2FP.F16.F32.PACK_AB R6, R6, R70 ;  /* 0x000000460606723e */ /* 0x000fe400000000ff */
[----:B------:R-:W-:Y:S01]  /*54b30*/  F2FP.F16.F32.PACK_AB R5, R5, R69 ;  /* 0x000000450505723e */ /* 0x000fe200000000ff */
[----:B------:R-:W-:Y:S01]  /*54b40*/  STL [R1+0x2f4], R13 ;  /* 0x0002f40d01007387 */ /* 0x000fe20000100800 */
[----:B------:R-:W-:Y:S02]  /*54b50*/  F2FP.F16.F32.PACK_AB R4, R4, R68 ;  /* 0x000000440404723e */ /* 0x000fe400000000ff */
[----:B0-----:R-:W-:Y:S01]  /*54b60*/  ISETP.LT.AND P3, PT, R30, R24, !P0 ;  /* 0x000000181e00720c */ /* 0x001fe20004761270 */
[----:B------:R-:W-:Y:S01]  /*54b70*/  STL [R1+0x2ec], R12 ;  /* 0x0002ec0c01007387 */ /* 0x000fe20000100800 */
[----:B----4-:R-:W-:-:S02]  /*54b80*/  ISETP.LT.AND P4, PT, R29, R3, !P0 ;  /* 0x000000031d00720c */ /* 0x010fc40004781270 */
[----:B------:R-:W-:Y:S01]  /*54b90*/  ISETP.LT.AND P5, PT, R28, R2, !P0 ;  /* 0x000000021c00720c */ /* 0x000fe200047a1270 */
        /* <DEDUP_REMOVED lines=9> */
[----:B--2---:R2:W-:Y:S01]  /*54c30*/  STL [R1+0x21c8], R0 ;  /* 0x0021c80001007387 */ /* 0x0045e20000100800 */
[----:B0-----:R-:W0:Y:S02]  /*54c40*/  LDTM.x64 R4, tmem[UR4+0x100] ;  /* 0x00010004000479ee */ /* 0x001e240008340000 */
[----:B0-----:R-:W-:-:S02]  /*54c50*/  IMAD.MOV.U32 R72, RZ, RZ, R19 ;  /* 0x000000ffff487224 */ /* 0x001fc400078e0013 */
[----:B------:R-:W-:Y:S02]  /*54c60*/  IMAD.MOV.U32 R73, RZ, RZ, R20 ;  /* 0x000000ffff497224 */ /* 0x000fe400078e0014 */
[----:B------:R-:W-:Y:S02]  /*54c70*/  IMAD.MOV.U32 R74, RZ, RZ, R21 ;  /* 0x000000ffff4a7224 */ /* 0x000fe400078e0015 */
[----:B------:R-:W-:Y:S02]  /*54c80*/  IMAD.MOV.U32 R75, RZ, RZ, R22 ;  /* 0x000000ffff4b7224 */ /* 0x000fe400078e0016 */
[----:B------:R-:W-:Y:S02]  /*54c90*/  IMAD.MOV.U32 R78, RZ, RZ, R23 ;  /* 0x000000ffff4e7224 */ /* 0x000fe400078e0017 */
[----:B------:R-:W-:Y:S02]  /*54ca0*/  IMAD.MOV.U32 R79, RZ, RZ, R24 ;  /* 0x000000ffff4f7224 */ /* 0x000fe400078e0018 */
[----:B----4-:R-:W-:-:S02]  /*54cb0*/  IMAD.MOV.U32 R2, RZ, RZ, R51 ;  /* 0x000000ffff027224 */ /* 0x010fc400078e0033 */
[----:B------:R-:W-:Y:S02]  /*54cc0*/  IMAD.MOV.U32 R77, RZ, RZ, R34 ;  /* 0x000000ffff4d7224 */ /* 0x000fe400078e0022 */
[----:B------:R-:W-:Y:S02]  /*54cd0*/  IMAD.MOV.U32 R92, RZ, RZ, R33 ;  /* 0x000000ffff5c7224 */ /* 0x000fe400078e0021 */
[----:B------:R-:W-:Y:S02]  /*54ce0*/  IMAD.MOV.U32 R90, RZ, RZ, R32 ;  /* 0x000000ffff5a7224 */ /* 0x000fe400078e0020 */
[----:B------:R-:W-:Y:S02]  /*54cf0*/  IMAD.MOV.U32 R88, RZ, RZ, R31 ;  /* 0x000000ffff587224 */ /* 0x000fe400078e001f */
[----:B------:R-:W-:Y:S02]  /*54d00*/  IMAD.MOV.U32 R85, RZ, RZ, R30 ;  /* 0x000000ffff557224 */ /* 0x000fe400078e001e */
[----:B------:R-:W-:-:S02]  /*54d10*/  IMAD.MOV.U32 R84, RZ, RZ, R29 ;  /* 0x000000ffff547224 */ /* 0x000fc400078e001d */
[----:B------:R-:W-:Y:S02]  /*54d20*/  IMAD.MOV.U32 R83, RZ, RZ, R28 ;  /* 0x000000ffff537224 */ /* 0x000fe400078e001c */
[----:B------:R-:W-:Y:S02]  /*54d30*/  IMAD.MOV.U32 R82, RZ, RZ, R27 ;  /* 0x000000ffff527224 */ /* 0x000fe400078e001b */
[----:B------:R-:W-:Y:S02]  /*54d40*/  IMAD.MOV.U32 R81, RZ, RZ, R26 ;  /* 0x000000ffff517224 */ /* 0x000fe400078e001a */
[----:B------:R-:W-:Y:S02]  /*54d50*/  IMAD.MOV.U32 R80, RZ, RZ, R25 ;  /* 0x000000ffff507224 */ /* 0x000fe400078e0019 */
[----:B------:R-:W-:Y:S02]  /*54d60*/  IMAD.MOV.U32 R71, RZ, RZ, R18 ;  /* 0x000000ffff477224 */ /* 0x000fe400078e0012 */
[----:B------:R-:W-:-:S02]  /*54d70*/  IMAD.MOV.U32 R70, RZ, RZ, R17 ;  /* 0x000000ffff467224 */ /* 0x000fc400078e0011 */
[----:B------:R-:W-:Y:S02]  /*54d80*/  IMAD.MOV.U32 R69, RZ, RZ, R16 ;  /* 0x000000ffff457224 */ /* 0x000fe400078e0010 */
[----:B------:R-:W-:Y:S01]  /*54d90*/  IMAD.MOV.U32 R68, RZ, RZ, R15 ;  /* 0x000000ffff447224 */ /* 0x000fe200078e000f */
[----:B---3--:R-:W-:Y:S01]  /*54da0*/  STL [R1+0x21c0], R93 ;  /* 0x0021c05d01007387 */ /* 0x008fe20000100800 */
[----:B------:R-:W-:Y:S01]  /*54db0*/  ISETP.LT.AND P0, PT, R93, R0, !P0 ;  /* 0x000000005d00720c */ /* 0x000fe20004701270 */
[----:B--2---:R-:W-:Y:S02]  /*54dc0*/  IMAD.MOV.U32 R0, RZ, RZ, R67 ;  /* 0x000000ffff007224 */ /* 0x004fe400078e0043 */
[----:B------:R-:W-:Y:S04]  /*54dd0*/  STL.64 [R1+0x100], R4 ;  /* 0x0001000401007387 */ /* 0x000fe80000100a00 */
[----:B------:R-:W-:Y:S04]  /*54de0*/  STL.64 [R1+0x108], R6 ;  /* 0x0001080601007387 */ /* 0x000fe80000100a00 */
        /* <DEDUP_REMOVED lines=21> */
[----:B------:R0:W-:Y:S04]  /*54f40*/  STL [R1+0x2260], R72 ;  /* 0x0022604801007387 */ /* 0x0001e80000100800 */
[----:B------:R-:W-:Y:S04]  /*54f50*/  STL [R1+0x225c], R73 ;  /* 0x00225c4901007387 */ /* 0x000fe80000100800 */
[----:B------:R2:W-:Y:S01]  /*54f60*/  STL [R1+0x2258], R74 ;  /* 0x0022584a01007387 */ /* 0x0005e20000100800 */
[----:B0-----:R-:W-:Y:S01]  /*54f70*/  IMAD.MOV.U32 R72, RZ, RZ, R0 ;  /* 0x000000ffff487224 */ /* 0x001fe200078e0000 */
[----:B------:R-:W0:Y:S02]  /*54f80*/  LDTM.x64 R4, tmem[UR4+0x140] ;  /* 0x00014004000479ee */ /* 0x000e240008340000 */
[----:B--2---:R-:W2:Y:S04]  /*54f90*/  LDL.LU R74, [R1+0x1f8] ;  /* 0x0001f800014a7983 */ /* 0x004ea80000300800 */
[----:B------:R3:W-:Y:S04]  /*54fa0*/  STL [R1+0x2254], R75 ;  /* 0x0022544b01007387 */ /* 0x0007e80000100800 */
[----:B---3--:R-:W3:Y:S04]  /*54fb0*/  LDL.LU R75, [R1+0x1f4] ;  /* 0x0001f400014b7983 */ /* 0x008ee80000300800 */
[----:B------:R4:W-:Y:S04]  /*54fc0*/  STL [R1+0x2250], R78 ;  /* 0x0022504e01007387 */ /* 0x0009e80000100800 */
[----:B----4-:R-:W4:Y:S04]  /*54fd0*/  LDL.LU R78, [R1+0x1f0] ;  /* 0x0001f000014e7983 */ /* 0x010f280000300800 */
[----:B------:R0:W-:Y:S04]  /*54fe0*/  STL [R1+0x224c], R79 ;  /* 0x00224c4f01007387 */ /* 0x0001e80000100800 */
[----:B0-----:R-:W4:Y:S04]  /*54ff0*/  LDL.LU R79, [R1+0x1ec] ;  /* 0x0001ec00014f7983 */ /* 0x001f280000300800 */
        /* <DEDUP_REMOVED lines=17> */
[----:B0-----:R-:W4:Y:S01]  /*55110*/  LDL.LU R92, [R1+0x1c8] ;  /* 0x0001c800015c7983 */ /* 0x001f220000300800 */
[----:B------:R-:W-:-:S02]  /*55120*/  IMAD.MOV.U32 R3, RZ, RZ, R19 ;  /* 0x000000ffff037224 */ /* 0x000fc400078e0013 */
[----:B------:R-:W-:Y:S01]  /*55130*/  IMAD.MOV.U32 R0, RZ, RZ, R18 ;  /* 0x000000ffff007224 */ /* 0x000fe200078e0012 */
[----:B------:R0:W-:Y:S01]  /*55140*/  STL [R1+0x2224], R77 ;  /* 0x0022244d01007387 */ /* 0x0001e20000100800 */
[----:B------:R-:W-:Y:S02]  /*55150*/  IMAD.MOV.U32 R86, RZ, RZ, R12 ;  /* 0x000000ffff567224 */ /* 0x000fe400078e000c */
[----:B------:R-:W-:Y:S01]  /*55160*/  IMAD.MOV.U32 R93, RZ, RZ, R8 ;  /* 0x000000ffff5d7224 */ /* 0x000fe200078e0008 */
[----:B------:R0:W-:Y:S01]  /*55170*/  STL [R1+0x2220], R2 ;  /* 0x0022200201007387 */ /* 0x0001e20000100800 */
[----:B------:R-:W-:Y:S02]  /*55180*/  IMAD.MOV.U32 R87, RZ, RZ, R7 ;  /* 0x000000ffff577224 */ /* 0x000fe400078e0007 */
[----:B------:R-:W-:Y:S01]  /*55190*/  IMAD.MOV.U32 R89, RZ, RZ, R6 ;  /* 0x000000ffff597224 */ /* 0x000fe200078e0006 */
[----:B------:R-:W-:Y:S01]  /*551a0*/  STL [R1+0x14], R9 ;  /* 0x0000140901007387 */ /* 0x000fe20000100800 */
[----:B------:R-:W-:-:S02]  /*551b0*/  IMAD.MOV.U32 R91, RZ, RZ, R5 ;  /* 0x000000ffff5b7224 */ /* 0x000fc400078e0005 */
[----:B------:R-:W-:Y:S01]  /*551c0*/  IMAD.MOV.U32 R76, RZ, RZ, R4 ;  /* 0x000000ffff4c7224 */ /* 0x000fe200078e0004 */
        /* <DEDUP_REMOVED lines=28> */
[----:B0-----:R-:W4:Y:S04]  /*55390*/  LDL.LU R77, [R1+0x1c4] ;  /* 0x0001c400014d7983 */ /* 0x001f280000300800 */
[----:B------:R-:W4:Y:S01]  /*553a0*/  LDL.LU R2, [R1+0x1c0] ;  /* 0x0001c00001027983 */ /* 0x000f220000300800 */
[----:B-1----:R-:W0:Y:S02]  /*553b0*/  LDTM.x64 R4, tmem[UR4+0x180] ;  /* 0x00018004000479ee */ /* 0x002e240008340000 */
[----:B0-----:R-:W-:-:S02]  /*553c0*/  F2FP.F16.F32.PACK_AB R73, R67, R72 ;  /* 0x000000484349723e */ /* 0x001fc400000000ff */
[----:B------:R-:W4:Y:S01]  /*553d0*/  LDL.LU R72, [R1+0x2260] ;  /* 0x0022600001487983 */ /* 0x000f220000300800 */
[----:B--2---:R-:W-:-:S03]  /*553e0*/  F2FP.F16.F32.PACK_AB R67, R66, R74 ;  /* 0x0000004a4243723e */ /* 0x004fc600000000ff */
[----:B------:R0:W-:Y:S01]  /*553f0*/  STL [R1+0x1fc], R73 ;  /* 0x0001fc4901007387 */ /* 0x0001e20000100800 */
[----:B---3--:R-:W-:Y:S02]  /*55400*/  F2FP.F16.F32.PACK_AB R65, R65, R75 ;  /* 0x0000004b4141723e */ /* 0x008fe400000000ff */
[----:B----4-:R-:W-:Y:S01]  /*55410*/  F2FP.F16.F32.PACK_AB R64, R64, R78 ;  /* 0x0000004e4040723e */ /* 0x010fe200000000ff */
[----:B0-----:R-:W2:Y:S04]  /*55420*/  LDL.LU R73, [R1+0x225c] ;  /* 0x00225c0001497983 */ /* 0x001ea80000300800 */
[----:B------:R-:W3:Y:S04]  /*55430*/  LDL.LU R74, [R1+0x2258] ;  /* 0x00225800014a7983 */ /* 0x000ee80000300800 */
[----:B------:R-:W4:Y:S04]  /*55440*/  LDL.LU R66, [R1+0x180] ;  /* 0x0001800001427983 */ /* 0x000f280000300800 */
[----:B------:R0:W-:Y:S01]  /*55450*/  STL [R1+0x1f8], R67 ;  /* 0x0001f84301007387 */ /* 0x0001e20000100800 */
[----:B------:R-:W-:-:S02]  /*55460*/  F2FP.F16.F32.PACK_AB R63, R63, R79 ;  /* 0x0000004f3f3f723e */ /* 0x000fc400000000ff */
[----:B------:R-:W-:Y:S01]  /*55470*/  F2FP.F16.F32.PACK_AB R62, R62, R80 ;  /* 0x000000503e3e723e */ /* 0x000fe200000000ff */
[----:B0-----:R-:W2:Y:S04]  /*55480*/  LDL.LU R67, [R1+0x17c] ;  /* 0x00017c0001437983 */ /* 0x001ea80000300800 */
[----:B------:R-:W3:Y:S04]  /*55490*/  LDL.LU R75, [R1+0x2254] ;  /* 0x00225400014b7983 */ /* 0x000ee80000300800 */
[----:B------:R0:W-:Y:S01]  /*554a0*/  STL [R1+0x1f4], R65 ;  /* 0x0001f44101007387 */ /* 0x0001e20000100800 */
[----:B------:R-:W-:-:S03]  /*554b0*/  F2FP.F16.F32.PACK_AB R61, R61, R81 ;  /* 0x000000513d3d723e */ /* 0x000fc600000000ff */
[----:B0-----:R-:W3:Y:S04]  /*554c0*/  LDL.LU R65, [R1+0x184] ;  /* 0x0001840001417983 */ /* 0x001ee80000300800 */
[----:B------:R-:W3:Y:S04]  /*554d0*/  LDL.LU R78, [R1+0x2250] ;  /* 0x00225000014e7983 */ /* 0x000ee80000300800 */
[----:B------:R0:W-:Y:S01]  /*554e0*/  STL [R1+0x1f0], R64 ;  /* 0x0001f04001007387 */ /* 0x0001e20000100800 */
[----:B------:R-:W-:Y:S02]  /*554f0*/  F2FP.F16.F32.PACK_AB R60, R60, R82 ;  /* 0x000000523c3c723e */ /* 0x000fe400000000ff */
[----:B------:R-:W-:Y:S01]  /*55500*/  F2FP.F16.F32.PACK_AB R59, R59, R83 ;  /* 0x000000533b3b723e */ /* 0x000fe200000000ff */
[----:B0-----:R-:W3:Y:S04]  /*55510*/  LDL.LU R64, [R1+0x188] ;  /* 0x0001880001407983 */ /* 0x001ee80000300800 */
[----:B------:R-:W3:Y:S04]  /*55520*/  LDL.LU R79, [R1+0x224c] ;  /* 0x00224c00014f7983 */ /* 0x000ee80000300800 */
[----:B------:R0:W-:Y:S01]  /*55530*/  STL [R1+0x1ec], R63 ;  /* 0x0001ec3f01007387 */ /* 0x0001e20000100800 */
[----:B------:R-:W-:-:S03]  /*55540*/  F2FP.F16.F32.PACK_AB R58, R58, R84 ;  /* 0x000000543a3a723e */ /* 0x000fc600000000ff */
        /* <DEDUP_REMOVED lines=18> */
[----:B------:R0:W-:Y:S04]  /*55670*/  STL [R1+0x1d8], R58 ;  /* 0x0001d83a01007387 */ /* 0x0001e80000100800 */
        /* <DEDUP_REMOVED lines=10> */
[----:B------:R-:W3:Y:S01]  /*55720*/  LDL.LU R92, [R1+0x2228] ;  /* 0x00222800015c7983 */ /* 0x000ee20000300800 */
[----:B------:R-:W-:-:S03]  /*55730*/  F2FP.F16.F32.PACK_AB R53, R53, R77 ;  /* 0x0000004d3535723e */ /* 0x000fc600000000ff */
        /* <DEDUP_REMOVED lines=8> */
[----:B0-----:R-:W3:Y:S01]  /*557c0*/  LDL.LU R52, [R1+0x1b8] ;  /* 0x0001b80001347983 */ /* 0x001ee20000300800 */
[----:B----4-:R-:W-:-:S02]  /*557d0*/  F2FP.F16.F32.PACK_AB R36, R36, R66 ;  /* 0x000000422424723e */ /* 0x010fc400000000ff */
[----:B--2---:R-:W-:Y:S02]  /*557e0*/  F2FP.F16.F32.PACK_AB R35, R35, R67 ;  /* 0x000000432323723e */ /* 0x004fe400000000ff */
[----:B---3--:R-:W-:Y:S02]  /*557f0*/  F2FP.F16.F32.PACK_AB R37, R37, R65 ;  /* 0x000000412525723e */ /* 0x008fe400000000ff */
[----:B------:R-:W-:Y:S02]  /*55800*/  F2FP.F16.F32.PACK_AB R38, R38, R64 ;  /* 0x000000402626723e */ /* 0x000fe400000000ff */
        /* <DEDUP_REMOVED lines=10> */
[----:B------:R-:W-:Y:S02]  /*558b0*/  F2FP.F16.F32.PACK_AB R49, R49, R53 ;  /* 0x000000353131723e */ /* 0x000fe400000000ff */
[----:B------:R-:W-:Y:S02]  /*558c0*/  F2FP.F16.F32.PACK_AB R51, R51, R2 ;  /* 0x000000023333723e */ /* 0x000fe400000000ff */
[----:B------:R0:W2:Y:S01]  /*558d0*/  LDL.LU R2, [R1+0x221c] ;  /* 0x00221c0001027983 */ /* 0x0000a20000300800 */
[----:B------:R-:W-:-:S03]  /*558e0*/  F2FP.F16.F32.PACK_AB R34, R34, R77 ;  /* 0x0000004d2222723e */ /* 0x000fc600000000ff */
[----:B------:R-:W-:Y:S01]  /*558f0*/  STL [R1+0x1bc], R51 ;  /* 0x0001bc3301007387 */ /* 0x000fe20000100800 */
[----:B------:R-:W-:-:S05]  /*55900*/  F2FP.F16.F32.PACK_AB R50, R50, R52 ;  /* 0x000000343232723e */ /* 0x000fca00000000ff */
        /* <DEDUP_REMOVED lines=13> */
[----:B------:R-:W-:-:S03]  /*559e0*/  F2FP.F16.F32.PACK_AB R33, R33, R92 ;  /* 0x0000005c2121723e */ /* 0x000fc600000000ff */
[----:B------:R-:W-:Y:S04]  /*559f0*/  STL [R1+0x184], R37 ;  /* 0x0001842501007387 */ /* 0x000fe80000100800 */
[----:B------:R-:W-:Y:S04]  /*55a00*/  STL [R1+0x180], R36 ;  /* 0x0001802401007387 */ /* 0x000fe80000100800 */
[----:B------:R0:W3:Y:S04]  /*55a10*/  LDL.LU R77, [R1+0x2218] ;  /* 0x00221800014d7983 */ /* 0x0000e80000300800 */
[----:B------:R-:W-:Y:S04]  /*55a20*/  STL [R1+0x17c], R35 ;  /* 0x00017c2301007387 */ /* 0x000fe80000100800 */
[----:B------:R0:W4:Y:S04]  /*55a30*/  LDL.LU R92, [R1+0x2214] ;  /* 0x00221400015c7983 */ /* 0x0001280000300800 */
[----:B------:R-:W-:Y:S04]  /*55a40*/  STL [R1+0x178], R34 ;  /* 0x0001782201007387 */ /* 0x000fe80000100800 */
[----:B------:R-:W2:Y:S04]  /*55a50*/  LDL.LU R57, [R1+0x128] ;  /* 0x0001280001397983 */ /* 0x000ea80000300800 */
[----:B------:R-:W2:Y:S04]  /*55a60*/  LDL.LU R58, [R1+0x124] ;  /* 0x00012400013a7983 */ /* 0x000ea80000300800 */
[----:B------:R-:W-:Y:S04]  /*55a70*/  STL [R1+0x174], R33 ;  /* 0x0001742101007387 */ /* 0x000fe80000100800 */
[----:B------:R-:W3:Y:S04]  /*55a80*/  LDL.LU R59, [R1+0x120] ;  /* 0x00012000013b7983 */ /* 0x000ee80000300800 */
[----:B------:R-:W2:Y:S04]  /*55a90*/  LDL.LU R60, [R1+0x11c] ;  /* 0x00011c00013c7983 */ /* 0x000ea80000300800 */
[----:B------:R-:W2:Y:S01]  /*55aa0*/  LDL.LU R61, [R1+0x118] ;  /* 0x00011800013d7983 */ /* 0x000ea20000300800 */
[----:B------:R-:W-:-:S03]  /*55ab0*/  F2FP.F16.F32.PACK_AB R32, R32, R90 ;  /* 0x0000005a2020723e */ /* 0x000fc600000000ff */
        /* <DEDUP_REMOVED lines=9> */
[----:B------:R0:W2:Y:S04]  /*55b50*/  LDL.LU R90, [R1+0x2210] ;  /* 0x00221000015a7983 */ /* 0x0000a80000300800 */
[----:B------:R0:W3:Y:S01]  /*55b60*/  LDL.LU R88, [R1+0x220c] ;  /* 0x00220c0001587983 */ /* 0x0000e20000300800 */
[----:B------:R-:W-:-:S03]  /*55b70*/  F2FP.F16.F32.PACK_AB R28, R28, R83 ;  /* 0x000000531c1c723e */ /* 0x000fc600000000ff */
[----:B------:R-:W-:Y:S04]  /*55b80*/  STL [R1+0x170], R32 ;  /* 0x0001702001007387 */ /* 0x000fe80000100800 */
[----:B------:R0:W3:Y:S01]  /*55b90*/  LDL.LU R85, [R1+0x2208] ;  /* 0x0022080001557983 */ /* 0x0000e20000300800 */
[----:B------:R-:W-:-:S03]  /*55ba0*/  F2FP.F16.F32.PACK_AB R27, R27, R82 ;  /* 0x000000521b1b723e */ /* 0x000fc600000000ff */
[----:B------:R-:W-:Y:S04]  /*55bb0*/  STL [R1+0x16c], R31 ;  /* 0x00016c1f01007387 */ /* 0x000fe80000100800 */
[----:B------:R0:W3:Y:S04]  /*55bc0*/  LDL.LU R84, [R1+0x2204] ;  /* 0x0022040001547983 */ /* 0x0000e80000300800 */
[----:B------:R-:W-:Y:S01]  /*55bd0*/  STL [R1+0x168], R30 ;  /* 0x0001681e01007387 */ /* 0x000fe20000100800 */
[----:B------:R-:W-:-:S03]  /*55be0*/  F2FP.F16.F32.PACK_AB R26, R26, R81 ;  /* 0x000000511a1a723e */ /* 0x000fc600000000ff */
[----:B------:R0:W3:Y:S04]  /*55bf0*/  LDL.LU R83, [R1+0x2200] ;  /* 0x0022000001537983 */ /* 0x0000e80000300800 */
[----:B------:R-:W-:Y:S01]  /*55c00*/  STL [R1+0x164], R29 ;  /* 0x0001641d01007387 */ /* 0x000fe20000100800 */
[----:B------:R-:W-:-:S03]  /*55c10*/  F2FP.F16.F32.PACK_AB R25, R25, R80 ;  /* 0x000000501919723e */ /* 0x000fc600000000ff */
[----:B------:R0:W3:Y:S04]  /*55c20*/  LDL.LU R82, [R1+0x21fc] ;  /* 0x0021fc0001527983 */ /* 0x0000e80000300800 */
[----:B------:R-:W-:Y:S04]  /*55c30*/  STL [R1+0x160], R28 ;  /* 0x0001601c01007387 */ /* 0x000fe80000100800 */
[----:B------:R0:W3:Y:S04]  /*55c40*/  LDL.LU R81, [R1+0x21f8] ;  /* 0x0021f80001517983 */ /* 0x0000e80000300800 */
[----:B------:R-:W-:Y:S04]  /*55c50*/  STL [R1+0x15c], R27 ;  /* 0x00015c1b01007387 */ /* 0x000fe80000100800 */
[----:B------:R0:W3:Y:S01]  /*55c60*/  LDL.LU R80, [R1+0x21f4] ;  /* 0x0021f40001507983 */ /* 0x0000e20000300800 */
[----:B------:R-:W-:-:S03]  /*55c70*/  F2FP.F16.F32.PACK_AB R24, R24, R79 ;  /* 0x0000004f1818723e */ /* 0x000fc600000000ff */
[----:B------:R-:W-:Y:S04]  /*55c80*/  STL [R1+0x158], R26 ;  /* 0x0001581a01007387 */ /* 0x000fe80000100800 */
[----:B------:R0:W3:Y:S04]  /*55c90*/  LDL.LU R79, [R1+0x21f0] ;  /* 0x0021f000014f7983 */ /* 0x0000e80000300800 */
[----:B------:R-:W-:Y:S01]  /*55ca0*/  STL [R1+0x154], R25 ;  /* 0x0001541901007387 */ /* 0x000fe20000100800 */
[----:B----4-:R-:W-:-:S03]  /*55cb0*/  F2FP.F16.F32.PACK_AB R92, R23, R78 ;  /* 0x0000004e175c723e */ /* 0x010fc600000000ff */
[----:B------:R0:W4:Y:S04]  /*55cc0*/  LDL.LU R78, [R1+0x21ec] ;  /* 0x0021ec00014e7983 */ /* 0x0001280000300800 */
[----:B------:R-:W-:Y:S04]  /*55cd0*/  STL [R1+0x150], R24 ;  /* 0x0001501801007387 */ /* 0x000fe80000100800 */
[----:B------:R1:W-:Y:S01]  /*55ce0*/  STL [R1+0x21a4], R92 ;  /* 0x0021a45c01007387 */ /* 0x0003e20000100800 */
[----:B--2---:R-:W-:-:S03]  /*55cf0*/  F2FP.F16.F32.PACK_AB R90, R22, R75 ;  /* 0x0000004b165a723e */ /* 0x004fc600000000ff */
[----:B------:R0:W2:Y:S01]  /*55d00*/  LDL.LU R75, [R1+0x21e8] ;  /* 0x0021e800014b7983 */ /* 0x0000a20000300800 */
[----:B---3--:R-:W-:-:S03]  /*55d10*/  F2FP.F16.F32.PACK_AB R88, R21, R74 ;  /* 0x0000004a1558723e */ /* 0x008fc600000000ff */
[----:B------:R3:W-:Y:S04]  /*55d20*/  STL [R1+0x21a8], R90 ;  /* 0x0021a85a01007387 */ /* 0x0007e80000100800 */
[----:B------:R0:W2:Y:S01]  /*55d30*/  LDL.LU R74, [R1+0x21e4] ;  /* 0x0021e400014a7983 */ /* 0x0000a20000300800 */
[----:B------:R-:W-:-:S03]  /*55d40*/  F2FP.F16.F32.PACK_AB R85, R20, R73 ;  /* 0x000000491455723e */ /* 0x000fc600000000ff */
        /* <DEDUP_REMOVED lines=12> */
[----:B-1----:R-:W2:Y:S01]  /*55e10*/  LDL.LU R92, [R1+0x44] ;  /* 0x00004400015c7983 */ /* 0x002ea20000300800 */
[----:B------:R-:W-:-:S03]  /*55e20*/  F2FP.F16.F32.PACK_AB R79, R14, R57 ;  /* 0x000000390e4f723e */ /* 0x000fc600000000ff */
[----:B---3--:R-:W3:Y:S01]  /*55e30*/  LDL.LU R90, [R1+0x40] ;  /* 0x00004000015a7983 */ /* 0x008ee20000300800 */
[----:B----4-:R-:W-:Y:S02]  /*55e40*/  F2FP.F16.F32.PACK_AB R78, R13, R58 ;  /* 0x0000003a0d4e723e */ /* 0x010fe400000000ff */
[----:B--2---:R-:W-:Y:S02]  /*55e50*/  F2FP.F16.F32.PACK_AB R75, R11, R60 ;  /* 0x0000003c0b4b723e */ /* 0x004fe400000000ff */
[----:B------:R-:W-:Y:S02]  /*55e60*/  F2FP.F16.F32.PACK_AB R74, R10, R61 ;  /* 0x0000003d0a4a723e */ /* 0x000fe400000000ff */
[----:B------:R-:W-:Y:S02]  /*55e70*/  F2FP.F16.F32.PACK_AB R73, R9, R62 ;  /* 0x0000003e0949723e */ /* 0x000fe400000000ff */
[----:B------:R-:W-:Y:S02]  /*55e80*/  F2FP.F16.F32.PACK_AB R72, R8, R63 ;  /* 0x0000003f0848723e */ /* 0x000fe400000000ff */
[----:B------:R-:W-:-:S02]  /*55e90*/  F2FP.F16.F32.PACK_AB R71, R7, R64 ;  /* 0x000000400747723e */ /* 0x000fc400000000ff */
[----:B------:R-:W-:Y:S02]  /*55ea0*/  F2FP.F16.F32.PACK_AB R70, R6, R65 ;  /* 0x000000410646723e */ /* 0x000fe400000000ff */
[----:B------:R-:W-:Y:S02]  /*55eb0*/  F2FP.F16.F32.PACK_AB R69, R5, R66 ;  /* 0x000000420545723e */ /* 0x000fe400000000ff */
[----:B------:R-:W-:Y:S02]  /*55ec0*/  F2FP.F16.F32.PACK_AB R68, R4, R67 ;  /* 0x000000430444723e */ /* 0x000fe400000000ff */
[----:B------:R-:W1:Y:S01]  /*55ed0*/  LDTM.x64 R4, tmem[UR4+0x1c0] ;  /* 0x0001c004000479ee */ /* 0x000e620008340000 */
[----:B------:R-:W-:Y:S01]  /*55ee0*/  NOP ;  /* 0x0000000000007918 */ /* 0x000fe20000000000 */
[----:B-1----:R-:W-:Y:S04]  /*55ef0*/  STL [R1+0x21a0], R28 ;  /* 0x0021a01c01007387 */ /* 0x002fe80000100800 */
        /* <DEDUP_REMOVED lines=33> */
[----:B-1----:R-:W2:Y:S04]  /*56110*/  LDL.LU R61, [R1+0x2c] ;  /* 0x00002c00013d7983 */ /* 0x002ea80000300800 */
[----:B------:R1:W-:Y:S04]  /*56120*/  STL [R1+0x2118], R62 ;  /* 0x0021183e01007387 */ /* 0x0003e80000100800 */
[----:B-1----:R-:W4:Y:S04]  /*56130*/  LDL.LU R62, [R1+0xfc] ;  /* 0x0000fc00013e7983 */ /* 0x002f280000300800 */
[----:B------:R1:W-:Y:S01]  /*56140*/  STL [R1+0x2114], R63 ;  /* 0x0021143f01007387 */ /* 0x0003e20000100800 */
[----:B------:R-:W-:-:S03]  /*56150*/  F2FP.F16.F32.PACK_AB R21, R21, R92 ;  /* 0x0000005c1515723e */ /* 0x000fc600000000ff */
[----:B-1----:R-:W2:Y:S04]  /*56160*/  LDL R63, [R1+0x568] ;  /* 0x00056800013f7983 */ /* 0x002ea80000100800 */
[----:B------:R1:W-:Y:S01]  /*56170*/  STL [R1+0x2110], R64 ;  /* 0x0021104001007387 */ /* 0x0003e20000100800 */
[----:B------:R-:W-:-:S03]  /*56180*/  F2FP.F16.F32.PACK_AB R18, R18, R0 ;  /* 0x000000001212723e */ /* 0x000fc600000000ff */
[----:B-1----:R-:W2:Y:S04]  /*56190*/  LDL.LU R64, [R1+0x30] ;  /* 0x0000300001407983 */ /* 0x002ea80000300800 */
[----:B------:R1:W-:Y:S04]  /*561a0*/  STL [R1+0x210c], R65 ;  /* 0x00210c4101007387 */ /* 0x0003e80000100800 */
[----:B-1----:R-:W2:Y:S04]  /*561b0*/  LDL.LU R65, [R1+0x34] ;  /* 0x0000340001417983 */ /* 0x002ea80000300800 */
[----:B------:R1:W-:Y:S04]  /*561c0*/  STL [R1+0x2108], R66 ;  /* 0x0021084201007387 */ /* 0x0003e80000100800 */
[----:B-1----:R-:W2:Y:S01]  /*561d0*/  LDL.LU R66, [R1+0xeb0] ;  /* 0x000eb00001427983 */ /* 0x002ea20000300800 */
[----:B----4-:R-:W-:-:S05]  /*561e0*/  F2FP.F16.F32.PACK_AB R60, R67, R62 ;  /* 0x0000003e433c723e */ /* 0x010fca00000000ff */
[----:B------:R1:W-:Y:S04]  /*561f0*/  STL [R1+0x12c], R60 ;  /* 0x00012c3c01007387 */ /* 0x0003e80000100800 */
[----:B------:R-:W4:Y:S04]  /*56200*/  LDL.LU R92, [R1+0x28] ;  /* 0x00002800015c7983 */ /* 0x000f280000300800 */
[----:B------:R-:W2:Y:S04]  /*56210*/  LDL.LU R62, [R1+0x24] ;  /* 0x00002400013e7983 */ /* 0x000ea80000300800 */
[----:B-1----:R-:W2:Y:S04]  /*56220*/  LDL.LU R60, [R1+0x1c] ;  /* 0x00001c00013c7983 */ /* 0x002ea80000300800 */
[----:B------:R0:W2:Y:S01]  /*56230*/  LDL.LU R0, [R1+0x21c8] ;  /* 0x0021c80001007983 */ /* 0x0000a20000300800 */
[----:B---3--:R-:W-:-:S03]  /*56240*/  F2FP.F16.F32.PACK_AB R20, R20, R90 ;  /* 0x0000005a1414723e */ /* 0x008fc600000000ff */
[----:B------:R-:W3:Y:S01]  /*56250*/  LDL.LU R90, [R1+0x18] ;  /* 0x00001800015a7983 */ /* 0x000ee20000300800 */
[----:B------:R-:W-:Y:S02]  /*56260*/  F2FP.F16.F32.PACK_AB R12, R12, R86 ;  /* 0x000000560c0c723e */ /* 0x000fe400000000ff */
[----:B------:R-:W-:-:S04]  /*56270*/  F2FP.F16.F32.PACK_AB R2, R19, R3 ;  /* 0x000000031302723e */ /* 0x000fc800000000ff */
[C---:B------:R-:W-:Y:S02]  /*56280*/  PRMT R54, R2.reuse, 0x7610, R54 ;  /* 0x0000761002367816 */ /* 0x040fe40000000036 */
[----:B------:R-:W-:Y:S02]  /*56290*/  PRMT R55, R2, 0x7632, R55 ;  /* 0x0000763202377816 */ /* 0x000fe40000000037 */
[----:B------:R-:W1:Y:S01]  /*562a0*/  LDC.64 R2, c[0x0][0x398] ;  /* 0x0000e600ff027b82 */ /* 0x000e620000000a00 */
[C---:B------:R-:W-:Y:S02]  /*562b0*/  PRMT R56, R20.reuse, 0x7610, R56 ;  /* 0x0000761014387816 */ /* 0x040fe40000000038 */
[----:B------:R-:W-:-:S05]  /*562c0*/  PRMT R57, R20, 0x7632, R57 ;  /* 0x0000763214397816 */ /* 0x000fca0000000039 */
[----:B------:R-:W0:Y:S01]  /*562d0*/  LDC R20, c[0x0][0x3b4] ;  /* 0x0000ed00ff147b82 */ /* 0x000e220000000800 */
[----:B------:R-:W-:Y:S02]  /*562e0*/  PRMT R52, R18, 0x7610, R52 ;  /* 0x0000761012347816 */ /* 0x000fe40000000034 */
[----:B----4-:R-:W-:Y:S02]  /*562f0*/  F2FP.F16.F32.PACK_AB R14, R14, R92 ;  /* 0x0000005c0e0e723e */ /* 0x010fe400000000ff */
[----:B--2---:R-:W-:Y:S02]  /*56300*/  F2FP.F16.F32.PACK_AB R0, R15, R61 ;  /* 0x0000003d0f00723e */ /* 0x004fe400000000ff */
[----:B------:R-:W2:Y:S04]  /*56310*/  LDL.LU R61, [R1+0x14] ;  /* 0x00001400013d7983 */ /* 0x000ea80000300800 */
[----:B------:R-:W4:Y:S04]  /*56320*/  LDL R92, [R1+0xebc] ;  /* 0x000ebc00015c7983 */ /* 0x000f280000100800 */
[----:B------:R-:W2:Y:S01]  /*56330*/  LDL.LU R86, [R1+0x21c4] ;  /* 0x0021c40001567983 */ /* 0x000ea20000300800 */
[----:B-1----:R-:W-:-:S02]  /*56340*/  ISETP.GE.AND P1, PT, R66, R2, PT ;  /* 0x000000024200720c */ /* 0x002fc40003f26270 */
[----:B------:R-:W-:Y:S02]  /*56350*/  PRMT R53, R18, 0x7632, R53 ;  /* 0x0000763212357816 */ /* 0x000fe40000000035 */
[----:B------:R-:W-:Y:S01]  /*56360*/  F2FP.F16.F32.PACK_AB R2, R13, R62 ;  /* 0x0000003e0d02723e */ /* 0x000fe200000000ff */
[----:B------:R-:W1:Y:S01]  /*56370*/  LDC.64 R18, c[0x0][0x390] ;  /* 0x0000e400ff127b82 */ /* 0x000e620000000a00 */
[C---:B------:R-:W-:Y:S02]  /*56380*/  PRMT R44, R14.reuse, 0x7610, R44 ;  /* 0x000076100e2c7816 */ /* 0x040fe4000000002c */
[----:B------:R-:W-:Y:S02]  /*56390*/  PRMT R45, R14, 0x7632, R45 ;  /* 0x000076320e2d7816 */ /* 0x000fe4000000002d */
[----:B------:R-:W-:-:S03]  /*563a0*/  PRMT R42, R2, 0x7610, R42 ;  /* 0x00007610022a7816 */ /* 0x000fc6000000002a */
[----:B------:R-:W3:Y:S01]  /*563b0*/  LDC.64 R14, c[0x0][0x398] ;  /* 0x0000e600ff0e7b82 */ /* 0x000ee20000000a00 */
[----:B------:R-:W-:-:S07]  /*563c0*/  PRMT R43, R2, 0x7632, R43 ;  /* 0x00007632022b7816 */ /* 0x000fce000000002b */
[----:B------:R-:W3:Y:S01]  /*563d0*/  LDC R2, c[0x0][0x3b8] ;  /* 0x0000ee00ff027b82 */ /* 0x000ee20000000800 */
[C---:B------:R-:W-:Y:S02]  /*563e0*/  PRMT R46, R0.reuse, 0x7610, R46 ;  /* 0x00007610002e7816 */ /* 0x040fe4000000002e */
[----:B------:R-:W-:Y:S01]  /*563f0*/  PRMT R47, R0, 0x7632, R47 ;  /* 0x00007632002f7816 */ /* 0x000fe2000000002f */
[----:B0-----:R-:W-:Y:S01]  /*56400*/  IMAD R0, R66, R20, RZ ;  /* 0x0000001442007224 */ /* 0x001fe200078e02ff */
[----:B------:R-:W-:Y:S02]  /*56410*/  F2FP.F16.F32.PACK_AB R16, R16, R64 ;  /* 0x000000401010723e */ /* 0x000fe400000000ff */
[----:B------:R-:W-:Y:S02]  /*56420*/  F2FP.F16.F32.PACK_AB R17, R17, R65 ;  /* 0x000000411111723e */ /* 0x000fe400000000ff */
[C---:B------:R-:W-:Y:S02]  /*56430*/  PRMT R48, R16.reuse, 0x7610, R48 ;  /* 0x0000761010307816 */ /* 0x040fe40000000030 */
[----:B------:R-:W-:-:S02]  /*56440*/  PRMT R49, R16, 0x7632, R49 ;  /* 0x0000763210317816 */ /* 0x000fc40000000031 */
[C---:B-1----:R-:W-:Y:S02]  /*56450*/  LEA R16, P6, R0.reuse, R18, 0x1 ;  /* 0x0000001200107211 */ /* 0x042fe400078c08ff */
[C---:B---3--:R-:W-:Y:S02]  /*56460*/  ISETP.LT.AND P1, PT, R63.reuse, R15, !P1 ;  /* 0x0000000f3f00720c */ /* 0x048fe40004f21270 */
[----:B------:R-:W-:Y:S02]  /*56470*/  ISETP.GE.AND P2, PT, R63, R3, PT ;  /* 0x000000033f00720c */ /* 0x000fe40003f46270 */
[C---:B------:R-:W-:Y:S02]  /*56480*/  PRMT R50, R17.reuse, 0x7610, R50 ;  /* 0x0000761011327816 */ /* 0x040fe40000000032 */
[----:B------:R-:W-:Y:S02]  /*56490*/  PRMT R51, R17, 0x7632, R51 ;  /* 0x0000763211337816 */ /* 0x000fe40000000033 */
[----:B------:R-:W-:Y:S01]  /*564a0*/  LEA.HI.X.SX32 R17, R0, R19, 0x1, P6 ;  /* 0x0000001300117211 */ /* 0x000fe200030f0eff */
[----:B------:R-:W-:Y:S01]  /*564b0*/  IMAD R15, R63, R2, RZ ;  /* 0x000000023f0f7224 */ /* 0x000fe200078e02ff */
[----:B------:R-:W-:-:S02]  /*564c0*/  F2FP.F16.F32.PACK_AB R3, R10, R90 ;  /* 0x0000005a0a03723e */ /* 0x000fc400000000ff */
[----:B------:R-:W3:Y:S02]  /*564d0*/  LDL R90, [R1+0xeb8] ;  /* 0x000eb800015a7983 */ /* 0x000ee40000100800 */
[C---:B------:R-:W-:Y:S02]  /*564e0*/  PRMT R36, R3.reuse, 0x7610, R36 ;  /* 0x0000761003247816 */ /* 0x040fe40000000024 */
[----:B------:R-:W-:Y:S01]  /*564f0*/  PRMT R37, R3, 0x7632, R37 ;  /* 0x0000763203257816 */ /* 0x000fe20000000025 */
[----:B------:R-:W-:Y:S01]  /*56500*/  IMAD.WIDE R2, R15, 0x2, R16 ;  /* 0x000000020f027825 */ /* 0x000fe200078e0210 */
[C---:B------:R-:W-:Y:S02]  /*56510*/  PRMT R40, R12.reuse, 0x7610, R40 ;  /* 0x000076100c287816 */ /* 0x040fe40000000028 */
[----:B------:R-:W-:Y:S02]  /*56520*/  PRMT R41, R12, 0x7632, R41 ;  /* 0x000076320c297816 */ /* 0x000fe40000000029 */
[----:B------:R-:W0:Y:S01]  /*56530*/  LDC.64 R12, c[0x0][0x398] ;  /* 0x0000e600ff0c7b82 */ /* 0x000e220000000a00 */
[----:B------:R-:W-:Y:S01]  /*56540*/  IMAD R0, R20, 0x80, R0 ;  /* 0x0000008014007824 */ /* 0x000fe200078e0200 */
[----:B------:R-:W-:Y:S01]  /*56550*/  F2FP.F16.F32.PACK_AB R11, R11, R60 ;  /* 0x0000003c0b0b723e */ /* 0x000fe200000000ff */
[----:B--2---:R1:W-:Y:S02]  /*56560*/  @P1 STG.E.U16 desc[UR6][R2.64], R86 ;  /* 0x0000005602001986 */ /* 0x0043e4000c101506 */
[----:B-1----:R-:W-:-:S02]  /*56570*/  F2FP.F16.F32.PACK_AB R2, R8, R93 ;  /* 0x0000005d0802723e */ /* 0x002fc400000000ff */
[----:B------:R-:W2:Y:S01]  /*56580*/  LDL.LU R93, [R1+0x21c0] ;  /* 0x0021c000015d7983 */ /* 0x000ea20000300800 */
[----:B------:R-:W-:-:S03]  /*56590*/  F2FP.F16.F32.PACK_AB R8, R7, R87 ;  /* 0x000000570708723e */ /* 0x000fc600000000ff */
[----:B------:R-:W2:Y:S01]  /*565a0*/  LDL.LU R87, [R1+0x21bc] ;  /* 0x0021bc0001577983 */ /* 0x000ea20000300800 */
[----:B------:R-:W-:Y:S01]  /*565b0*/  F2FP.F16.F32.PACK_AB R3, R9, R61 ;  /* 0x0000003d0903723e */ /* 0x000fe200000000ff */
[----:B0-----:R-:W-:Y:S01]  /*565c0*/  IMAD.MOV.U32 R10, RZ, RZ, R12 ;  /* 0x000000ffff0a7224 */ /* 0x001fe200078e000c */
[C---:B------:R-:W-:Y:S02]  /*565d0*/  PRMT R32, R2.reuse, 0x7610, R32 ;  /* 0x0000761002207816 */ /* 0x040fe40000000020 */
[----:B------:R-:W-:Y:S02]  /*565e0*/  PRMT R33, R2, 0x7632, R33 ;  /* 0x0000763202217816 */ /* 0x000fe40000000021 */
[----:B------:R-:W-:Y:S02]  /*565f0*/  LEA R2, P1, R0, R18, 0x1 ;  /* 0x0000001200027211 */ /* 0x000fe400078208ff */
[C---:B------:R-:W-:Y:S02]  /*56600*/  PRMT R34, R3.reuse, 0x7610, R34 ;  /* 0x0000761003227816 */ /* 0x040fe40000000022 */
[----:B------:R-:W-:-:S02]  /*56610*/  PRMT R35, R3, 0x7632, R35 ;  /* 0x0000763203237816 */ /* 0x000fc40000000023 */
[----:B------:R-:W-:Y:S02]  /*56620*/  LEA.HI.X.SX32 R3, R0, R19, 0x1, P1 ;  /* 0x0000001300037211 */ /* 0x000fe400008f0eff */
[C---:B------:R-:W-:Y:S02]  /*56630*/  PRMT R38, R11.reuse, 0x7610, R38 ;  /* 0x000076100b267816 */ /* 0x040fe40000000026 */
[----:B------:R-:W-:Y:S02]  /*56640*/  PRMT R39, R11, 0x7632, R39 ;  /* 0x000076320b277816 */ /* 0x000fe40000000027 */
[----:B----4-:R-:W-:Y:S02]  /*56650*/  ISETP.LT.AND P1, PT, R92, R10, !P2 ;  /* 0x0000000a5c00720c */ /* 0x010fe40005721270 */
[----:B------:R-:W0:Y:S01]  /*56660*/  LDC.64 R10, c[0x0][0x398] ;  /* 0x0000e600ff0a7b82 */ /* 0x000e220000000a00 */
[C---:B------:R-:W-:Y:S02]  /*56670*/  PRMT R30, R8.reuse, 0x7610, R30 ;  /* 0x00007610081e7816 */ /* 0x040fe4000000001e */
[----:B------:R-:W-:Y:S01]  /*56680*/  PRMT R31, R8, 0x7632, R31 ;  /* 0x00007632081f7816 */ /* 0x000fe2000000001f */
[----:B------:R-:W-:Y:S01]  /*56690*/  IMAD.WIDE R8, R15, 0x2, R2 ;  /* 0x000000020f087825 */ /* 0x000fe200078e0202 */
[----:B------:R-:W-:-:S03]  /*566a0*/  PRMT R7, R86, 0x7632, R7 ;  /* 0x0000763256077816 */ /* 0x000fc60000000007 */
[----:B------:R-:W-:-:S03]  /*566b0*/  IMAD R0, R20, 0x80, R0 ;  /* 0x0000008014007824 */ /* 0x000fc600078e0200 */
[----:B------:R1:W-:Y:S02]  /*566c0*/  @P1 STG.E.U16 desc[UR6][R8.64], R7 ;  /* 0x0000000708001986 */ /* 0x0003e4000c101506 */
[----:B-1----:R-:W-:Y:S02]  /*566d0*/  IMAD R7, R20, 0x80, R0 ;  /* 0x0000008014077824 */ /* 0x002fe400078e0200 */
[----:B0-----:R-:W-:Y:S01]  /*566e0*/  IMAD.MOV.U32 R12, RZ, RZ, R10 ;  /* 0x000000ffff0c7224 */ /* 0x001fe200078e000a */
[----:B------:R-:W-:Y:S01]  /*566f0*/  LEA R10, P1, R0, R18, 0x1 ;  /* 0x00000012000a7211 */ /* 0x000fe200078208ff */
[----:B------:R-:W-:-:S03]  /*56700*/  IMAD.MOV.U32 R61, RZ, RZ, R11 ;  /* 0x000000ffff3d7224 */ /* 0x000fc600078e000b */
[----:B------:R-:W-:Y:S02]  /*56710*/  LEA.HI.X.SX32 R11, R0, R19, 0x1, P1 ;  /* 0x00000013000b7211 */ /* 0x000fe400008f0eff */
[----:B------:R-:W-:-:S04]  /*56720*/  LEA R8, P1, R7, R18, 0x1 ;  /* 0x0000001207087211 */ /* 0x000fc800078208ff */
[----:B------:R-:W-:Y:S02]  /*56730*/  LEA.HI.X.SX32 R9, R7, R19, 0x1, P1 ;  /* 0x0000001307097211 */ /* 0x000fe400008f0eff */
[----:B------:R-:W0:Y:S01]  /*56740*/  LDC.64 R18, c[0x0][0x398] ;  /* 0x0000e600ff127b82 */ /* 0x000e220000000a00 */
[----:B---3--:R-:W-:Y:S02]  /*56750*/  ISETP.LT.AND P1, PT, R90, R12, !P2 ;  /* 0x0000000c5a00720c */ /* 0x008fe40005721270 */
[----:B------:R-:W-:Y:S01]  /*56760*/  F2FP.F16.F32.PACK_AB R6, R6, R89 ;  /* 0x000000590606723e */ /* 0x000fe200000000ff */
[----:B------:R-:W-:Y:S01]  /*56770*/  IMAD.MOV.U32 R60, RZ, RZ, R13 ;  /* 0x000000ffff3c7224 */ /* 0x000fe200078e000d */
[----:B------:R-:W-:Y:S01]  /*56780*/  PRMT R0, R68, 0x7632, R0 ;  /* 0x0000763244007816 */ /* 0x000fe20000000000 */
[----:B------:R-:W-:Y:S01]  /*56790*/  IMAD.WIDE R12, R15, 0x2, R10 ;  /* 0x000000020f0c7825 */ /* 0x000fe200078e020a */
[C---:B------:R-:W-:Y:S01]  /*567a0*/  PRMT R28, R6.reuse, 0x7610, R28 ;  /* 0x00007610061c7816 */ /* 0x040fe2000000001c */
[----:B------:R-:W3:Y:S01]  /*567b0*/  LDL.LU R89, [R1+0x21b8] ;  /* 0x0021b80001597983 */ /* 0x000ee20000300800 */
[----:B------:R-:W-:Y:S01]  /*567c0*/  PRMT R29, R6, 0x7632, R29 ;  /* 0x00007632061d7816 */ /* 0x000fe2000000001d */
[----:B0-----:R-:W-:-:S04]  /*567d0*/  IMAD.MOV.U32 R7, RZ, RZ, R18 ;  /* 0x000000ffff077224 */ /* 0x001fc800078e0012 */
[----:B------:R0:W-:Y:S01]  /*567e0*/  @P1 STG.E.U16 desc[UR6][R12.64], R68 ;  /* 0x000000440c001986 */ /* 0x0001e2000c101506 */
[----:B------:R-:W-:Y:S02]  /*567f0*/  IMAD.MOV.U32 R62, RZ, RZ, R19 ;  /* 0x000000ffff3e7224 */ /* 0x000fe400078e0013 */
[----:B------:R-:W1:Y:S08]  /*56800*/  LDC.64 R18, c[0x0][0x398] ;  /* 0x0000e600ff127b82 */ /* 0x000e700000000a00 */
[----:B0-----:R-:W0:Y:S01]  /*56810*/  LDC R13, c[0x0][0x3b8] ;  /* 0x0000ee00ff0d7b82 */ /* 0x001e220000000800 */
[----:B------:R-:W-:-:S02]  /*56820*/  F2FP.F16.F32.PACK_AB R67, R5, R91 ;  /* 0x0000005b0543723e */ /* 0x000fc400000000ff */
[----:B------:R-:W4:Y:S01]  /*56830*/  LDL.LU R91, [R1+0x21b4] ;  /* 0x0021b400015b7983 */ /* 0x000f220000300800 */
[C---:B------:R-:W-:Y:S02]  /*56840*/  PRMT R58, R21.reuse, 0x7610, R58 ;  /* 0x00007610153a7816 */ /* 0x040fe4000000003a */
[----:B------:R-:W-:Y:S02]  /*56850*/  PRMT R59, R21, 0x7632, R59 ;  /* 0x00007632153b7816 */ /* 0x000fe4000000003b */
[----:B------:R-:W0:Y:S08]  /*56860*/  LDC.64 R20, c[0x0][0x398] ;  /* 0x0000e600ff147b82 */ /* 0x000e300000000a00 */
[----:B------:R-:W0:Y:S01]  /*56870*/  LDC R12, c[0x0][0x39c] ;  /* 0x0000e700ff0c7b82 */ /* 0x000e220000000800 */
[----:B--2---:R-:W-:Y:S01]  /*56880*/  ISETP.LT.AND P2, PT, R93, R7, !P2 ;  /* 0x000000075d00720c */ /* 0x004fe20005741270 */
[----:B------:R-:W-:-:S12]  /*56890*/  IMAD.WIDE R6, R15, 0x2, R8 ;  /* 0x000000020f067825 */ /* 0x000fd800078e0208 */
[----:B------:R2:W-:Y:S02]  /*568a0*/  @P2 STG.E.U16 desc[UR6][R6.64], R0 ;  /* 0x0000000006002986 */ /* 0x0005e4000c101506 */
[----:B--2---:R-:W2:Y:S01]  /*568b0*/  LDC R6, c[0x0][0x39c] ;  /* 0x0000e700ff067b82 */ /* 0x004ea20000000800 */
[----:B------:R-:W-:Y:S02]  /*568c0*/  VIADD R0, R63, 0x1 ;  /* 0x000000013f007836 */ /* 0x000fe40000000000 */
[----:B-1----:R-:W-:-:S03]  /*568d0*/  IMAD.MOV.U32 R63, RZ, RZ, R19 ;  /* 0x000000ffff3f7224 */ /* 0x002fc600078e0013 */
[----:B--2---:R-:W-:Y:S01]  /*568e0*/  ISETP.GE.AND P1, PT, R0, R6, PT ;  /* 0x000000060000720c */ /* 0x004fe20003f26270 */
[----:B------:R-:W-:Y:S02]  /*568f0*/  IMAD.MOV.U32 R0, RZ, RZ, R18 ;  /* 0x000000ffff007224 */ /* 0x000fe400078e0012 */
[----:B------:R-:W1:Y:S03]  /*56900*/  LDC.64 R18, c[0x0][0x398] ;  /* 0x0000e600ff127b82 */ /* 0x000e660000000a00 */
[----:B------:R-:W-:Y:S01]  /*56910*/  ISETP.LT.AND P2, PT, R66, R0, !P1 ;  /* 0x000000004200720c */ /* 0x000fe20004f41270 */
[----:B0-----:R-:W-:-:S04]  /*56920*/  IMAD.IADD R0, R15, 0x1, R13 ;  /* 0x000000010f007824 */ /* 0x001fc800078e020d */
[----:B------:R-:W-:Y:S01]  /*56930*/  IMAD.WIDE R6, R0, 0x2, R16 ;  /* 0x0000000200067825 */ /* 0x000fe200078e0210 */
[----:B------:R-:W-:-:S07]  /*56940*/  PRMT R5, R87, 0x7632, R5 ;  /* 0x0000763257057816 */ /* 0x000fce0000000005 */
[----:B------:R0:W-:Y:S01]  /*56950*/  @P2 STG.E.U16 desc[UR6][R6.64], R87 ;  /* 0x0000005706002986 */ /* 0x0001e2000c101506 */
[----:B-1----:R-:W-:Y:S02]  /*56960*/  IMAD.MOV.U32 R64, RZ, RZ, R19 ;  /* 0x000000ffff407224 */ /* 0x002fe400078e0013 */
[----:B0-----:R-:W-:Y:S01]  /*56970*/  IMAD.MOV.U32 R6, RZ, RZ, R18 ;  /* 0x000000ffff067224 */ /* 0x001fe200078e0012 */
[----:B------:R-:W0:Y:S08]  /*56980*/  LDC.64 R86, c[0x0][0x398] ;  /* 0x0000e600ff567b82 */ /* 0x000e300000000a00 */
[----:B------:R-:W1:Y:S01]  /*56990*/  LDC.64 R18, c[0x0][0x398] ;  /* 0x0000e600ff127b82 */ /* 0x000e620000000a00 */
[----:B------:R-:W-:Y:S01]  /*569a0*/  ISETP.LT.AND P2, PT, R92, R6, !P1 ;  /* 0x000000065c00720c */ /* 0x000fe20004f41270 */
[----:B------:R-:W-:-:S12]  /*569b0*/  IMAD.WIDE R6, R0, 0x2, R2 ;  /* 0x0000000200067825 */ /* 0x000fd800078e0202 */
[----:B------:R1:W-:Y:S02]  /*569c0*/  @P2 STG.E.U16 desc[UR6][R6.64], R5 ;  /* 0x0000000506002986 */ /* 0x0003e4000c101506 */
[----:B-1----:R-:W-:-:S05]  /*569d0*/  IMAD.MOV.U32 R5, RZ, RZ, R18 ;  /* 0x000000ffff057224 */ /* 0x002fca00078e0012 */
[----:B------:R-:W-:Y:S02]  /*569e0*/  ISETP.LT.AND P2, PT, R90, R5, !P1 ;  /* 0x000000055a00720c */ /* 0x000fe40004f41270 */
[----:B0-----:R-:W-:Y:S02]  /*569f0*/  ISETP.LT.AND P1, PT, R93, R86, !P1 ;  /* 0x000000565d00720c */ /* 0x001fe40004f21270 */
[----:B------:R-:W2:Y:S01]  /*56a00*/  LDL.LU R86, [R1+0x568] ;  /* 0x0005680001567983 */ /* 0x000ea20000300800 */
[----:B------:R-:W-:-:S03]  /*56a10*/  F2FP.F16.F32.PACK_AB R15, R4, R76 ;  /* 0x0000004c040f723e */ /* 0x000fc600000000ff */
[----:B------:R-:W4:Y:S01]  /*56a20*/  LDL.LU R76, [R1+0x21b0] ;  /* 0x0021b000014c7983 */ /* 0x000f220000300800 */
[----:B------:R-:W-:-:S04]  /*56a30*/  IMAD.WIDE R6, R0, 0x2, R10 ;  /* 0x0000000200067825 */ /* 0x000fc800078e020a */
[C---:B------:R-:W-:Y:S01]  /*56a40*/  IMAD.WIDE R4, R0.reuse, 0x2, R8 ;  /* 0x0000000200047825 */ /* 0x040fe200078e0208 */
[----:B------:R0:W-:Y:S02]  /*56a50*/  @P2 STG.E.U16 desc[UR6][R6.64], R69 ;  /* 0x0000004506002986 */ /* 0x0001e4000c101506 */
[----:B0-----:R-:W-:Y:S01]  /*56a60*/  PRMT R6, R69, 0x7632, R6 ;  /* 0x0000763245067816 */ /* 0x001fe20000000006 */
[----:B------:R-:W-:Y:S01]  /*56a70*/  IMAD.MOV.U32 R65, RZ, RZ, R19 ;  /* 0x000000ffff417224 */ /* 0x000fe200078e0013 */
[----:B------:R-:W0:Y:S03]  /*56a80*/  LDC.64 R68, c[0x0][0x398] ;  /* 0x0000e600ff447b82 */ /* 0x000e260000000a00 */
[----:B------:R1:W-:Y:S01]  /*56a90*/  @P1 STG.E.U16 desc[UR6][R4.64], R6 ;  /* 0x0000000604001986 */ /* 0x0003e2000c101506 */
[----:B------:R-:W-:-:S04]  /*56aa0*/  IMAD.IADD R0, R0, 0x1, R13 ;  /* 0x0000000100007824 */ /* 0x000fc800078e020d */
[----:B------:R-:W0:Y:S08]  /*56ab0*/  LDC.64 R18, c[0x0][0x398] ;  /* 0x0000e600ff127b82 */ /* 0x000e300000000a00 */
[----:B-1----:R-:W1:Y:S01]  /*56ac0*/  LDC R5, c[0x0][0x39c] ;  /* 0x0000e700ff057b82 */ /* 0x002e620000000800 */
[----:B---3--:R-:W-:-:S07]  /*56ad0*/  PRMT R6, R89, 0x7610, R6 ;  /* 0x0000761059067816 */ /* 0x008fce0000000006 */
[----:B------:R-:W3:Y:S01]  /*56ae0*/  LDC R7, c[0x0][0x398] ;  /* 0x0000e600ff077b82 */ /* 0x000ee20000000800 */
[----:B--2---:R-:W-:-:S05]  /*56af0*/  VIADD R4, R86, 0x2 ;  /* 0x0000000256047836 */ /* 0x004fca0000000000 */
[----:B-1----:R-:W-:-:S04]  /*56b00*/  ISETP.GE.AND P1, PT, R4, R5, PT ;  /* 0x000000050400720c */ /* 0x002fc80003f26270 */
[----:B0-----:R-:W-:Y:S01]  /*56b10*/  ISETP.LT.AND P2, PT, R66, R68, !P1 ;  /* 0x000000444200720c */ /* 0x001fe20004f41270 */
[----:B------:R-:W-:-:S12]  /*56b20*/  IMAD.WIDE R4, R0, 0x2, R16 ;  /* 0x0000000200047825 */ /* 0x000fd800078e0210 */
[----:B------:R0:W-:Y:S01]  /*56b30*/  @P2 STG.E.U16 desc[UR6][R4.64], R6 ;  /* 0x0000000604002986 */ /* 0x0001e2000c101506 */
[----:B------:R-:W-:Y:S02]  /*56b40*/  ISETP.LT.AND P2, PT, R92, R20, !P1 ;  /* 0x000000145c00720c */ /* 0x000fe40004f41270 */
[----:B0-----:R-:W-:Y:S01]  /*56b50*/  PRMT R6, R89, 0x7632, R6 ;  /* 0x0000763259067816 */ /* 0x001fe20000000006 */
[----:B------:R-:W-:-:S10]  /*56b60*/  IMAD.WIDE R4, R0, 0x2, R2 ;  /* 0x0000000200047825 */ /* 0x000fd400078e0202 */
[----:B------:R0:W-:Y:S01]  /*56b70*/  @P2 STG.E.U16 desc[UR6][R4.64], R6 ;  /* 0x0000000604002986 */ /* 0x0001e2000c101506 */
[----:B----4-:R-:W-:Y:S02]  /*56b80*/  ISETP.LT.AND P2, PT, R93, R76, !P1 ;  /* 0x0000004c5d00720c */ /* 0x010fe40004f41270 */
[----:B------:R-:W-:Y:S01]  /*56b90*/  ISETP.LT.AND P1, PT, R90, R18, !P1 ;  /* 0x000000125a00720c */ /* 0x000fe20004f21270 */
[----:B------:R-:W2:Y:S01]  /*56ba0*/  LDL.LU R93, [R1+0x21ac] ;  /* 0x0021ac00015d7983 */ /* 0x000ea20000300800 */
[----:B------:R-:W1:Y:S03]  /*56bb0*/  LDC R18, c[0x0][0x398] ;  /* 0x0000e600ff127b82 */ /* 0x000e660000000800 */
[----:B------:R-:W4:Y:S01]  /*56bc0*/  LDL.S16 R20, [R1+0x214] ;  /* 0x0002140001147983 */ /* 0x000f220000100600 */
[----:B0-----:R-:W-:Y:S01]  /*56bd0*/  IMAD.WIDE R4, R0, 0x2, R10 ;  /* 0x0000000200047825 */ /* 0x001fe200078e020a */
[----:B------:R-:W-:-:S02]  /*56be0*/  PRMT R6, R70, 0x7632, R6 ;  /* 0x0000763246067816 */ /* 0x000fc40000000006 */
[----:B------:R-:W2:Y:S04]  /*56bf0*/  LDL.LU.S16 R68, [R1+0x216] ;  /* 0x0002160001447983 */ /* 0x000ea80000300600 */
[----:B------:R0:W-:Y:S02]  /*56c00*/  @P1 STG.E.U16 desc[UR6][R4.64], R70 ;  /* 0x0000004604001986 */ /* 0x0001e4000c101506 */
[----:B0-----:R-:W-:-:S05]  /*56c10*/  IMAD.WIDE R4, R0, 0x2, R8 ;  /* 0x0000000200047825 */ /* 0x001fca00078e0208 */
[----:B------:R0:W-:Y:S02]  /*56c20*/  @P2 STG.E.U16 desc[UR6][R4.64], R6 ;  /* 0x0000000604002986 */ /* 0x0001e4000c101506 */
[----:B0-----:R-:W0:Y:S01]  /*56c30*/  LDC R5, c[0x0][0x39c] ;  /* 0x0000e700ff057b82 */ /* 0x001e220000000800 */
[----:B------:R-:W-:Y:S02]  /*56c40*/  VIADD R4, R86, 0x3 ;  /* 0x0000000356047836 */ /* 0x000fe40000000000 */
[----:B------:R-:W-:Y:S01]  /*56c50*/  IMAD.IADD R0, R0, 0x1, R13 ;  /* 0x0000000100007824 */ /* 0x000fe200078e020d */
[----:B------:R-:W-:-:S04]  /*56c60*/  PRMT R6, R91, 0x7610, R6 ;  /* 0x000076105b067816 */ /* 0x000fc80000000006 */
[----:B------:R-:W1:Y:S01]  /*56c70*/  LDC R13, c[0x0][0x398] ;  /* 0x0000e600ff0d7b82 */ /* 0x000e620000000800 */
[----:B0-----:R-:W-:-:S04]  /*56c80*/  ISETP.GE.AND P1, PT, R4, R5, PT ;  /* 0x000000050400720c */ /* 0x001fc80003f26270 */
[----:B------:R-:W-:Y:S01]  /*56c90*/  ISETP.LT.AND P2, PT, R66, R14, !P1 ;  /* 0x0000000e4200720c */ /* 0x000fe20004f41270 */
[----:B------:R-:W-:Y:S02]  /*56ca0*/  IMAD.WIDE R4, R0, 0x2, R16 ;  /* 0x0000000200047825 */ /* 0x000fe400078e0210 */
[----:B------:R-:W0:Y:S10]  /*56cb0*/  LDC R14, c[0x0][0x39c] ;  /* 0x0000e700ff0e7b82 */ /* 0x000e340000000800 */
[----:B------:R1:W-:Y:S02]  /*56cc0*/  @P2 STG.E.U16 desc[UR6][R4.64], R6 ;  /* 0x0000000604002986 */ /* 0x0003e4000c101506 */
[----:B-1----:R-:W-:-:S02]  /*56cd0*/  PRMT R6, R91, 0x7632, R6 ;  /* 0x000076325b067816 */ /* 0x002fc40000000006 */
[----:B------:R-:W2:Y:S01]  /*56ce0*/  LDL.LU R91, [R1+0xeb4] ;  /* 0x000eb400015b7983 */ /* 0x000ea20000300800 */
[----:B---3--:R-:W-:Y:S02]  /*56cf0*/  ISETP.LT.AND P2, PT, R92, R7, !P1 ;  /* 0x000000075c00720c */ /* 0x008fe40004f41270 */
[----:B------:R-:W1:Y:S01]  /*56d00*/  LDC R7, c[0x0][0x398] ;  /* 0x0000e600ff077b82 */ /* 0x000e620000000800 */
[----:B------:R-:W-:-:S10]  /*56d10*/  IMAD.WIDE R4, R0, 0x2, R2 ;  /* 0x0000000200047825 */ /* 0x000fd400078e0202 */
[----:B------:R3:W-:Y:S02]  /*56d20*/  @P2 STG.E.U16 desc[UR6][R4.64], R6 ;  /* 0x0000000604002986 */ /* 0x0007e4000c101506 */
[----:B---3--:R-:W2:Y:S01]  /*56d30*/  LDC R6, c[0x0][0x398] ;  /* 0x0000e600ff067b82 */ /* 0x008ea20000000800 */
[----:B-1----:R-:W-:Y:S01]  /*56d40*/  ISETP.LT.AND P2, PT, R90, R7, !P1 ;  /* 0x000000075a00720c */ /* 0x002fe20004f41270 */
[----:B------:R-:W-:-:S06]  /*56d50*/  IMAD.WIDE R4, R0, 0x2, R10 ;  /* 0x0000000200047825 */ /* 0x000fcc00078e020a */
[----:B------:R-:W1:Y:S06]  /*56d60*/  LDC R7, c[0x0][0x398] ;  /* 0x0000e600ff077b82 */ /* 0x000e6c0000000800 */
[----:B------:R3:W-:Y:S02]  /*56d70*/  @P2 STG.E.U16 desc[UR6][R4.64], R71 ;  /* 0x0000004704002986 */ /* 0x0007e4000c101506 */
[----:B---3--:R-:W-:Y:S01]  /*56d80*/  VIADD R4, R86, 0x4 ;  /* 0x0000000456047836 */ /* 0x008fe20000000000 */
[----:B--2---:R-:W-:Y:S02]  /*56d90*/  ISETP.LT.AND P2, PT, R91, R6, !P1 ;  /* 0x000000065b00720c */ /* 0x004fe40004f41270 */
[----:B------:R-:W-:-:S02]  /*56da0*/  PRMT R6, R71, 0x7632, R6 ;  /* 0x0000763247067816 */ /* 0x000fc40000000006 */
[----:B------:R-:W2:Y:S01]  /*56db0*/  LDC R71, c[0x0][0x3b8] ;  /* 0x0000ee00ff477b82 */ /* 0x000ea20000000800 */
[----:B------:R-:W-:Y:S01]  /*56dc0*/  ISETP.GE.AND P1, PT, R4, R12, PT ;  /* 0x0000000c0400720c */ /* 0x000fe20003f26270 */
[----:B------:R-:W-:-:S06]  /*56dd0*/  IMAD.WIDE R4, R0, 0x2, R8 ;  /* 0x0000000200047825 */ /* 0x000fcc00078e0208 */
[----:B------:R-:W3:Y:S01]  /*56de0*/  LDC R12, c[0x0][0x39c] ;  /* 0x0000e700ff0c7b82 */ /* 0x000ee20000000800 */
[----:B------:R0:W-:Y:S01]  /*56df0*/  @P2 STG.E.U16 desc[UR6][R4.64], R6 ;  /* 0x0000000604002986 */ /* 0x0001e2000c101506 */
[----:B------:R-:W-:-:S06]  /*56e00*/  ISETP.LT.AND P2, PT, R66, R13, !P1 ;  /* 0x0000000d4200720c */ /* 0x000fcc0004f41270 */
[----:B------:R-:W3:Y:S01]  /*56e10*/  LDC R13, c[0x0][0x398] ;  /* 0x0000e600ff0d7b82 */ /* 0x000ee20000000800 */
[----:B--2---:R-:W-:Y:S01]  /*56e20*/  IMAD.IADD R0, R0, 0x1, R71 ;  /* 0x0000000100007824 */ /* 0x004fe200078e0247 */
[----:B0-----:R-:W-:-:S03]  /*56e30*/  PRMT R6, R93, 0x7610, R6 ;  /* 0x000076105d067816 */ /* 0x001fc60000000006 */
[----:B------:R-:W-:-:S05]  /*56e40*/  IMAD.WIDE R4, R0, 0x2, R16 ;  /* 0x0000000200047825 */ /* 0x000fca00078e0210 */
[----:B------:R0:W-:Y:S01]  /*56e50*/  @P2 STG.E.U16 desc[UR6][R4.64], R6 ;  /* 0x0000000604002986 */ /* 0x0001e2000c101506 */
[----:B-1----:R-:W-:Y:S02]  /*56e60*/  ISETP.LT.AND P2, PT, R92, R7, !P1 ;  /* 0x000000075c00720c */ /* 0x002fe40004f41270 */
[----:B------:R-:W1:Y:S01]  /*56e70*/  LDC R7, c[0x0][0x398] ;  /* 0x0000e600ff077b82 */ /* 0x000e620000000800 */
[----:B0-----:R-:W-:Y:S01]  /*56e80*/  PRMT R6, R93, 0x7632, R6 ;  /* 0x000076325d067816 */ /* 0x001fe20000000006 */
[----:B------:R-:W-:-:S09]  /*56e90*/  IMAD.WIDE R4, R0, 0x2, R2 ;  /* 0x0000000200047825 */ /* 0x000fd200078e0202 */
[----:B------:R0:W-:Y:S02]  /*56ea0*/  @P2 STG.E.U16 desc[UR6][R4.64], R6 ;  /* 0x0000000604002986 */ /* 0x0001e4000c101506 */
[----:B0-----:R-:W0:Y:S01]  /*56eb0*/  LDC R6, c[0x0][0x398] ;  /* 0x0000e600ff067b82 */ /* 0x001e220000000800 */
[----:B-1----:R-:W-:Y:S01]  /*56ec0*/  ISETP.LT.AND P2, PT, R90, R7, !P1 ;  /* 0x000000075a00720c */ /* 0x002fe20004f41270 */
[----:B------:R-:W-:Y:S01]  /*56ed0*/  IMAD.WIDE R4, R0, 0x2, R10 ;  /* 0x0000000200047825 */ /* 0x000fe200078e020a */
[----:B------:R-:W2:Y:S04]  /*56ee0*/  LDL.LU R90, [R1+0x21a8] ;  /* 0x0021a800015a7983 */ /* 0x000ea80000300800 */
[----:B------:R-:W2:Y:S01]  /*56ef0*/  LDL.S16 R76, [R1+0x218] ;  /* 0x00021800014c7983 */ /* 0x000ea20000100600 */
[----:B------:R-:W1:Y:S03]  /*56f00*/  LDC R7, c[0x0][0x398] ;  /* 0x0000e600ff077b82 */ /* 0x000e660000000800 */
[----:B------:R-:W2:Y:S04]  /*56f10*/  LDL.LU.S16 R89, [R1+0x21a] ;  /* 0x00021a0001597983 */ /* 0x000ea80000300600 */
[----:B------:R0:W-:Y:S02]  /*56f20*/  @P2 STG.E.U16 desc[UR6][R4.64], R72 ;  /* 0x0000004804002986 */ /* 0x0001e4000c101506 */
[----:B0-----:R-:W-:-:S02]  /*56f30*/  ISETP.LT.AND P2, PT, R91, R6, !P1 ;  /* 0x000000065b00720c */ /* 0x001fc40004f41270 */
[----:B------:R-:W-:Y:S02]  /*56f40*/  PRMT R6, R72, 0x7632, R6 ;  /* 0x0000763248067816 */ /* 0x000fe40000000006 */
[----:B------:R-:W2:Y:S01]  /*56f50*/  LDL.LU R72, [R1+0xeb8] ;  /* 0x000eb80001487983 */ /* 0x000ea20000300800 */
[----:B------:R-:W-:-:S05]  /*56f60*/  VIADD R4, R86, 0x5 ;  /* 0x0000000556047836 */ /* 0x000fca0000000000 */
[----:B---3--:R-:W-:Y:S01]  /*56f70*/  ISETP.GE.AND P1, PT, R4, R12, PT ;  /* 0x0000000c0400720c */ /* 0x008fe20003f26270 */
[----:B------:R-:W-:Y:S01]  /*56f80*/  IMAD.WIDE R4, R0, 0x2, R8 ;  /* 0x0000000200047825 */ /* 0x000fe200078e0208 */
[----:B------:R-:W0:Y:S04]  /*56f90*/  LDC R12, c[0x0][0x39c] ;  /* 0x0000e700ff0c7b82 */ /* 0x000e280000000800 */
[----:B------:R4:W-:Y:S01]  /*56fa0*/  @P2 STG.E.U16 desc[UR6][R4.64], R6 ;  /* 0x0000000604002986 */ /* 0x0009e2000c101506 */
[----:B------:R-:W-:Y:S01]  /*56fb0*/  ISETP.LT.AND P2, PT, R66, R13, !P1 ;  /* 0x0000000d4200720c */ /* 0x000fe20004f41270 */
[----:B------:R-:W-:Y:S02]  /*56fc0*/  IMAD.IADD R0, R0, 0x1, R71 ;  /* 0x0000000100007824 */ /* 0x000fe400078e0247 */
[----:B------:R-:W3:Y:S01]  /*56fd0*/  LDC R13, c[0x0][0x398] ;  /* 0x0000e600ff0d7b82 */ /* 0x000ee20000000800 */
[----:B----4-:R-:W-:Y:S01]  /*56fe0*/  PRMT R6, R20, 0x7610, R6 ;  /* 0x0000761014067816 */ /* 0x010fe20000000006 */
[----:B------:R-:W-:Y:S01]  /*56ff0*/  IMAD.WIDE R4, R0, 0x2, R16 ;  /* 0x0000000200047825 */ /* 0x000fe200078e0210 */
[----:B------:R-:W4:Y:S07]  /*57000*/  LDL.S16 R20, [R1+0x21c] ;  /* 0x00021c0001147983 */ /* 0x000f2e0000100600 */
[----:B------:R1:W-:Y:S02]  /*57010*/  @P2 STG.E.U16 desc[UR6][R4.64], R6 ;  /* 0x0000000604002986 */ /* 0x0003e4000c101506 */
[----:B-1----:R-:W-:-:S02]  /*57020*/  PRMT R6, R68, 0x7610, R6 ;  /* 0x0000761044067816 */ /* 0x002fc40000000006 */
[----:B------:R-:W4:Y:S01]  /*57030*/  LDL.LU.S16 R68, [R1+0x21e] ;  /* 0x00021e0001447983 */ /* 0x000f220000300600 */
[----:B------:R-:W-:Y:S02]  /*57040*/  ISETP.LT.AND P2, PT, R92, R7, !P1 ;  /* 0x000000075c00720c */ /* 0x000fe40004f41270 */
[----:B------:R-:W2:Y:S01]  /*57050*/  LDC R7, c[0x0][0x398] ;  /* 0x0000e600ff077b82 */ /* 0x000ea20000000800 */
[----:B------:R-:W-:-:S10]  /*57060*/  IMAD.WIDE R4, R0, 0x2, R2 ;  /* 0x0000000200047825 */ /* 0x000fd400078e0202 */
[----:B------:R1:W-:Y:S02]  /*57070*/  @P2 STG.E.U16 desc[UR6][R4.64], R6 ;  /* 0x0000000604002986 */ /* 0x0003e4000c101506 */
[----:B-1----:R-:W1:Y:S01]  /*57080*/  LDC R6, c[0x0][0x398] ;  /* 0x0000e600ff067b82 */ /* 0x002e620000000800 */
[----:B------:R-:W-:Y:S01]  /*57090*/  IMAD.WIDE R4, R0, 0x2, R10 ;  /* 0x0000000200047825 */ /* 0x000fe200078e020a */
[----:B--2---:R-:W-:-:S06]  /*570a0*/  ISETP.LT.AND P2, PT, R72, R7, !P1 ;  /* 0x000000074800720c */ /* 0x004fcc0004f41270 */
[----:B------:R-:W2:Y:S07]  /*570b0*/  LDC R7, c[0x0][0x398] ;  /* 0x0000e600ff077b82 */ /* 0x000eae0000000800 */
[----:B------:R0:W-:Y:S01]  /*570c0*/  @P2 STG.E.U16 desc[UR6][R4.64], R73 ;  /* 0x0000004904002986 */ /* 0x0001e2000c101506 */
[----:B-1----:R-:W-:Y:S02]  /*570d0*/  ISETP.LT.AND P2, PT, R91, R6, !P1 ;  /* 0x000000065b00720c */ /* 0x002fe40004f41270 */
[----:B------:R-:W-:Y:S01]  /*570e0*/  PRMT R6, R73, 0x7632, R6 ;  /* 0x0000763249067816 */ /* 0x000fe20000000006 */
[----:B0-----:R-:W-:-:S05]  /*570f0*/  VIADD R4, R86, 0x6 ;  /* 0x0000000656047836 */ /* 0x001fca0000000000 */
[----:B------:R-:W-:Y:S01]  /*57100*/  ISETP.GE.AND P1, PT, R4, R12, PT ;  /* 0x0000000c0400720c */ /* 0x000fe20003f26270 */
[----:B------:R-:W-:Y:S01]  /*57110*/  IMAD.WIDE R4, R0, 0x2, R8 ;  /* 0x0000000200047825 */ /* 0x000fe200078e0208 */
[----:B------:R-:W0:Y:S04]  /*57120*/  LDC R12, c[0x0][0x39c] ;  /* 0x0000e700ff0c7b82 */ /* 0x000e280000000800 */
[----:B------:R1:W-:Y:S01]  /*57130*/  @P2 STG.E.U16 desc[UR6][R4.64], R6 ;  /* 0x0000000604002986 */ /* 0x0003e2000c101506 */
[----:B---3--:R-:W-:Y:S01]  /*57140*/  ISETP.LT.AND P2, PT, R66, R13, !P1 ;  /* 0x0000000d4200720c */ /* 0x008fe20004f41270 */
[----:B------:R-:W-:Y:S02]  /*57150*/  IMAD.IADD R0, R0, 0x1, R71 ;  /* 0x0000000100007824 */ /* 0x000fe400078e0247 */
[----:B------:R-:W3:Y:S01]  /*57160*/  LDC R13, c[0x0][0x398] ;  /* 0x0000e600ff0d7b82 */ /* 0x000ee20000000800 */
[----:B-1----:R-:W-:Y:S01]  /*57170*/  PRMT R6, R76, 0x7610, R6 ;  /* 0x000076104c067816 */ /* 0x002fe20000000006 */
[----:B------:R-:W-:-:S08]  /*57180*/  IMAD.WIDE R4, R0, 0x2, R16 ;  /* 0x0000000200047825 */ /* 0x000fd000078e0210 */
[----:B------:R1:W-:Y:S01]  /*57190*/  @P2 STG.E.U16 desc[UR6][R4.64], R6 ;  /* 0x0000000604002986 */ /* 0x0003e2000c101506 */
[----:B--2---:R-:W-:Y:S02]  /*571a0*/  ISETP.LT.AND P2, PT, R92, R7, !P1 ;  /* 0x000000075c00720c */ /* 0x004fe40004f41270 */
[----:B------:R-:W2:Y:S01]  /*571b0*/  LDC R7, c[0x0][0x398] ;  /* 0x0000e600ff077b82 */ /* 0x000ea20000000800 */
[----:B------:R-:W4:Y:S04]  /*571c0*/  LDL.LU R92, [R1+0x21a4] ;  /* 0x0021a400015c7983 */ /* 0x000f280000300800 */
[----:B------:R-:W4:Y:S01]  /*571d0*/  LDL.S16 R76, [R1+0x220] ;  /* 0x00022000014c7983 */ /* 0x000f220000100600 */
[----:B-1----:R-:W-:Y:S01]  /*571e0*/  PRMT R6, R89, 0x7610, R6 ;  /* 0x0000761059067816 */ /* 0x002fe20000000006 */
[----:B------:R-:W-:-:S02]  /*571f0*/  IMAD.WIDE R4, R0, 0x2, R2 ;  /* 0x0000000200047825 */ /* 0x000fc400078e0202 */
[----:B------:R-:W4:Y:S04]  /*57200*/  LDL.LU.S16 R89, [R1+0x222] ;  /* 0x0002220001597983 */ /* 0x000f280000300600 */
[----:B------:R1:W-:Y:S02]  /*57210*/  @P2 STG.E.U16 desc[UR6][R4.64], R6 ;  /* 0x0000000604002986 */ /* 0x0003e4000c101506 */
[----:B-1----:R-:W1:Y:S01]  /*57220*/  LDC R6, c[0x0][0x398] ;  /* 0x0000e600ff067b82 */ /* 0x002e620000000800 */
[----:B--2---:R-:W-:Y:S01]  /*57230*/  ISETP.LT.AND P2, PT, R72, R7, !P1 ;  /* 0x000000074800720c */ /* 0x004fe20004f41270 */
[----:B------:R-:W-:-:S06]  /*57240*/  IMAD.WIDE R4, R0, 0x2, R10 ;  /* 0x0000000200047825 */ /* 0x000fcc00078e020a */
[----:B------:R-:W2:Y:S06]  /*57250*/  LDC R7, c[0x0][0x398] ;  /* 0x0000e600ff077b82 */ /* 0x000eac0000000800 */
[----:B------:R0:W-:Y:S01]  /*57260*/  @P2 STG.E.U16 desc[UR6][R4.64], R74 ;  /* 0x0000004a04002986 */ /* 0x0001e2000c101506 */
[----:B-1----:R-:W-:Y:S02]  /*57270*/  ISETP.LT.AND P2, PT, R91, R6, !P1 ;  /* 0x000000065b00720c */ /* 0x002fe40004f41270 */
[----:B------:R-:W-:Y:S02]  /*57280*/  PRMT R6, R74, 0x7632, R6 ;  /* 0x000076324a067816 */ /* 0x000fe40000000006 */
[----:B0-----:R-:W2:Y:S01]  /*57290*/  LDL.LU R74, [R1+0xebc] ;  /* 0x000ebc00014a7983 */ /* 0x001ea20000300800 */
[----:B------:R-:W-:-:S05]  /*572a0*/  VIADD R4, R86, 0x7 ;  /* 0x0000000756047836 */ /* 0x000fca0000000000 */
[----:B------:R-:W-:Y:S01]  /*572b0*/  ISETP.GE.AND P1, PT, R4, R12, PT ;  /* 0x0000000c0400720c */ /* 0x000fe20003f26270 */
[----:B------:R-:W-:Y:S01]  /*572c0*/  IMAD.WIDE R4, R0, 0x2, R8 ;  /* 0x0000000200047825 */ /* 0x000fe200078e0208 */
[----:B------:R-:W0:Y:S04]  /*572d0*/  LDC R12, c[0x0][0x39c] ;  /* 0x0000e700ff0c7b82 */ /* 0x000e280000000800 */
[----:B------:R4:W-:Y:S01]  /*572e0*/  @P2 STG.E.U16 desc[UR6][R4.64], R6 ;  /* 0x0000000604002986 */ /* 0x0009e2000c101506 */
[----:B---3--:R-:W-:Y:S01]  /*572f0*/  ISETP.LT.AND P2, PT, R66, R13, !P1 ;  /* 0x0000000d4200720c */ /* 0x008fe20004f41270 */
[----:B------:R-:W-:Y:S02]  /*57300*/  IMAD.IADD R0, R0, 0x1, R71 ;  /* 0x0000000100007824 */ /* 0x000fe400078e0247 */
[----:B------:R-:W1:Y:S01]  /*57310*/  LDC R13, c[0x0][0x398] ;  /* 0x0000e600ff0d7b82 */ /* 0x000e620000000800 */
[----:B----4-:R-:W-:Y:S01]  /*57320*/  PRMT R6, R20, 0x7610, R6 ;  /* 0x0000761014067816 */ /* 0x010fe20000000006 */
[----:B------:R-:W-:Y:S01]  /*57330*/  IMAD.WIDE R4, R0, 0x2, R16 ;  /* 0x0000000200047825 */ /* 0x000fe200078e0210 */
[----:B------:R-:W3:Y:S07]  /*57340*/  LDL.S16 R20, [R1+0x224] ;  /* 0x0002240001147983 */ /* 0x000eee0000100600 */
[----:B------:R4:W-:Y:S02]  /*57350*/  @P2 STG.E.U16 desc[UR6][R4.64], R6 ;  /* 0x0000000604002986 */ /* 0x0009e4000c101506 */
[----:B----4-:R-:W-:-:S02]  /*57360*/  PRMT R6, R68, 0x7610, R6 ;  /* 0x0000761044067816 */ /* 0x010fc40000000006 */
[----:B------:R-:W4:Y:S01]  /*57370*/  LDL.LU.S16 R68, [R1+0x226] ;  /* 0x0002260001447983 */ /* 0x000f220000300600 */
[----:B------:R-:W-:Y:S01]  /*57380*/  IMAD.WIDE R4, R0, 0x2, R2 ;  /* 0x0000000200047825 */ /* 0x000fe200078e0202 */
[----:B--2---:R-:W-:Y:S02]  /*57390*/  ISETP.LT.AND P2, PT, R74, R7, !P1 ;  /* 0x000000074a00720c */ /* 0x004fe40004f41270 */
[----:B------:R-:W2:Y:S11]  /*573a0*/  LDC R7, c[0x0][0x398] ;  /* 0x0000e600ff077b82 */ /* 0x000eb60000000800 */
[----:B------:R0:W-:Y:S02]  /*573b0*/  @P2 STG.E.U16 desc[UR6][R4.64], R6 ;  /* 0x0000000604002986 */ /* 0x0001e4000c101506 */
[----:B0-----:R-:W0:Y:S01]  /*573c0*/  LDC R6, c[0x0][0x398] ;  /* 0x0000e600ff067b82 */ /* 0x001e220000000800 */
[----:B--2---:R-:W-:Y:S01]  /*573d0*/  ISETP.LT.AND P2, PT, R72, R7, !P1 ;  /* 0x000000074800720c */ /* 0x004fe20004f41270 */
[----:B------:R-:W-:-:S06]  /*573e0*/  IMAD.WIDE R4, R0, 0x2, R10 ;  /* 0x0000000200047825 */ /* 0x000fcc00078e020a */
[----:B------:R-:W2:Y:S06]  /*573f0*/  LDC R7, c[0x0][0x398] ;  /* 0x0000e600ff077b82 */ /* 0x000eac0000000800 */
[----:B------:R1:W-:Y:S01]  /*57400*/  @P2 STG.E.U16 desc[UR6][R4.64], R75 ;  /* 0x0000004b04002986 */ /* 0x0003e2000c101506 */
[----:B0-----:R-:W-:Y:S01]  /*57410*/  ISETP.LT.AND P2, PT, R91, R6, !P1 ;  /* 0x000000065b00720c */ /* 0x001fe20004f41270 */
[----:B-1----:R-:W-:Y:S01]  /*57420*/  VIADD R4, R86, 0x8 ;  /* 0x0000000856047836 */ /* 0x002fe20000000000 */
[----:B------:R-:W-:-:S04]  /*57430*/  PRMT R6, R75, 0x7632, R6 ;  /* 0x000076324b067816 */ /* 0x000fc80000000006 */
[----:B------:R-:W-:Y:S01]  /*57440*/  ISETP.GE.AND P1, PT, R4, R12, PT ;  /* 0x0000000c0400720c */ /* 0x000fe20003f26270 */
[----:B------:R-:W-:Y:S01]  /*57450*/  IMAD.WIDE R4, R0, 0x2, R8 ;  /* 0x0000000200047825 */ /* 0x000fe200078e0208 */
[----:B------:R-:W0:Y:S05]  /*57460*/  LDC R12, c[0x0][0x39c] ;  /* 0x0000e700ff0c7b82 */ /* 0x000e2a0000000800 */
[----:B------:R1:W-:Y:S01]  /*57470*/  @P2 STG.E.U16 desc[UR6][R4.64], R6 ;  /* 0x0000000604002986 */ /* 0x0003e2000c101506 */
[----:B------:R-:W-:Y:S01]  /*57480*/  ISETP.LT.AND P2, PT, R66, R13, !P1 ;  /* 0x0000000d4200720c */ /* 0x000fe20004f41270 */
[----:B------:R-:W-:Y:S01]  /*57490*/  IMAD.IADD R0, R0, 0x1, R71 ;  /* 0x0000000100007824 */ /* 0x000fe200078e0247 */
[----:B------:R-:W0:Y:S01]  /*574a0*/  LDC R13, c[0x0][0x398] ;  /* 0x0000e600ff0d7b82 */ /* 0x000e220000000800 */
[----:B-1----:R-:W-:-:S02]  /*574b0*/  PRMT R6, R76, 0x7610, R6 ;  /* 0x000076104c067816 */ /* 0x002fc40000000006 */
[----:B------:R-:W-:Y:S01]  /*574c0*/  IMAD.WIDE R4, R0, 0x2, R16 ;  /* 0x0000000200047825 */ /* 0x000fe200078e0210 */
[----:B------:R-:W4:Y:S07]  /*574d0*/  LDL.S16 R76, [R1+0x228] ;  /* 0x00022800014c7983 */ /* 0x000f2e0000100600 */
[----:B------:R1:W-:Y:S01]  /*574e0*/  @P2 STG.E.U16 desc[UR6][R4.64], R6 ;  /* 0x0000000604002986 */ /* 0x0003e2000c101506 */
[----:B--2---:R-:W-:Y:S02]  /*574f0*/  ISETP.LT.AND P2, PT, R74, R7, !P1 ;  /* 0x000000074a00720c */ /* 0x004fe40004f41270 */
[----:B------:R-:W2:Y:S01]  /*57500*/  LDC R7, c[0x0][0x398] ;  /* 0x0000e600ff077b82 */ /* 0x000ea20000000800 */
[----:B-1----:R-:W-:Y:S01]  /*57510*/  PRMT R6, R89, 0x7610, R6 ;  /* 0x0000761059067816 */ /* 0x002fe20000000006 */
[----:B------:R-:W-:Y:S01]  /*57520*/  IMAD.WIDE R4, R0, 0x2, R2 ;  /* 0x0000000200047825 */ /* 0x000fe200078e0202 */
[----:B------:R-:W4:Y:S08]  /*57530*/  LDL.LU.S16 R89, [R1+0x22a] ;  /* 0x00022a0001597983 */ /* 0x000f300000300600 */
[----:B------:R1:W-:Y:S02]  /*57540*/  @P2 STG.E.U16 desc[UR6][R4.64], R6 ;  /* 0x0000000604002986 */ /* 0x0003e4000c101506 */
[----:B-1----:R-:W1:Y:S01]  /*57550*/  LDC R6, c[0x0][0x398] ;  /* 0x0000e600ff067b82 */ /* 0x002e620000000800 */
[----:B--2---:R-:W-:Y:S01]  /*57560*/  ISETP.LT.AND P2, PT, R72, R7, !P1 ;  /* 0x000000074800720c */ /* 0x004fe20004f41270 */
[----:B------:R-:W-:-:S06]  /*57570*/  IMAD.WIDE R4, R0, 0x2, R10 ;  /* 0x0000000200047825 */ /* 0x000fcc00078e020a */
[----:B------:R-:W2:Y:S06]  /*57580*/  LDC R7, c[0x0][0x398] ;  /* 0x0000e600ff077b82 */ /* 0x000eac0000000800 */
[----:B------:R0:W-:Y:S01]  /*57590*/  @P2 STG.E.U16 desc[UR6][R4.64], R77 ;  /* 0x0000004d04002986 */ /* 0x0001e2000c101506 */
[----:B-1----:R-:W-:Y:S01]  /*575a0*/  ISETP.LT.AND P2, PT, R91, R6, !P1 ;  /* 0x000000065b00720c */ /* 0x002fe20004f41270 */
[----:B0-----:R-:W-:Y:S01]  /*575b0*/  VIADD R4, R86, 0x9 ;  /* 0x0000000956047836 */ /* 0x001fe20000000000 */
[----:B------:R-:W-:-:S04]  /*575c0*/  PRMT R6, R77, 0x7632, R6 ;  /* 0x000076324d067816 */ /* 0x000fc80000000006 */
[----:B------:R-:W-:Y:S01]  /*575d0*/  ISETP.GE.AND P1, PT, R4, R12, PT ;  /* 0x0000000c0400720c */ /* 0x000fe20003f26270 */
[----:B------:R-:W-:Y:S01]  /*575e0*/  IMAD.WIDE R4, R0, 0x2, R8 ;  /* 0x0000000200047825 */ /* 0x000fe200078e0208 */
[----:B------:R-:W0:Y:S05]  /*575f0*/  LDC R12, c[0x0][0x39c] ;  /* 0x0000e700ff0c7b82 */ /* 0x000e2a0000000800 */
[----:B------:R3:W-:Y:S01]  /*57600*/  @P2 STG.E.U16 desc[UR6][R4.64], R6 ;  /* 0x0000000604002986 */ /* 0x0007e2000c101506 */
[----:B------:R-:W-:Y:S01]  /*57610*/  ISETP.LT.AND P2, PT, R66, R13, !P1 ;  /* 0x0000000d4200720c */ /* 0x000fe20004f41270 */
[----:B------:R-:W-:Y:S01]  /*57620*/  IMAD.IADD R0, R0, 0x1, R71 ;  /* 0x0000000100007824 */ /* 0x000fe200078e0247 */
[----:B------:R-:W1:Y:S01]  /*57630*/  LDC R13, c[0x0][0x398] ;  /* 0x0000e600ff0d7b82 */ /* 0x000e620000000800 */
[----:B---3--:R-:W-:-:S02]  /*57640*/  PRMT R6, R20, 0x7610, R6 ;  /* 0x0000761014067816 */ /* 0x008fc40000000006 */
[----:B------:R-:W-:Y:S01]  /*57650*/  IMAD.WIDE R4, R0, 0x2, R16 ;  /* 0x0000000200047825 */ /* 0x000fe200078e0210 */
[----:B------:R-:W3:Y:S07]  /*57660*/  LDL.S16 R20, [R1+0x22c] ;  /* 0x00022c0001147983 */ /* 0x000eee0000100600 */
[----:B------:R4:W-:Y:S02]  /*57670*/  @P2 STG.E.U16 desc[UR6][R4.64], R6 ;  /* 0x0000000604002986 */ /* 0x0009e4000c101506 */
[----:B----4-:R-:W-:-:S02]  /*57680*/  PRMT R6, R68, 0x7610, R6 ;  /* 0x0000761044067816 */ /* 0x010fc40000000006 */
[----:B------:R-:W4:Y:S01]  /*57690*/  LDL.LU.S16 R68, [R1+0x22e] ;  /* 0x00022e0001447983 */ /* 0x000f220000300600 */
[----:B--2---:R-:W-:Y:S02]  /*576a0*/  ISETP.LT.AND P2, PT, R74, R7, !P1 ;  /* 0x000000074a00720c */ /* 0x004fe40004f41270 */
[----:B------:R-:W2:Y:S01]  /*576b0*/  LDC R7, c[0x0][0x398] ;  /* 0x0000e600ff077b82 */ /* 0x000ea20000000800 */
[----:B------:R-:W-:-:S10]  /*576c0*/  IMAD.WIDE R4, R0, 0x2, R2 ;  /* 0x0000000200047825 */ /* 0x000fd400078e0202 */
        /* <DEDUP_REMOVED lines=15> */
[----:B------:R-:W0:Y:S03]  /*577c0*/  LDC R13, c[0x0][0x398] ;  /* 0x0000e600ff0d7b82 */ /* 0x000e260000000800 */
[----:B-1----:R-:W-:Y:S01]  /*577d0*/  IMAD.WIDE R4, R0, 0x2, R16 ;  /* 0x0000000200047825 */ /* 0x002fe200078e0210 */
[----:B------:R-:W-:-:S02]  /*577e0*/  PRMT R6, R76, 0x7610, R6 ;  /* 0x000076104c067816 */ /* 0x000fc40000000006 */
[----:B------:R-:W4:Y:S05]  /*577f0*/  LDL.S16 R76, [R1+0x230] ;  /* 0x00023000014c7983 */ /* 0x000f2a0000100600 */
        /* <DEDUP_REMOVED lines=69> */
[----:B--2---:R-:W-:Y:S01]  /*57c50*/  ISETP.LT.AND P2, PT, R66, R7, !P1 ;  /* 0x000000074200720c */ /* 0x004fe20004f41270 */
[----:B------:R-:W-:Y:S01]  /*57c60*/  IMAD.IADD R0, R0, 0x1, R71 ;  /* 0x0000000100007824 */ /* 0x000fe200078e0247 */
[----:B------:R-:W1:Y:S01]  /*57c70*/  LDC R7, c[0x0][0x398] ;  /* 0x0000e600ff077b82 */ /* 0x000e620000000800 */
[----:B---3--:R-:W-:-:S02]  /*57c80*/  PRMT R6, R20, 0x7610, R6 ;  /* 0x0000761014067816 */ /* 0x008fc40000000006 */
[----:B------:R-:W-:Y:S01]  /*57c90*/  IMAD.WIDE R4, R0, 0x2, R16 ;  /* 0x0000000200047825 */ /* 0x000fe200078e0210 */
[----:B------:R-:W2:Y:S07]  /*57ca0*/  LDL.S16 R20, [R1+0x23c] ;  /* 0x00023c0001147983 */ /* 0x000eae0000100600 */
[----:B------:R4:W-:Y:S02]  /*57cb0*/  @P2 STG.E.U16 desc[UR6][R4.64], R6 ;  /* 0x0000000604002986 */ /* 0x0009e4000c101506 */
[----:B----4-:R-:W-:-:S02]  /*57cc0*/  PRMT R6, R68, 0x7610, R6 ;  /* 0x0000761044067816 */ /* 0x010fc40000000006 */
[----:B------:R-:W3:Y:S01]  /*57cd0*/  LDL.LU.S16 R68, [R1+0x23e] ;  /* 0x00023e0001447983 */ /* 0x000ee20000300600 */
[----:B0-----:R-:W-:Y:S02]  /*57ce0*/  ISETP.LT.AND P2, PT, R74, R12, !P1 ;  /* 0x0000000c4a00720c */ /* 0x001fe40004f41270 */
[----:B------:R-:W0:Y:S01]  /*57cf0*/  LDC R12, c[0x0][0x398] ;  /* 0x0000e600ff0c7b82 */ /* 0x000e220000000800 */
[----:B------:R-:W-:Y:S01]  /*57d00*/  IMAD.WIDE R4, R0, 0x2, R2 ;  /* 0x0000000200047825 */ /* 0x000fe200078e0202 */
[----:B------:R-:W4:Y:S09]  /*57d10*/  LDL.S16 R70, [R1+0x240] ;  /* 0x0002400001467983 */ /* 0x000f320000100600 */
[----:B------:R1:W-:Y:S02]  /*57d20*/  @P2 STG.E.U16 desc[UR6][R4.64], R6 ;  /* 0x0000000604002986 */ /* 0x0003e4000c101506 */
[----:B-1----:R-:W-:-:S02]  /*57d30*/  ISETP.LT.AND P2, PT, R72, R7, !P1 ;  /* 0x000000074800720c */ /* 0x002fc40004f41270 */
[----:B------:R-:W1:Y:S01]  /*57d40*/  LDC R7, c[0x0][0x398] ;  /* 0x0000e600ff077b82 */ /* 0x000e620000000800 */
[----:B------:R-:W-:Y:S01]  /*57d50*/  IMAD.WIDE R4, R0, 0x2, R10 ;  /* 0x0000000200047825 */ /* 0x000fe200078e020a */
[----:B0-----:R-:W-:-:S06]  /*57d60*/  ISETP.LT.AND P1, PT, R91, R12, !P1 ;  /* 0x0000000c5b00720c */ /* 0x001fcc0004f21270 */
[----:B------:R-:W0:Y:S03]  /*57d70*/  LDC R12, c[0x0][0x398] ;  /* 0x0000e600ff0c7b82 */ /* 0x000e260000000800 */
[----:B------:R1:W-:Y:S01]  /*57d80*/  @P2 STG.E.U16 desc[UR6][R4.64], R82 ;  /* 0x0000005204002986 */ /* 0x0003e2000c101506 */
[----:B------:R-:W-:Y:S01]  /*57d90*/  PRMT R6, R82, 0x7632, R6 ;  /* 0x0000763252067816 */ /* 0x000fe20000000006 */
[----:B-1----:R-:W-:-:S05]  /*57da0*/  VIADD R4, R86, 0xe ;  /* 0x0000000e56047836 */ /* 0x002fca0000000000 */
[----:B------:R-:W-:Y:S01]  /*57db0*/  ISETP.GE.AND P2, PT, R4, R13, PT ;  /* 0x0000000d0400720c */ /* 0x000fe20003f46270 */
[----:B------:R-:W-:Y:S01]  /*57dc0*/  IMAD.WIDE R4, R0, 0x2, R8 ;  /* 0x0000000200047825 */ /* 0x000fe200078e0208 */
[----:B------:R-:W1:Y:S04]  /*57dd0*/  LDC R13, c[0x0][0x398] ;  /* 0x0000e600ff0d7b82 */ /* 0x000e680000000800 */
[----:B------:R0:W-:Y:S01]  /*57de0*/  @P1 STG.E.U16 desc[UR6][R4.64], R6 ;  /* 0x0000000604001986 */ /* 0x0001e2000c101506 */
[----:B------:R-:W-:Y:S01]  /*57df0*/  ISETP.LT.AND P1, PT, R66, R7, !P2 ;  /* 0x000000074200720c */ /* 0x000fe20005721270 */
[----:B------:R-:W-:Y:S02]  /*57e00*/  IMAD.IADD R0, R0, 0x1, R71 ;  /* 0x0000000100007824 */ /* 0x000fe400078e0247 */
[----:B------:R-:W1:Y:S02]  /*57e10*/  LDC R7, c[0x0][0x398] ;  /* 0x0000e600ff077b82 */ /* 0x000e640000000800 */
[----:B0-----:R-:W-:Y:S01]  /*57e20*/  IMAD.WIDE R4, R0, 0x2, R16 ;  /* 0x0000000200047825 */ /* 0x001fe200078e0210 */
[----:B------:R-:W-:-:S02]  /*57e30*/  PRMT R6, R76, 0x7610, R6 ;  /* 0x000076104c067816 */ /* 0x000fc40000000006 */
[----:B------:R-:W4:Y:S05]  /*57e40*/  LDL.LU.S16 R76, [R1+0x242] ;  /* 0x00024200014c7983 */ /* 0x000f2a0000300600 */
[----:B------:R0:W-:Y:S01]  /*57e50*/  @P1 STG.E.U16 desc[UR6][R4.64], R6 ;  /* 0x0000000604001986 */ /* 0x0001e2000c101506 */
[----:B------:R-:W-:Y:S02]  /*57e60*/  ISETP.LT.AND P1, PT, R74, R12, !P2 ;  /* 0x0000000c4a00720c */ /* 0x000fe40005721270 */
[----:B------:R-:W1:Y:S01]  /*57e70*/  LDC R12, c[0x0][0x398] ;  /* 0x0000e600ff0c7b82 */ /* 0x000e620000000800 */
[----:B0-----:R-:W-:Y:S01]  /*57e80*/  PRMT R6, R89, 0x7610, R6 ;  /* 0x0000761059067816 */ /* 0x001fe20000000006 */
[----:B------:R-:W-:-:S09]  /*57e90*/  IMAD.WIDE R4, R0, 0x2, R2 ;  /* 0x0000000200047825 */ /* 0x000fd200078e0202 */
[----:B------:R0:W-:Y:S01]  /*57ea0*/  @P1 STG.E.U16 desc[UR6][R4.64], R6 ;  /* 0x0000000604001986 */ /* 0x0001e2000c101506 */
[----:B-1----:R-:W-:Y:S02]  /*57eb0*/  ISETP.LT.AND P1, PT, R72, R13, !P2 ;  /* 0x0000000d4800720c */ /* 0x002fe40005721270 */
[----:B------:R-:W-:Y:S01]  /*57ec0*/  ISETP.LT.AND P2, PT, R91, R7, !P2 ;  /* 0x000000075b00720c */ /* 0x000fe20005741270 */
[----:B------:R-:W1:Y:S01]  /*57ed0*/  LDC R13, c[0x0][0x398] ;  /* 0x0000e600ff0d7b82 */ /* 0x000e620000000800 */
[----:B------:R-:W-:Y:S01]  /*57ee0*/  PRMT R7, R83, 0x7632, R7 ;  /* 0x0000763253077816 */ /* 0x000fe20000000007 */
[----:B0-----:R-:W-:-:S04]  /*57ef0*/  IMAD.WIDE R4, R0, 0x2, R10 ;  /* 0x0000000200047825 */ /* 0x001fc800078e020a */
[----:B------:R-:W-:-:S04]  /*57f00*/  VIADD R6, R86, 0xf ;  /* 0x0000000f56067836 */ /* 0x000fc80000000000 */
[----:B------:R0:W-:Y:S01]  /*57f10*/  @P1 STG.E.U16 desc[UR6][R4.64], R83 ;  /* 0x0000005304001986 */ /* 0x0001e2000c101506 */
[----:B------:R-:W-:Y:S02]  /*57f20*/  ISETP.GE.AND P1, PT, R6, R14, PT ;  /* 0x0000000e0600720c */ /* 0x000fe40003f26270 */
[----:B------:R-:W1:Y:S01]  /*57f30*/  LDC R14, c[0x0][0x398] ;  /* 0x0000e600ff0e7b82 */ /* 0x000e620000000800 */
[----:B0-----:R-:W-:-:S05]  /*57f40*/  IMAD.WIDE R4, R0, 0x2, R8 ;  /* 0x0000000200047825 */ /* 0x001fca00078e0208 */
[----:B------:R0:W-:Y:S01]  /*57f50*/  @P2 STG.E.U16 desc[UR6][R4.64], R7 ;  /* 0x0000000704002986 */ /* 0x0001e2000c101506 */
[----:B------:R-:W-:Y:S01]  /*57f60*/  ISETP.LT.AND P2, PT, R66, R12, !P1 ;  /* 0x0000000c4200720c */ /* 0x000fe20004f41270 */
[----:B------:R-:W-:Y:S01]  /*57f70*/  IMAD.IADD R0, R0, 0x1, R71 ;  /* 0x0000000100007824 */ /* 0x000fe200078e0247 */
[----:B------:R-:W1:Y:S03]  /*57f80*/  LDC R12, c[0x0][0x398] ;  /* 0x0000e600ff0c7b82 */ /* 0x000e660000000800 */
[----:B0-----:R-:W-:-:S05]  /*57f90*/  IMAD.WIDE R4, R0, 0x2, R16 ;  /* 0x0000000200047825 */ /* 0x001fca00078e0210 */
[----:B------:R-:W0:Y:S01]  /*57fa0*/  LDC R7, c[0x0][0x398] ;  /* 0x0000e600ff077b82 */ /* 0x000e220000000800 */
[----:B--2---:R-:W-:-:S07]  /*57fb0*/  PRMT R6, R20, 0x7610, R6 ;  /* 0x0000761014067816 */ /* 0x004fce0000000006 */
[----:B------:R-:W2:Y:S01]  /*57fc0*/  LDC R20, c[0x0][0x39c] ;  /* 0x0000e700ff147b82 */ /* 0x000ea20000000800 */
[----:B------:R3:W-:Y:S02]  /*57fd0*/  @P2 STG.E.U16 desc[UR6][R4.64], R6 ;  /* 0x0000000604002986 */ /* 0x0007e4000c101506 */
[----:B---3--:R-:W-:Y:S02]  /*57fe0*/  PRMT R6, R68, 0x7610, R6 ;  /* 0x0000761044067816 */ /* 0x008fe40000000006 */
[----:B------:R-:W3:Y:S04]  /*57ff0*/  LDL.S16 R68, [R1+0x244] ;  /* 0x0002440001447983 */ /* 0x000ee80000100600 */
[----:B------:R-:W3:Y:S01]  /*58000*/  LDL.LU.S16 R89, [R1+0x246] ;  /* 0x0002460001597983 */ /* 0x000ee20000300600 */
[----:B-1----:R-:W-:Y:S01]  /*58010*/  ISETP.LT.AND P2, PT, R74, R13, !P1 ;  /* 0x0000000d4a00720c */ /* 0x002fe20004f41270 */
[----:B------:R-:W-:-:S12]  /*58020*/  IMAD.WIDE R4, R0, 0x2, R2 ;  /* 0x0000000200047825 */ /* 0x000fd800078e0202 */
[----:B------:R1:W-:Y:S01]  /*58030*/  @P2 STG.E.U16 desc[UR6][R4.64], R6 ;  /* 0x0000000604002986 */ /* 0x0003e2000c101506 */
[----:B------:R-:W-:Y:S02]  /*58040*/  ISETP.LT.AND P2, PT, R72, R12, !P1 ;  /* 0x0000000c4800720c */ /* 0x000fe40004f41270 */
[----:B0-----:R-:W-:Y:S01]  /*58050*/  ISETP.LT.AND P1, PT, R91, R7, !P1 ;  /* 0x000000075b00720c */ /* 0x001fe20004f21270 */
[----:B------:R-:W-:Y:S02]  /*58060*/  VIADD R12, R86, 0x10 ;  /* 0x00000010560c7836 */ /* 0x000fe40000000000 */
[----:B-1----:R-:W-:Y:S01]  /*58070*/  IMAD.WIDE R6, R0, 0x2, R10 ;  /* 0x0000000200067825 */ /* 0x002fe200078e020a */
[----:B------:R-:W-:-:S07]  /*58080*/  PRMT R13, R84, 0x7632, R13 ;  /* 0x00007632540d7816 */ /* 0x000fce000000000d */
[----:B------:R4:W-:Y:S01]  /*58090*/  @P2 STG.E.U16 desc[UR6][R6.64], R84 ;  /* 0x0000005406002986 */ /* 0x0009e2000c101506 */
[----:B------:R-:W-:Y:S01]  /*580a0*/  IMAD.WIDE R4, R0, 0x2, R8 ;  /* 0x0000000200047825 */ /* 0x000fe200078e0208 */
[----:B--2---:R-:W-:Y:S02]  /*580b0*/  ISETP.GE.AND P2, PT, R12, R20, PT ;  /* 0x000000140c00720c */ /* 0x004fe40003f46270 */
[----:B------:R-:W0:Y:S01]  /*580c0*/  LDC R12, c[0x0][0x398] ;  /* 0x0000e600ff0c7b82 */ /* 0x000e220000000800 */
[----:B----4-:R-:W-:Y:S01]  /*580d0*/  PRMT R6, R70, 0x7610, R6 ;  /* 0x0000761046067816 */ /* 0x010fe20000000006 */
[----:B------:R1:W-:Y:S01]  /*580e0*/  @P1 STG.E.U16 desc[UR6][R4.64], R13 ;  /* 0x0000000d04001986 */ /* 0x0003e2000c101506 */
[----:B------:R-:W-:-:S05]  /*580f0*/  IMAD.IADD R0, R0, 0x1, R71 ;  /* 0x0000000100007824 */ /* 0x000fca00078e0247 */
[----:B------:R-:W2:Y:S01]  /*58100*/  LDC R7, c[0x0][0x398] ;  /* 0x0000e600ff077b82 */ /* 0x000ea20000000800 */
[----:B------:R-:W4:Y:S01]  /*58110*/  LDL.S16 R70, [R1+0x248] ;  /* 0x0002480001467983 */ /* 0x000f220000100600 */
[----:B------:R-:W-:-:S06]  /*58120*/  ISETP.LT.AND P1, PT, R66, R18, !P2 ;  /* 0x000000124200720c */ /* 0x000fcc0005721270 */
[----:B------:R-:W0:Y:S01]  /*58130*/  LDC R20, c[0x0][0x39c] ;  /* 0x0000e700ff147b82 */ /* 0x000e220000000800 */
[----:B-1----:R-:W-:-:S06]  /*58140*/  IMAD.WIDE R4, R0, 0x2, R16 ;  /* 0x0000000200047825 */ /* 0x002fcc00078e0210 */
[----:B------:R1:W-:Y:S01]  /*58150*/  @P1 STG.E.U16 desc[UR6][R4.64], R6 ;  /* 0x0000000604001986 */ /* 0x0003e2000c101506 */
[----:B------:R-:W-:Y:S01]  /*58160*/  ISETP.LT.AND P1, PT, R74, R14, !P2 ;  /* 0x0000000e4a00720c */ /* 0x000fe20005721270 */
[----:B------:R-:W0:Y:S01]  /*58170*/  LDC R18, c[0x0][0x398] ;  /* 0x0000e600ff127b82 */ /* 0x000e220000000800 */
[----:B------:R-:W-:-:S07]  /*58180*/  PRMT R13, R85, 0x7632, R13 ;  /* 0x00007632550d7816 */ /* 0x000fce000000000d */
[----:B------:R-:W0:Y:S01]  /*58190*/  LDC R14, c[0x0][0x398] ;  /* 0x0000e600ff0e7b82 */ /* 0x000e220000000800 */
[----:B-1----:R-:W-:Y:S01]  /*581a0*/  IMAD.WIDE R4, R0, 0x2, R2 ;  /* 0x0000000200047825 */ /* 0x002fe200078e0202 */
[----:B------:R-:W-:Y:S02]  /*581b0*/  PRMT R6, R76, 0x7610, R6 ;  /* 0x000076104c067816 */ /* 0x000fe40000000006 */
[----:B------:R-:W4:Y:S04]  /*581c0*/  LDL.LU.S16 R76, [R1+0x24a] ;  /* 0x00024a00014c7983 */ /* 0x000f280000300600 */
[----:B------:R1:W-:Y:S01]  /*581d0*/  @P1 STG.E.U16 desc[UR6][R4.64], R6 ;  /* 0x0000000604001986 */ /* 0x0003e2000c101506 */
[----:B0-----:R-:W-:Y:S02]  /*581e0*/  ISETP.LT.AND P1, PT, R72, R12, !P2 ;  /* 0x0000000c4800720c */ /* 0x001fe40005721270 */
[----:B--2---:R-:W-:Y:S01]  /*581f0*/  ISETP.LT.AND P2, PT, R91, R7, !P2 ;  /* 0x000000075b00720c */ /* 0x004fe20005741270 */
[----:B------:R-:W-:Y:S01]  /*58200*/  VIADD R12, R86, 0x11 ;  /* 0x00000011560c7836 */ /* 0x000fe20000000000 */
[----:B------:R-:W2:Y:S01]  /*58210*/  LDL.S16 R93, [R1+0x24c] ;  /* 0x00024c00015d7983 */ /* 0x000ea20000100600 */
[----:B-1----:R-:W-:-:S04]  /*58220*/  IMAD.WIDE R6, R0, 0x2, R10 ;  /* 0x0000000200067825 */ /* 0x002fc800078e020a */
[----:B------:R-:W-:-:S04]  /*58230*/  IMAD.WIDE R4, R0, 0x2, R8 ;  /* 0x0000000200047825 */ /* 0x000fc800078e0208 */
[----:B------:R0:W-:Y:S01]  /*58240*/  @P1 STG.E.U16 desc[UR6][R6.64], R85 ;  /* 0x0000005506001986 */ /* 0x0001e2000c101506 */
[----:B------:R-:W-:Y:S01]  /*58250*/  ISETP.GE.AND P1, PT, R12, R20, PT ;  /* 0x000000140c00720c */ /* 0x000fe20003f26270 */
[----:B------:R-:W-:Y:S02]  /*58260*/  IMAD.IADD R0, R0, 0x1, R71 ;  /* 0x0000000100007824 */ /* 0x000fe400078e0247 */
[----:B------:R1:W-:Y:S01]  /*58270*/  @P2 STG.E.U16 desc[UR6][R4.64], R13 ;  /* 0x0000000d04002986 */ /* 0x0003e2000c101506 */
[----:B------:R-:W-:Y:S01]  /*58280*/  ISETP.LT.AND P2, PT, R66, R18, !P1 ;  /* 0x000000124200720c */ /* 0x000fe20004f41270 */
[----:B------:R-:W3:Y:S08]  /*58290*/  LDC R12, c[0x0][0x398] ;  /* 0x0000e600ff0c7b82 */ /* 0x000ef00000000800 */
[----:B0-----:R-:W0:Y:S01]  /*582a0*/  LDC R7, c[0x0][0x398] ;  /* 0x0000e600ff077b82 */ /* 0x001e220000000800 */
[----:B-1----:R-:W-:-:S07]  /*582b0*/  IMAD.WIDE R4, R0, 0x2, R16 ;  /* 0x0000000200047825 */ /* 0x002fce00078e0210 */
[----:B------:R-:W1:Y:S01]  /*582c0*/  LDC R20, c[0x0][0x398] ;  /* 0x0000e600ff147b82 */ /* 0x000e620000000800 */
[----:B---3--:R-:W-:-:S07]  /*582d0*/  PRMT R6, R68, 0x7610, R6 ;  /* 0x0000761044067816 */ /* 0x008fce0000000006 */
[----:B------:R-:W3:Y:S01]  /*582e0*/  LDC R18, c[0x0][0x398] ;  /* 0x0000e600ff127b82 */ /* 0x000ee20000000800 */
[----:B------:R0:W-:Y:S07]  /*582f0*/  @P2 STG.E.U16 desc[UR6][R4.64], R6 ;  /* 0x0000000604002986 */ /* 0x0001ee000c101506 */
[----:B------:R-:W1:Y:S01]  /*58300*/  LDC R68, c[0x0][0x39c] ;  /* 0x0000e700ff447b82 */ /* 0x000e620000000800 */
[----:B0-----:R-:W-:Y:S02]  /*58310*/  PRMT R6, R89, 0x7610, R6 ;  /* 0x0000761059067816 */ /* 0x001fe40000000006 */
[----:B------:R-:W2:Y:S01]  /*58320*/  LDL.LU.S16 R89, [R1+0x24e] ;  /* 0x00024e0001597983 */ /* 0x000ea20000300600 */
[----:B------:R-:W-:Y:S01]  /*58330*/  ISETP.LT.AND P2, PT, R74, R14, !P1 ;  /* 0x0000000e4a00720c */ /* 0x000fe20004f41270 */
[----:B------:R-:W-:Y:S01]  /*58340*/  IMAD.WIDE R4, R0, 0x2, R2 ;  /* 0x0000000200047825 */ /* 0x000fe200078e0202 */
[----:B------:R-:W-:-:S11]  /*58350*/  PRMT R14, R88, 0x7610, R14 ;  /* 0x00007610580e7816 */ /* 0x000fd6000000000e */
[----:B------:R0:W-:Y:S01]  /*58360*/  @P2 STG.E.U16 desc[UR6][R4.64], R6 ;  /* 0x0000000604002986 */ /* 0x0001e2000c101506 */
[----:B------:R-:W-:Y:S02]  /*58370*/  ISETP.LT.AND P2, PT, R72, R12, !P1 ;  /* 0x0000000c4800720c */ /* 0x000fe40004f41270 */
[----:B------:R-:W-:Y:S01]  /*58380*/  ISETP.LT.AND P1, PT, R91, R7, !P1 ;  /* 0x000000075b00720c */ /* 0x000fe20004f21270 */
[----:B------:R-:W-:Y:S02]  /*58390*/  VIADD R12, R86, 0x12 ;  /* 0x00000012560c7836 */ /* 0x000fe40000000000 */
[----:B0-----:R-:W-:Y:S01]  /*583a0*/  IMAD.WIDE R6, R0, 0x2, R10 ;  /* 0x0000000200067825 */ /* 0x001fe200078e020a */
[----:B------:R-:W-:-:S07]  /*583b0*/  PRMT R13, R88, 0x7632, R13 ;  /* 0x00007632580d7816 */ /* 0x000fce000000000d */
[----:B------:R4:W-:Y:S01]  /*583c0*/  @P2 STG.E.U16 desc[UR6][R6.64], R14 ;  /* 0x0000000e06002986 */ /* 0x0009e2000c101506 */
[----:B------:R-:W-:Y:S01]  /*583d0*/  IMAD.WIDE R4, R0, 0x2, R8 ;  /* 0x0000000200047825 */ /* 0x000fe200078e0208 */
[----:B-1----:R-:W-:Y:S02]  /*583e0*/  ISETP.GE.AND P2, PT, R12, R68, PT ;  /* 0x000000440c00720c */ /* 0x002fe40003f46270 */
[----:B------:R-:W0:Y:S01]  /*583f0*/  LDC R12, c[0x0][0x398] ;  /* 0x0000e600ff0c7b82 */ /* 0x000e220000000800 */
[----:B----4-:R-:W-:Y:S01]  /*58400*/  PRMT R6, R70, 0x7610, R6 ;  /* 0x0000761046067816 */ /* 0x010fe20000000006 */
[----:B------:R1:W-:Y:S01]  /*58410*/  @P1 STG.E.U16 desc[UR6][R4.64], R13 ;  /* 0x0000000d04001986 */ /* 0x0003e2000c101506 */
[----:B------:R-:W-:-:S05]  /*58420*/  IMAD.IADD R0, R0, 0x1, R71 ;  /* 0x0000000100007824 */ /* 0x000fca00078e0247 */
[----:B------:R-:W4:Y:S01]  /*58430*/  LDC R7, c[0x0][0x398] ;  /* 0x0000e600ff077b82 */ /* 0x000f220000000800 */
[----:B------:R-:W2:Y:S01]  /*58440*/  LDL.S16 R70, [R1+0x250] ;  /* 0x0002500001467983 */ /* 0x000ea20000100600 */
[----:B------:R-:W-:-:S06]  /*58450*/  ISETP.LT.AND P1, PT, R66, R20, !P2 ;  /* 0x000000144200720c */ /* 0x000fcc0005721270 */
[----:B------:R-:W0:Y:S01]  /*58460*/  LDC R68, c[0x0][0x39c] ;  /* 0x0000e700ff447b82 */ /* 0x000e220000000800 */
[----:B-1----:R-:W-:-:S06]  /*58470*/  IMAD.WIDE R4, R0, 0x2, R16 ;  /* 0x0000000200047825 */ /* 0x002fcc00078e0210 */
[----:B------:R1:W-:Y:S01]  /*58480*/  @P1 STG.E.U16 desc[UR6][R4.64], R6 ;  /* 0x0000000604001986 */ /* 0x0003e2000c101506 */
[----:B---3--:R-:W-:Y:S01]  /*58490*/  ISETP.LT.AND P1, PT, R74, R18, !P2 ;  /* 0x000000124a00720c */ /* 0x008fe20005721270 */
[----:B------:R-:W3:Y:S01]  /*584a0*/  LDC R20, c[0x0][0x398] ;  /* 0x0000e600ff147b82 */ /* 0x000ee20000000800 */
[C---:B------:R-:W-:Y:S02]  /*584b0*/  PRMT R14, R90.reuse, 0x7610, R14 ;  /* 0x000076105a0e7816 */ /* 0x040fe4000000000e */
[----:B------:R-:W-:-:S05]  /*584c0*/  PRMT R13, R90, 0x7632, R13 ;  /* 0x000076325a0d7816 */ /* 0x000fca000000000d */
[----:B------:R-:W0:Y:S01]  /*584d0*/  LDC R18, c[0x0][0x398] ;  /* 0x0000e600ff127b82 */ /* 0x000e220000000800 */
[----:B-1----:R-:W-:Y:S01]  /*584e0*/  IMAD.WIDE R4, R0, 0x2, R2 ;  /* 0x0000000200047825 */ /* 0x002fe200078e0202 */
[----:B------:R-:W-:Y:S02]  /*584f0*/  PRMT R6, R76, 0x7610, R6 ;  /* 0x000076104c067816 */ /* 0x000fe40000000006 */
[----:B------:R-:W2:Y:S04]  /*58500*/  LDL.LU.S16 R76, [R1+0x252] ;  /* 0x00025200014c7983 */ /* 0x000ea80000300600 */
[----:B------:R1:W-:Y:S01]  /*58510*/  @P1 STG.E.U16 desc[UR6][R4.64], R6 ;  /* 0x0000000604001986 */ /* 0x0003e2000c101506 */
[----:B0-----:R-:W-:Y:S02]  /*58520*/  ISETP.LT.AND P1, PT, R72, R12, !P2 ;  /* 0x0000000c4800720c */ /* 0x001fe40005721270 */
[----:B----4-:R-:W-:Y:S01]  /*58530*/  ISETP.LT.AND P2, PT, R91, R7, !P2 ;  /* 0x000000075b00720c */ /* 0x010fe20005741270 */
[----:B------:R-:W-:-:S02]  /*58540*/  VIADD R12, R86, 0x13 ;  /* 0x00000013560c7836 */ /* 0x000fc40000000000 */
[----:B-1----:R-:W-:-:S04]  /*58550*/  IMAD.WIDE R6, R0, 0x2, R10 ;  /* 0x0000000200067825 */ /* 0x002fc800078e020a */
[----:B------:R-:W-:-:S04]  /*58560*/  IMAD.WIDE R4, R0, 0x2, R8 ;  /* 0x0000000200047825 */ /* 0x000fc800078e0208 */
[----:B------:R2:W-:Y:S01]  /*58570*/  @P1 STG.E.U16 desc[UR6][R6.64], R14 ;  /* 0x0000000e06001986 */ /* 0x0005e2000c101506 */
[----:B------:R-:W-:Y:S01]  /*58580*/  ISETP.GE.AND P1, PT, R12, R68, PT ;  /* 0x000000440c00720c */ /* 0x000fe20003f26270 */
[----:B------:R-:W-:Y:S02]  /*58590*/  IMAD.IADD R0, R0, 0x1, R71 ;  /* 0x0000000100007824 */ /* 0x000fe400078e0247 */
[----:B------:R0:W-:Y:S01]  /*585a0*/  @P2 STG.E.U16 desc[UR6][R4.64], R13 ;  /* 0x0000000d04002986 */ /* 0x0001e2000c101506 */
[----:B---3--:R-:W-:Y:S01]  /*585b0*/  ISETP.LT.AND P2, PT, R66, R20, !P1 ;  /* 0x000000144200720c */ /* 0x008fe20004f41270 */
[----:B------:R-:W1:Y:S01]  /*585c0*/  LDC R12, c[0x0][0x398] ;  /* 0x0000e600ff0c7b82 */ /* 0x000e620000000800 */
[----:B--2---:R-:W-:Y:S02]  /*585d0*/  PRMT R6, R93, 0x7610, R6 ;  /* 0x000076105d067816 */ /* 0x004fe40000000006 */
[----:B------:R-:W2:Y:S05]  /*585e0*/  LDL.S16 R93, [R1+0x150] ;  /* 0x00015000015d7983 */ /* 0x000eaa0000100600 */
[----:B------:R-:W3:Y:S01]  /*585f0*/  LDC R7, c[0x0][0x398] ;  /* 0x0000e600ff077b82 */ /* 0x000ee20000000800 */
[----:B0-----:R-:W-:-:S05]  /*58600*/  IMAD.WIDE R4, R0, 0x2, R16 ;  /* 0x0000000200047825 */ /* 0x001fca00078e0210 */
[----:B------:R0:W-:Y:S02]  /*58610*/  @P2 STG.E.U16 desc[UR6][R4.64], R6 ;  /* 0x0000000604002986 */ /* 0x0001e4000c101506 */
[----:B------:R-:W4:Y:S01]  /*58620*/  LDC R68, c[0x0][0x39c] ;  /* 0x0000e700ff447b82 */ /* 0x000f220000000800 */
[----:B------:R-:W-:-:S07]  /*58630*/  PRMT R14, R92, 0x7610, R14 ;  /* 0x000076105c0e7816 */ /* 0x000fce000000000e */
[----:B------:R-:W0:Y:S02]  /*58640*/  LDC R20, c[0x0][0x398] ;  /* 0x0000e600ff147b82 */ /* 0x000e240000000800 */
[----:B0-----:R-:W-:Y:S02]  /*58650*/  PRMT R6, R89, 0x7610, R6 ;  /* 0x0000761059067816 */ /* 0x001fe40000000006 */
[----:B------:R-:W2:Y:S01]  /*58660*/  LDL.LU.S16 R89, [R1+0x152] ;  /* 0x0001520001597983 */ /* 0x000ea20000300600 */
[----:B------:R-:W-:Y:S01]  /*58670*/  ISETP.LT.AND P2, PT, R74, R18, !P1 ;  /* 0x000000124a00720c */ /* 0x000fe20004f41270 */
[----:B------:R-:W-:Y:S01]  /*58680*/  IMAD.WIDE R4, R0, 0x2, R2 ;  /* 0x0000000200047825 */ /* 0x000fe200078e0202 */
[----:B------:R-:W-:Y:S01]  /*58690*/  PRMT R13, R92, 0x7632, R13 ;  /* 0x000076325c0d7816 */ /* 0x000fe2000000000d */
[----:B------:R-:W2:Y:S01]  /*586a0*/  LDL.S16 R75, [R1+0x254] ;  /* 0x00025400014b7983 */ /* 0x000ea20000100600 */
[----:B------:R-:W0:Y:S03]  /*586b0*/  LDC R18, c[0x0][0x398] ;  /* 0x0000e600ff127b82 */ /* 0x000e260000000800 */
[----:B------:R-:W2:Y:S06]  /*586c0*/  LDL.LU.S16 R73, [R1+0x256] ;  /* 0x0002560001497983 */ /* 0x000eac0000300600 */
[----:B------:R4:W-:Y:S01]  /*586d0*/  @P2 STG.E.U16 desc[UR6][R4.64], R6 ;  /* 0x0000000604002986 */ /* 0x0009e2000c101506 */
[----:B-1----:R-:W-:-:S02]  /*586e0*/  ISETP.LT.AND P2, PT, R72, R12, !P1 ;  /* 0x0000000c4800720c */ /* 0x002fc40004f41270 */
[----:B---3--:R-:W-:Y:S01]  /*586f0*/  ISETP.LT.AND P1, PT, R91, R7, !P1 ;  /* 0x000000075b00720c */ /* 0x008fe20004f21270 */
[----:B----4-:R-:W-:-:S10]  /*58700*/  IMAD.WIDE R6, R0, 0x2, R10 ;  /* 0x0000000200067825 */ /* 0x010fd400078e020a */
[----:B------:R1:W-:Y:S01]  /*58710*/  @P2 STG.E.U16 desc[UR6][R6.64], R14 ;  /* 0x0000000e06002986 */ /* 0x0003e2000c101506 */
[----:B------:R-:W-:Y:S02]  /*58720*/  VIADD R12, R86, 0x14 ;  /* 0x00000014560c7836 */ /* 0x000fe40000000000 */
[----:B------:R-:W-:Y:S01]  /*58730*/  IMAD.WIDE R4, R0, 0x2, R8 ;  /* 0x0000000200047825 */ /* 0x000fe200078e0208 */
[----:B-1----:R-:W1:Y:S01]  /*58740*/  LDC R7, c[0x0][0x398] ;  /* 0x0000e600ff077b82 */ /* 0x002e620000000800 */
[----:B------:R-:W-:Y:S02]  /*58750*/  PRMT R6, R70, 0x7610, R6 ;  /* 0x0000761046067816 */ /* 0x000fe40000000006 */
[----:B------:R-:W3:Y:S01]  /*58760*/  LDL.S16 R70, [R1+0x154] ;  /* 0x0001540001467983 */ /* 0x000ee20000100600 */
[----:B------:R-:W-:Y:S01]  /*58770*/  ISETP.GE.AND P2, PT, R12, R68, PT ;  /* 0x000000440c00720c */ /* 0x000fe20003f46270 */
[----:B------:R-:W-:-:S03]  /*58780*/  IMAD.IADD R0, R0, 0x1, R71 ;  /* 0x0000000100007824 */ /* 0x000fc600078e0247 */
[----:B------:R-:W4:Y:S01]  /*58790*/  LDC R12, c[0x0][0x398] ;  /* 0x0000e600ff0c7b82 */ /* 0x000f220000000800 */
[----:B------:R0:W-:Y:S01]  /*587a0*/  @P1 STG.E.U16 desc[UR6][R4.64], R13 ;  /* 0x0000000d04001986 */ /* 0x0001e2000c101506 */
[----:B------:R-:W-:-:S06]  /*587b0*/  ISETP.LT.AND P1, PT, R66, R20, !P2 ;  /* 0x000000144200720c */ /* 0x000fcc0005721270 */
[----:B------:R-:W1:Y:S01]  /*587c0*/  LDC R68, c[0x0][0x39c] ;  /* 0x0000e700ff447b82 */ /* 0x000e620000000800 */
[----:B0-----:R-:W-:-:S07]  /*587d0*/  IMAD.WIDE R4, R0, 0x2, R16 ;  /* 0x0000000200047825 */ /* 0x001fce00078e0210 */
[----:B------:R-:W0:Y:S01]  /*587e0*/  LDC R20, c[0x0][0x398] ;  /* 0x0000e600ff147b82 */ /* 0x000e220000000800 */
[----:B------:R0:W-:Y:S02]  /*587f0*/  @P1 STG.E.U16 desc[UR6][R4.64], R6 ;  /* 0x0000000604001986 */ /* 0x0001e4000c101506 */
[----:B0-----:R-:W-:Y:S02]  /*58800*/  PRMT R6, R76, 0x7610, R6 ;  /* 0x000076104c067816 */ /* 0x001fe40000000006 */
[----:B------:R-:W3:Y:S01]  /*58810*/  LDL.LU.S16 R76, [R1+0x156] ;  /* 0x00015600014c7983 */ /* 0x000ee20000300600 */
[----:B--2---:R-:W-:-:S03]  /*58820*/  PRMT R14, R93, 0x7610, R14 ;  /* 0x000076105d0e7816 */ /* 0x004fc6000000000e */
[----:B------:R-:W2:Y:S01]  /*58830*/  LDL.S16 R93, [R1+0x258] ;  /* 0x00025800015d7983 */ /* 0x000ea20000100600 */
[----:B------:R-:W-:-:S03]  /*58840*/  PRMT R13, R89, 0x7610, R13 ;  /* 0x00007610590d7816 */ /* 0x000fc6000000000d */
[----:B------:R-:W2:Y:S01]  /*58850*/  LDL.LU.S16 R89, [R1+0x25a] ;  /* 0x00025a0001597983 */ /* 0x000ea20000300600 */
[----:B------:R-:W-:Y:S01]  /*58860*/  ISETP.LT.AND P1, PT, R74, R18, !P2 ;  /* 0x000000124a00720c */ /* 0x000fe20005721270 */
[----:B------:R-:W-:Y:S01]  /*58870*/  IMAD.WIDE R4, R0, 0x2, R2 ;  /* 0x0000000200047825 */ /* 0x000fe200078e0202 */
[----:B------:R-:W0:Y:S11]  /*58880*/  LDC R18, c[0x0][0x398] ;  /* 0x0000e600ff127b82 */ /* 0x000e360000000800 */
[----:B------:R1:W-:Y:S01]  /*58890*/  @P1 STG.E.U16 desc[UR6][R4.64], R6 ;  /* 0x0000000604001986 */ /* 0x0003e2000c101506 */
[----:B----4-:R-:W-:-:S02]  /*588a0*/  ISETP.LT.AND P1, PT, R72, R12, !P2 ;  /* 0x0000000c4800720c */ /* 0x010fc40005721270 */
[----:B-1----:R-:W-:Y:S01]  /*588b0*/  ISETP.LT.AND P2, PT, R91, R7, !P2 ;  /* 0x000000075b00720c */ /* 0x002fe20005741270 */
[----:B------:R-:W-:Y:S02]  /*588c0*/  VIADD R12, R86, 0x15 ;  /* 0x00000015560c7836 */ /* 0x000fe40000000000 */
[----:B------:R-:W-:-:S04]  /*588d0*/  IMAD.WIDE R6, R0, 0x2, R10 ;  /* 0x0000000200067825 */ /* 0x000fc800078e020a */
[----:B------:R-:W-:-:S04]  /*588e0*/  IMAD.WIDE R4, R0, 0x2, R8 ;  /* 0x0000000200047825 */ /* 0x000fc800078e0208 */
[----:B------:R1:W-:Y:S01]  /*588f0*/  @P1 STG.E.U16 desc[UR6][R6.64], R14 ;  /* 0x0000000e06001986 */ /* 0x0003e2000c101506 */
[----:B------:R-:W-:Y:S01]  /*58900*/  ISETP.GE.AND P1, PT, R12, R68, PT ;  /* 0x000000440c00720c */ /* 0x000fe20003f26270 */
[----:B------:R-:W-:Y:S02]  /*58910*/  IMAD.IADD R0, R0, 0x1, R71 ;  /* 0x0000000100007824 */ /* 0x000fe400078e0247 */
[----:B------:R4:W-:Y:S01]  /*58920*/  @P2 STG.E.U16 desc[UR6][R4.64], R13 ;  /* 0x0000000d04002986 */ /* 0x0009e2000c101506 */
[----:B------:R-:W-:Y:S01]  /*58930*/  ISETP.LT.AND P2, PT, R66, R20, !P1 ;  /* 0x000000144200720c */ /* 0x000fe20004f41270 */
[----:B------:R-:W3:Y:S01]  /*58940*/  LDC R12, c[0x0][0x398] ;  /* 0x0000e600ff0c7b82 */ /* 0x000ee20000000800 */
[----:B-1----:R-:W-:Y:S02]  /*58950*/  PRMT R6, R75, 0x7610, R6 ;  /* 0x000076104b067816 */ /* 0x002fe40000000006 */
[----:B------:R-:W2:Y:S01]  /*58960*/  LDL.S16 R75, [R1+0x158] ;  /* 0x00015800014b7983 */ /* 0x000ea20000100600 */
[----:B---3--:R-:W-:Y:S01]  /*58970*/  PRMT R14, R70, 0x7610, R14 ;  /* 0x00007610460e7816 */ /* 0x008fe2000000000e */
[----:B----4-:R-:W-:-:S03]  /*58980*/  IMAD.WIDE R4, R0, 0x2, R16 ;  /* 0x0000000200047825 */ /* 0x010fc600078e0210 */
[----:B------:R-:W1:Y:S04]  /*58990*/  LDC R7, c[0x0][0x398] ;  /* 0x0000e600ff077b82 */ /* 0x000e680000000800 */
[----:B------:R3:W-:Y:S04]  /*589a0*/  @P2 STG.E.U16 desc[UR6][R4.64], R6 ;  /* 0x0000000604002986 */ /* 0x0007e8000c101506 */
[----:B------:R-:W4:Y:S01]  /*589b0*/  LDC R68, c[0x0][0x39c] ;  /* 0x0000e700ff447b82 */ /* 0x000f220000000800 */
[----:B---3--:R-:W-:-:S07]  /*589c0*/  PRMT R6, R73, 0x7610, R6 ;  /* 0x0000761049067816 */ /* 0x008fce0000000006 */
[----:B------:R-:W3:Y:S01]  /*589d0*/  LDC R20, c[0x0][0x398] ;  /* 0x0000e600ff147b82 */ /* 0x000ee20000000800 */
[----:B------:R-:W2:Y:S04]  /*589e0*/  LDL.LU.S16 R73, [R1+0x15a] ;  /* 0x00015a0001497983 */ /* 0x000ea80000300600 */
[----:B------:R-:W2:Y:S01]  /*589f0*/  LDL.S16 R70, [R1+0x25c] ;  /* 0x00025c0001467983 */ /* 0x000ea20000100600 */
[----:B0-----:R-:W-:Y:S01]  /*58a00*/  ISETP.LT.AND P2, PT, R74, R18, !P1 ;  /* 0x000000124a00720c */ /* 0x001fe20004f41270 */
[----:B------:R-:W-:Y:S01]  /*58a10*/  IMAD.WIDE R4, R0, 0x2, R2 ;  /* 0x0000000200047825 */ /* 0x000fe200078e0202 */
[----:B------:R-:W0:Y:S11]  /*58a20*/  LDC R18, c[0x0][0x398] ;  /* 0x0000e600ff127b82 */ /* 0x000e360000000800 */
[----:B------:R4:W-:Y:S01]  /*58a30*/  @P2 STG.E.U16 desc[UR6][R4.64], R6 ;  /* 0x0000000604002986 */ /* 0x0009e2000c101506 */
[----:B------:R-:W-:-:S02]  /*58a40*/  ISETP.LT.AND P2, PT, R72, R12, !P1 ;  /* 0x0000000c4800720c */ /* 0x000fc40004f41270 */
[----:B-1----:R-:W-:Y:S01]  /*58a50*/  ISETP.LT.AND P1, PT, R91, R7, !P1 ;  /* 0x000000075b00720c */ /* 0x002fe20004f21270 */
[----:B------:R-:W-:Y:S02]  /*58a60*/  VIADD R12, R86, 0x16 ;  /* 0x00000016560c7836 */ /* 0x000fe40000000000 */
[----:B----4-:R-:W-:-:S04]  /*58a70*/  IMAD.WIDE R6, R0, 0x2, R10 ;  /* 0x0000000200067825 */ /* 0x010fc800078e020a */
[----:B------:R-:W-:-:S04]  /*58a80*/  IMAD.WIDE R4, R0, 0x2, R8 ;  /* 0x0000000200047825 */ /* 0x000fc800078e0208 */
[----:B------:R1:W-:Y:S01]  /*58a90*/  @P2 STG.E.U16 desc[UR6][R6.64], R14 ;  /* 0x0000000e06002986 */ /* 0x0003e2000c101506 */
[----:B------:R-:W-:Y:S01]  /*58aa0*/  ISETP.GE.AND P2, PT, R12, R68, PT ;  /* 0x000000440c00720c */ /* 0x000fe20003f46270 */
[----:B------:R-:W-:Y:S01]  /*58ab0*/  IMAD.IADD R0, R0, 0x1, R71 ;  /* 0x0000000100007824 */ /* 0x000fe200078e0247 */
[----:B------:R-:W4:Y:S08]  /*58ac0*/  LDC R12, c[0x0][0x398] ;  /* 0x0000e600ff0c7b82 */ /* 0x000f300000000800 */
[----:B-1----:R-:W1:Y:S08]  /*58ad0*/  LDC R7, c[0x0][0x398] ;  /* 0x0000e600ff077b82 */ /* 0x002e700000000800 */
[----:B------:R-:W0:Y:S01]  /*58ae0*/  LDC R68, c[0x0][0x39c] ;  /* 0x0000e700ff447b82 */ /* 0x000e220000000800 */
[----:B------:R-:W-:-:S02]  /*58af0*/  PRMT R13, R76, 0x7610, R13 ;  /* 0x000076104c0d7816 */ /* 0x000fc4000000000d */
[----:B------:R-:W2:Y:S04]  /*58b00*/  LDL.LU.S16 R76, [R1+0x25e] ;  /* 0x00025e00014c7983 */ /* 0x000ea80000300600 */
[----:B------:R4:W-:Y:S01]  /*58b10*/  @P1 STG.E.U16 desc[UR6][R4.64], R13 ;  /* 0x0000000d04001986 */ /* 0x0009e2000c101506 */
[----:B---3--:R-:W-:Y:S02]  /*58b20*/  ISETP.LT.AND P1, PT, R66, R20, !P2 ;  /* 0x000000144200720c */ /* 0x008fe40005721270 */
[----:B------:R-:W3:Y:S01]  /*58b30*/  LDC R20, c[0x0][0x398] ;  /* 0x0000e600ff147b82 */ /* 0x000ee20000000800 */
[----:B----4-:R-:W-:Y:S01]  /*58b40*/  IMAD.WIDE R4, R0, 0x2, R16 ;  /* 0x0000000200047825 */ /* 0x010fe200078e0210 */
[----:B--2---:R-:W-:Y:S02]  /*58b50*/  PRMT R6, R93, 0x7610, R6 ;  /* 0x000076105d067816 */ /* 0x004fe40000000006 */
[----:B------:R-:W2:Y:S07]  /*58b60*/  LDL.S16 R93, [R1+0x15c] ;  /* 0x00015c00015d7983 */ /* 0x000eae0000100600 */
[----:B------:R4:W-:Y:S02]  /*58b70*/  @P1 STG.E.U16 desc[UR6][R4.64], R6 ;  /* 0x0000000604001986 */ /* 0x0009e4000c101506 */
[----:B----4-:R-:W-:-:S02]  /*58b80*/  PRMT R6, R89, 0x7610, R6 ;  /* 0x0000761059067816 */ /* 0x010fc40000000006 */
[----:B------:R-:W4:Y:S01]  /*58b90*/  LDL.LU.S16 R89, [R1+0x15e] ;  /* 0x00015e0001597983 */ /* 0x000f220000300600 */
[----:B0-----:R-:W-:Y:S01]  /*58ba0*/  ISETP.LT.AND P1, PT, R74, R18, !P2 ;  /* 0x000000124a00720c */ /* 0x001fe20005721270 */
[----:B------:R-:W-:Y:S01]  /*58bb0*/  IMAD.WIDE R4, R0, 0x2, R2 ;  /* 0x0000000200047825 */ /* 0x000fe200078e0202 */
[----:B------:R-:W0:Y:S11]  /*58bc0*/  LDC R18, c[0x0][0x398] ;  /* 0x0000e600ff127b82 */ /* 0x000e360000000800 */
[----:B------:R3:W-:Y:S01]  /*58bd0*/  @P1 STG.E.U16 desc[UR6][R4.64], R6 ;  /* 0x0000000604001986 */ /* 0x0007e2000c101506 */
[----:B------:R-:W-:-:S02]  /*58be0*/  ISETP.LT.AND P1, PT, R72, R12, !P2 ;  /* 0x0000000c4800720c */ /* 0x000fc40005721270 */
[----:B-1----:R-:W-:Y:S01]  /*58bf0*/  ISETP.LT.AND P2, PT, R91, R7, !P2 ;  /* 0x000000075b00720c */ /* 0x002fe20005741270 */
[----:B---3--:R-:W-:Y:S01]  /*58c00*/  IMAD.WIDE R6, R0, 0x2, R10 ;  /* 0x0000000200067825 */ /* 0x008fe200078e020a */
[----:B------:R-:W-:Y:S02]  /*58c10*/  PRMT R14, R75, 0x7610, R14 ;  /* 0x000076104b0e7816 */ /* 0x000fe4000000000e */
[----:B------:R-:W3:Y:S07]  /*58c20*/  LDL.S16 R75, [R1+0x260] ;  /* 0x00026000014b7983 */ /* 0x000eee0000100600 */
[----:B------:R1:W-:Y:S01]  /*58c30*/  @P1 STG.E.U16 desc[UR6][R6.64], R14 ;  /* 0x0000000e06001986 */ /* 0x0003e2000c101506 */
[----:B------:R-:W-:-:S02]  /*58c40*/  VIADD R12, R86, 0x17 ;  /* 0x00000017560c7836 */ /* 0x000fc40000000000 */
[----:B------:R-:W-:Y:S01]  /*58c50*/  IMAD.WIDE R4, R0, 0x2, R8 ;  /* 0x0000000200047825 */ /* 0x000fe200078e0208 */
[----:B------:R-:W-:Y:S01]  /*58c60*/  PRMT R13, R73, 0x7610, R13 ;  /* 0x00007610490d7816 */ /* 0x000fe2000000000d */
[----:B-1----:R-:W1:Y:S01]  /*58c70*/  LDC R7, c[0x0][0x398] ;  /* 0x0000e600ff077b82 */ /* 0x002e620000000800 */
[----:B------:R-:W3:Y:S01]  /*58c80*/  LDL.LU.S16 R73, [R1+0x262] ;  /* 0x0002620001497983 */ /* 0x000ee20000300600 */
[----:B------:R-:W-:-:S03]  /*58c90*/  PRMT R6, R70, 0x7610, R6 ;  /* 0x0000761046067816 */ /* 0x000fc60000000006 */
[----:B------:R-:W3:Y:S01]  /*58ca0*/  LDL.S16 R70, [R1+0x160] ;  /* 0x0001600001467983 */ /* 0x000ee20000100600 */
[----:B------:R-:W-:Y:S01]  /*58cb0*/  ISETP.GE.AND P1, PT, R12, R68, PT ;  /* 0x000000440c00720c */ /* 0x000fe20003f26270 */
[----:B------:R-:W-:Y:S01]  /*58cc0*/  IMAD.IADD R0, R0, 0x1, R71 ;  /* 0x0000000100007824 */ /* 0x000fe200078e0247 */
[----:B------:R-:W0:Y:S01]  /*58cd0*/  LDC R12, c[0x0][0x398] ;  /* 0x0000e600ff0c7b82 */ /* 0x000e220000000800 */
[----:B------:R1:W-:Y:S01]  /*58ce0*/  @P2 STG.E.U16 desc[UR6][R4.64], R13 ;  /* 0x0000000d04002986 */ /* 0x0003e2000c101506 */
[----:B------:R-:W-:-:S06]  /*58cf0*/  ISETP.LT.AND P2, PT, R66, R20, !P1 ;  /* 0x000000144200720c */ /* 0x000fcc0004f41270 */
[----:B------:R-:W0:Y:S01]  /*58d00*/  LDC R68, c[0x0][0x39c] ;  /* 0x0000e700ff447b82 */ /* 0x000e220000000800 */
[----:B-1----:R-:W-:-:S07]  /*58d10*/  IMAD.WIDE R4, R0, 0x2, R16 ;  /* 0x0000000200047825 */ /* 0x002fce00078e0210 */
[----:B------:R-:W1:Y:S01]  /*58d20*/  LDC R20, c[0x0][0x398] ;  /* 0x0000e600ff147b82 */ /* 0x000e620000000800 */
[----:B------:R0:W-:Y:S02]  /*58d30*/  @P2 STG.E.U16 desc[UR6][R4.64], R6 ;  /* 0x0000000604002986 */ /* 0x0001e4000c101506 */
[----:B0-----:R-:W-:Y:S02]  /*58d40*/  PRMT R6, R76, 0x7610, R6 ;  /* 0x000076104c067816 */ /* 0x001fe40000000006 */
[----:B------:R-:W3:Y:S01]  /*58d50*/  LDL.LU.S16 R76, [R1+0x162] ;  /* 0x00016200014c7983 */ /* 0x000ee20000300600 */
[----:B--2---:R-:W-:-:S03]  /*58d60*/  PRMT R14, R93, 0x7610, R14 ;  /* 0x000076105d0e7816 */ /* 0x004fc6000000000e */
[----:B------:R-:W2:Y:S01]  /*58d70*/  LDL.S16 R93, [R1+0x264] ;  /* 0x00026400015d7983 */ /* 0x000ea20000100600 */
[----:B----4-:R-:W-:-:S03]  /*58d80*/  PRMT R13, R89, 0x7610, R13 ;  /* 0x00007610590d7816 */ /* 0x010fc6000000000d */
[----:B------:R-:W4:Y:S01]  /*58d90*/  LDL.LU.S16 R89, [R1+0x266] ;  /* 0x0002660001597983 */ /* 0x000f220000300600 */
[----:B------:R-:W-:Y:S01]  /*58da0*/  ISETP.LT.AND P2, PT, R74, R18, !P1 ;  /* 0x000000124a00720c */ /* 0x000fe20004f41270 */
[----:B------:R-:W-:Y:S01]  /*58db0*/  IMAD.WIDE R4, R0, 0x2, R2 ;  /* 0x0000000200047825 */ /* 0x000fe200078e0202 */
[----:B------:R-:W0:Y:S11]  /*58dc0*/  LDC R18, c[0x0][0x398] ;  /* 0x0000e600ff127b82 */ /* 0x000e360000000800 */
[----:B------:R1:W-:Y:S01]  /*58dd0*/  @P2 STG.E.U16 desc[UR6][R4.64], R6 ;  /* 0x0000000604002986 */ /* 0x0003e2000c101506 */
[----:B------:R-:W-:-:S02]  /*58de0*/  ISETP.LT.AND P2, PT, R72, R12, !P1 ;  /* 0x0000000c4800720c */ /* 0x000fc40004f41270 */
[----:B------:R-:W-:Y:S01]  /*58df0*/  ISETP.LT.AND P1, PT, R91, R7, !P1 ;  /* 0x000000075b00720c */ /* 0x000fe20004f21270 */
[----:B------:R-:W-:Y:S02]  /*58e00*/  VIADD R12, R86, 0x18 ;  /* 0x00000018560c7836 */ /* 0x000fe40000000000 */
[----:B-1----:R-:W-:-:S04]  /*58e10*/  IMAD.WIDE R6, R0, 0x2, R10 ;  /* 0x0000000200067825 */ /* 0x002fc800078e020a */
[----:B------:R-:W-:-:S04]  /*58e20*/  IMAD.WIDE R4, R0, 0x2, R8 ;  /* 0x0000000200047825 */ /* 0x000fc800078e0208 */
[----:B------:R3:W-:Y:S01]  /*58e30*/  @P2 STG.E.U16 desc[UR6][R6.64], R14 ;  /* 0x0000000e06002986 */ /* 0x0007e2000c101506 */
[----:B------:R-:W-:Y:S01]  /*58e40*/  ISETP.GE.AND P2, PT, R12, R68, PT ;  /* 0x000000440c00720c */ /* 0x000fe20003f46270 */
[----:B------:R-:W-:Y:S02]  /*58e50*/  IMAD.IADD R0, R0, 0x1, R71 ;  /* 0x0000000100007824 */ /* 0x000fe400078e0247 */
[----:B------:R1:W-:Y:S01]  /*58e60*/  @P1 STG.E.U16 desc[UR6][R4.64], R13 ;  /* 0x0000000d04001986 */ /* 0x0003e2000c101506 */
[----:B------:R-:W-:Y:S01]  /*58e70*/  ISETP.LT.AND P1, PT, R66, R20, !P2 ;  /* 0x000000144200720c */ /* 0x000fe20005721270 */
[----:B------:R-:W3:Y:S02]  /*58e80*/  LDC R12, c[0x0][0x398] ;  /* 0x0000e600ff0c7b82 */ /* 0x000ee40000000800 */
[----:B---3--:R-:W-:Y:S02]  /*58e90*/  PRMT R6, R75, 0x7610, R6 ;  /* 0x000076104b067816 */ /* 0x008fe40000000006 */
[----:B------:R-:W3:Y:S04]  /*58ea0*/  LDL.S16 R75, [R1+0x164] ;  /* 0x00016400014b7983 */ /* 0x000ee80000100600 */
[----:B------:R-:W0:Y:S01]  /*58eb0*/  LDC R7, c[0x0][0x398] ;  /* 0x0000e600ff077b82 */ /* 0x000e220000000800 */
[----:B-1----:R-:W-:-:S05]  /*58ec0*/  IMAD.WIDE R4, R0, 0x2, R16 ;  /* 0x0000000200047825 */ /* 0x002fca00078e0210 */
[----:B------:R1:W-:Y:S02]  /*58ed0*/  @P1 STG.E.U16 desc[UR6][R4.64], R6 ;  /* 0x0000000604001986 */ /* 0x0003e4000c101506 */
[----:B------:R-:W0:Y:S08]  /*58ee0*/  LDC R68, c[0x0][0x39c] ;  /* 0x0000e700ff447b82 */ /* 0x000e300000000800 */
[----:B------:R-:W0:Y:S01]  /*58ef0*/  LDC R20, c[0x0][0x398] ;  /* 0x0000e600ff147b82 */ /* 0x000e220000000800 */
[----:B-1----:R-:W-:-:S02]  /*58f00*/  PRMT R6, R73, 0x7610, R6 ;  /* 0x0000761049067816 */ /* 0x002fc40000000006 */
[----:B------:R-:W3:Y:S01]  /*58f10*/  LDL.LU.S16 R73, [R1+0x166] ;  /* 0x0001660001497983 */ /* 0x000ee20000300600 */
[----:B------:R-:W-:-:S03]  /*58f20*/  PRMT R14, R70, 0x7610, R14 ;  /* 0x00007610460e7816 */ /* 0x000fc6000000000e */
[----:B------:R-:W3:Y:S01]  /*58f30*/  LDL.S16 R70, [R1+0x268] ;  /* 0x0002680001467983 */ /* 0x000ee20000100600 */
[----:B0-----:R-:W-:Y:S01]  /*58f40*/  ISETP.LT.AND P1, PT, R74, R18, !P2 ;  /* 0x000000124a00720c */ /* 0x001fe20005721270 */
        /* <DEDUP_REMOVED lines=10> */
[----:B------:R-:W-:Y:S01]  /*58ff0*/  IMAD.IADD R0, R0, 0x1, R71 ;  /* 0x0000000100007824 */ /* 0x000fe200078e0247 */
[----:B------:R-:W0:Y:S08]  /*59000*/  LDC R12, c[0x0][0x398] ;  /* 0x0000e600ff0c7b82 */ /* 0x000e300000000800 */
[----:B-1----:R-:W1:Y:S08]  /*59010*/  LDC R7, c[0x0][0x398] ;  /* 0x0000e600ff077b82 */ /* 0x002e700000000800 */
[----:B------:R-:W0:Y:S01]  /*59020*/  LDC R68, c[0x0][0x39c] ;  /* 0x0000e700ff447b82 */ /* 0x000e220000000800 */
[----:B------:R-:W-:-:S02]  /*59030*/  PRMT R13, R76, 0x7610, R13 ;  /* 0x000076104c0d7816 */ /* 0x000fc4000000000d */
[----:B------:R-:W3:Y:S04]  /*59040*/  LDL.LU.S16 R76, [R1+0x26a] ;  /* 0x00026a00014c7983 */ /* 0x000ee80000300600 */
[----:B------:R1:W-:Y:S01]  /*59050*/  @P2 STG.E.U16 desc[UR6][R4.64], R13 ;  /* 0x0000000d04002986 */ /* 0x0003e2000c101506 */
[----:B------:R-:W-:Y:S02]  /*59060*/  ISETP.LT.AND P2, PT, R66, R20, !P1 ;  /* 0x000000144200720c */ /* 0x000fe40004f41270 */
[----:B------:R-:W0:Y:S01]  /*59070*/  LDC R20, c[0x0][0x398] ;  /* 0x0000e600ff147b82 */ /* 0x000e220000000800 */
[----:B-1----:R-:W-:Y:S01]  /*59080*/  IMAD.WIDE R4, R0, 0x2, R16 ;  /* 0x0000000200047825 */ /* 0x002fe200078e0210 */
        /* <DEDUP_REMOVED lines=10> */
[----:B------:R-:W-:Y:S01]  /*59130*/  ISETP.LT.AND P1, PT, R91, R7, !P1 ;  /* 0x000000075b00720c */ /* 0x000fe20004f21270 */
[----:B-1----:R-:W-:Y:S01]  /*59140*/  IMAD.WIDE R6, R0, 0x2, R10 ;  /* 0x0000000200067825 */ /* 0x002fe200078e020a */
[----:B---3--:R-:W-:Y:S02]  /*59150*/  PRMT R14, R75, 0x7610, R14 ;  /* 0x000076104b0e7816 */ /* 0x008fe4000000000e */
        /* <DEDUP_REMOVED lines=290> */
[----:B------:R-:W0:Y:S01]  /*5a380*/  LDC R12, c[0x0][0x398] ;  /* 0x0000e600ff0c7b82 */ /* 0x000e220000000800 */
[----:B---3--:R-:W-:Y:S02]  /*5a390*/  PRMT R6, R75, 0x7610, R6 ;  /* 0x000076104b067816 */ /* 0x008fe40000000006 */
[----:B------:R-:W3:Y:S05]  /*5a3a0*/  LDL.S16 R75, [R1+0x194] ;  /* 0x00019400014b7983 */ /* 0x000eea0000100600 */
        /* <DEDUP_REMOVED lines=365> */
[----:B--2---:R-:W-:Y:S01]  /*5ba80*/  IMAD.WIDE R4, R0, 0x2, R16 ;  /* 0x0000000200047825 */ /* 0x004fe200078e0210 */
[----:B------:R-:W-:Y:S02]  /*5ba90*/  PRMT R6, R93, 0x7610, R6 ;  /* 0x000076105d067816 */ /* 0x000fe40000000006 */
        /* <DEDUP_REMOVED lines=10> */
[----:B------:R-:W-:Y:S01]  /*5bb40*/  IMAD.WIDE R6, R0, 0x2, R10 ;  /* 0x0000000200067825 */ /* 0x000fe200078e020a */
        /* <DEDUP_REMOVED lines=368> */
[----:B-1----:R-:W-:-:S08]  /*5d250*/  IMAD.WIDE R6, R0, 0x2, R10 ;  /* 0x0000000200067825 */ /* 0x002fd000078e020a */
[----:B------:R1:W-:Y:S01]  /*5d260*/  @P1 STG.E.U16 desc[UR6][R6.64], R14 ;  /* 0x0000000e06001986 */ /* 0x0003e2000c101506 */
[----:B------:R-:W-:Y:S01]  /*5d270*/  IMAD.WIDE R4, R0, 0x2, R8 ;  /* 0x0000000200047825 */ /* 0x000fe200078e0208 */
[----:B------:R-:W-:Y:S02]  /*5d280*/  ISETP.GE.AND P1, PT, R12, R68, PT ;  /* 0x000000440c00720c */ /* 0x000fe40003f26270 */
[----:B------:R-:W0:Y:S02]  /*5d290*/  LDC R12, c[0x0][0x398] ;  /* 0x0000e600ff0c7b82 */ /* 0x000e240000000800 */
[----:B------:R3:W-:Y:S01]  /*5d2a0*/  @P2 STG.E.U16 desc[UR6][R4.64], R13 ;  /* 0x0000000d04002986 */ /* 0x0007e2000c101506 */
[----:B------:R-:W-:Y:S01]  /*5d2b0*/  ISETP.LT.AND P2, PT, R66, R20, !P1 ;  /* 0x000000144200720c */ /* 0x000fe20004f41270 */
[----:B------:R-:W-:-:S04]  /*5d2c0*/  IMAD.IADD R0, R0, 0x1, R71 ;  /* 0x0000000100007824 */ /* 0x000fc800078e0247 */
[----:B-1----:R-:W1:Y:S01]  /*5d2d0*/  LDC R7, c[0x0][0x398] ;  /* 0x0000e600ff077b82 */ /* 0x002e620000000800 */
[----:B---3--:R-:W-:Y:S01]  /*5d2e0*/  PRMT R6, R75, 0x7610, R6 ;  /* 0x000076104b067816 */ /* 0x008fe20000000006 */
[----:B------:R-:W-:-:S06]  /*5d2f0*/  IMAD.WIDE R4, R0, 0x2, R16 ;  /* 0x0000000200047825 */ /* 0x000fcc00078e0210 */
[----:B------:R-:W3:Y:S01]  /*5d300*/  LDC R68, c[0x0][0x39c] ;  /* 0x0000e700ff447b82 */ /* 0x000ee20000000800 */
[----:B------:R-:W-:-:S07]  /*5d310*/  PRMT R14, R70, 0x7610, R14 ;  /* 0x00007610460e7816 */ /* 0x000fce000000000e */
[----:B------:R-:W3:Y:S01]  /*5d320*/  LDC R20, c[0x0][0x398] ;  /* 0x0000e600ff147b82 */ /* 0x000ee20000000800 */
[----:B------:R-:W4:Y:S04]  /*5d330*/  LDL.S16 R70, [R1+0x204] ;  /* 0x0002040001467983 */ /* 0x000f280000100600 */
[----:B------:R1:W-:Y:S01]  /*5d340*/  @P2 STG.E.U16 desc[UR6][R4.64], R6 ;  /* 0x0000000604002986 */ /* 0x0003e2000c101506 */
[----:B0-----:R-:W-:Y:S02]  /*5d350*/  ISETP.LT.AND P2, PT, R74, R18, !P1 ;  /* 0x000000124a00720c */ /* 0x001fe40004f41270 */
[----:B------:R-:W0:Y:S01]  /*5d360*/  LDC R18, c[0x0][0x398] ;  /* 0x0000e600ff127b82 */ /* 0x000e220000000800 */
[----:B-1----:R-:W-:Y:S01]  /*5d370*/  PRMT R6, R73, 0x7610, R6 ;  /* 0x0000761049067816 */ /* 0x002fe20000000006 */
[----:B------:R-:W-:-:S09]  /*5d380*/  IMAD.WIDE R4, R0, 0x2, R2 ;  /* 0x0000000200047825 */ /* 0x000fd200078e0202 */
[----:B------:R1:W-:Y:S01]  /*5d390*/  @P2 STG.E.U16 desc[UR6][R4.64], R6 ;  /* 0x0000000604002986 */ /* 0x0003e2000c101506 */
[----:B------:R-:W-:Y:S02]  /*5d3a0*/  ISETP.LT.AND P2, PT, R72, R12, !P1 ;  /* 0x0000000c4800720c */ /* 0x000fe40004f41270 */
[----:B------:R-:W-:Y:S01]  /*5d3b0*/  ISETP.LT.AND P1, PT, R91, R7, !P1 ;  /* 0x000000075b00720c */ /* 0x000fe20004f21270 */
[----:B------:R-:W-:Y:S02]  /*5d3c0*/  VIADD R12, R86, 0x40 ;  /* 0x00000040560c7836 */ /* 0x000fe40000000000 */
[----:B-1----:R-:W-:-:S04]  /*5d3d0*/  IMAD.WIDE R6, R0, 0x2, R10 ;  /* 0x0000000200067825 */ /* 0x002fc800078e020a */
[----:B------:R-:W-:-:S04]  /*5d3e0*/  IMAD.WIDE R4, R0, 0x2, R8 ;  /* 0x0000000200047825 */ /* 0x000fc800078e0208 */
[----:B------:R1:W-:Y:S01]  /*5d3f0*/  @P2 STG.E.U16 desc[UR6][R6.64], R14 ;  /* 0x0000000e06002986 */ /* 0x0003e2000c101506 */
[----:B---3--:R-:W-:Y:S01]  /*5d400*/  ISETP.GE.AND P2, PT, R12, R68, PT ;  /* 0x000000440c00720c */ /* 0x008fe20003f46270 */
[----:B------:R-:W-:Y:S01]  /*5d410*/  IMAD.IADD R0, R0, 0x1, R71 ;  /* 0x0000000100007824 */ /* 0x000fe200078e0247 */
[----:B------:R-:W3:Y:S08]  /*5d420*/  LDC R12, c[0x0][0x398] ;  /* 0x0000e600ff0c7b82 */ /* 0x000ef00000000800 */
[----:B-1----:R-:W1:Y:S08]  /*5d430*/  LDC R7, c[0x0][0x398] ;  /* 0x0000e600ff077b82 */ /* 0x002e700000000800 */
[----:B------:R-:W0:Y:S01]  /*5d440*/  LDC R68, c[0x0][0x39c] ;  /* 0x0000e700ff447b82 */ /* 0x000e220000000800 */
[----:B------:R-:W-:-:S02]  /*5d450*/  PRMT R13, R76, 0x7610, R13 ;  /* 0x000076104c0d7816 */ /* 0x000fc4000000000d */
[----:B------:R-:W4:Y:S04]  /*5d460*/  LDL.LU.S16 R76, [R1+0x206] ;  /* 0x00020600014c7983 */ /* 0x000f280000300600 */
        /* <DEDUP_REMOVED lines=11> */
[----:B------:R-:W-:Y:S01]  /*5d520*/  PRMT R14, R15, 0x7610, R14 ;  /* 0x000076100f0e7816 */ /* 0x000fe2000000000e */
[----:B------:R-:W0:Y:S10]  /*5d530*/  LDC R18, c[0x0][0x398] ;  /* 0x0000e600ff127b82 */ /* 0x000e340000000800 */
[----:B------:R1:W-:Y:S01]  /*5d540*/  @P1 STG.E.U16 desc[UR6][R4.64], R6 ;  /* 0x0000000604001986 */ /* 0x0003e2000c101506 */
[----:B---3--:R-:W-:-:S02]  /*5d550*/  ISETP.LT.AND P1, PT, R72, R12, !P2 ;  /* 0x0000000c4800720c */ /* 0x008fc40005721270 */
[----:B-1----:R-:W-:Y:S01]  /*5d560*/  ISETP.LT.AND P2, PT, R91, R7, !P2 ;  /* 0x000000075b00720c */ /* 0x002fe20005741270 */
[----:B------:R-:W-:Y:S02]  /*5d570*/  VIADD R12, R86, 0x41 ;  /* 0x00000041560c7836 */ /* 0x000fe40000000000 */
[C---:B------:R-:W-:Y:S01]  /*5d580*/  IMAD.WIDE R6, R0.reuse, 0x2, R10 ;  /* 0x0000000200067825 */ /* 0x040fe200078e020a */
[----:B------:R-:W-:Y:S02]  /*5d590*/  PRMT R13, R15, 0x7632, R13 ;  /* 0x000076320f0d7816 */ /* 0x000fe4000000000d */
[----:B------:R-:W1:Y:S05]  /*5d5a0*/  LDC R15, c[0x0][0x398] ;  /* 0x0000e600ff0f7b82 */ /* 0x000e6a0000000800 */
[----:B------:R3:W-:Y:S01]  /*5d5b0*/  @P1 STG.E.U16 desc[UR6][R6.64], R14 ;  /* 0x0000000e06001986 */ /* 0x0007e2000c101506 */
[----:B------:R-:W-:Y:S01]  /*5d5c0*/  IMAD.WIDE R4, R0, 0x2, R8 ;  /* 0x0000000200047825 */ /* 0x000fe200078e0208 */
[----:B------:R-:W-:-:S04]  /*5d5d0*/  ISETP.GE.AND P1, PT, R12, R68, PT ;  /* 0x000000440c00720c */ /* 0x000fc80003f26270 */
[----:B------:R3:W-:Y:S01]  /*5d5e0*/  @P2 STG.E.U16 desc[UR6][R4.64], R13 ;  /* 0x0000000d04002986 */ /* 0x0007e2000c101506 */
[----:B------:R-:W-:Y:S01]  /*5d5f0*/  ISETP.LT.AND P2, PT, R66, R20, !P1 ;  /* 0x000000144200720c */ /* 0x000fe20004f41270 */
[----:B------:R-:W-:Y:S01]  /*5d600*/  IMAD.IADD R0, R0, 0x1, R71 ;  /* 0x0000000100007824 */ /* 0x000fe200078e0247 */
[----:B------:R-:W0:Y:S08]  /*5d610*/  LDC R12, c[0x0][0x398] ;  /* 0x0000e600ff0c7b82 */ /* 0x000e300000000800 */
[----:B---3--:R-:W3:Y:S01]  /*5d620*/  LDC R7, c[0x0][0x398] ;  /* 0x0000e600ff077b82 */ /* 0x008ee20000000800 */
[----:B------:R-:W-:-:S07]  /*5d630*/  IMAD.WIDE R4, R0, 0x2, R16 ;  /* 0x0000000200047825 */ /* 0x000fce00078e0210 */
[----:B------:R-:W1:Y:S01]  /*5d640*/  LDC R20, c[0x0][0x39c] ;  /* 0x0000e700ff147b82 */ /* 0x000e620000000800 */
[----:B------:R-:W-:Y:S02]  /*5d650*/  PRMT R6, R70, 0x7610, R6 ;  /* 0x0000761046067816 */ /* 0x000fe40000000006 */
[----:B------:R-:W4:Y:S04]  /*5d660*/  LDL.S16 R70, [R1+0x20c] ;  /* 0x00020c0001467983 */ /* 0x000f280000100600 */
[----:B------:R1:W-:Y:S01]  /*5d670*/  @P2 STG.E.U16 desc[UR6][R4.64], R6 ;  /* 0x0000000604002986 */ /* 0x0003e2000c101506 */
[----:B0-----:R-:W-:Y:S02]  /*5d680*/  ISETP.LT.AND P2, PT, R74, R18, !P1 ;  /* 0x000000124a00720c */ /* 0x001fe40004f41270 */
[----:B------:R-:W0:Y:S01]  /*5d690*/  LDC R18, c[0x0][0x398] ;  /* 0x0000e600ff127b82 */ /* 0x000e220000000800 */
[----:B-1----:R-:W-:Y:S01]  /*5d6a0*/  IMAD.WIDE R4, R0, 0x2, R2 ;  /* 0x0000000200047825 */ /* 0x002fe200078e0202 */
[----:B------:R-:W-:-:S02]  /*5d6b0*/  PRMT R14, R67, 0x7610, R14 ;  /* 0x00007610430e7816 */ /* 0x000fc4000000000e */
[----:B------:R-:W-:Y:S02]  /*5d6c0*/  PRMT R13, R67, 0x7632, R13 ;  /* 0x00007632430d7816 */ /* 0x000fe4000000000d */
[----:B------:R-:W-:Y:S02]  /*5d6d0*/  PRMT R6, R76, 0x7610, R6 ;  /* 0x000076104c067816 */ /* 0x000fe40000000006 */
[----:B------:R-:W4:Y:S04]  /*5d6e0*/  LDL.LU.S16 R76, [R1+0x20e] ;  /* 0x00020e00014c7983 */ /* 0x000f280000300600 */
[----:B------:R1:W-:Y:S01]  /*5d6f0*/  @P2 STG.E.U16 desc[UR6][R4.64], R6 ;  /* 0x0000000604002986 */ /* 0x0003e2000c101506 */
[----:B------:R-:W-:Y:S02]  /*5d700*/  ISETP.LT.AND P2, PT, R72, R12, !P1 ;  /* 0x0000000c4800720c */ /* 0x000fe40004f41270 */
[----:B---3--:R-:W-:Y:S01]  /*5d710*/  ISETP.LT.AND P1, PT, R91, R7, !P1 ;  /* 0x000000075b00720c */ /* 0x008fe20004f21270 */
[----:B------:R-:W-:-:S02]  /*5d720*/  VIADD R12, R86, 0x42 ;  /* 0x00000042560c7836 */ /* 0x000fc40000000000 */
[----:B-1----:R-:W-:-:S04]  /*5d730*/  IMAD.WIDE R6, R0, 0x2, R10 ;  /* 0x0000000200067825 */ /* 0x002fc800078e020a */
[----:B------:R-:W-:-:S04]  /*5d740*/  IMAD.WIDE R4, R0, 0x2, R8 ;  /* 0x0000000200047825 */ /* 0x000fc800078e0208 */
[----:B------:R1:W-:Y:S01]  /*5d750*/  @P2 STG.E.U16 desc[UR6][R6.64], R14 ;  /* 0x0000000e06002986 */ /* 0x0003e2000c101506 */
[----:B------:R-:W-:Y:S01]  /*5d760*/  ISETP.GE.AND P2, PT, R12, R20, PT ;  /* 0x000000140c00720c */ /* 0x000fe20003f46270 */
[----:B------:R-:W-:Y:S02]  /*5d770*/  IMAD.IADD R0, R0, 0x1, R71 ;  /* 0x0000000100007824 */ /* 0x000fe400078e0247 */
[----:B------:R3:W-:Y:S01]  /*5d780*/  @P1 STG.E.U16 desc[UR6][R4.64], R13 ;  /* 0x0000000d04001986 */ /* 0x0007e2000c101506 */
[----:B0-----:R-:W-:Y:S01]  /*5d790*/  ISETP.LT.AND P1, PT, R66, R18, !P2 ;  /* 0x000000124200720c */ /* 0x001fe20005721270 */
[----:B------:R-:W0:Y:S01]  /*5d7a0*/  LDC R12, c[0x0][0x398] ;  /* 0x0000e600ff0c7b82 */ /* 0x000e220000000800 */
[----:B-1----:R-:W-:Y:S02]  /*5d7b0*/  PRMT R14, R28, 0x7610, R14 ;  /* 0x000076101c0e7816 */ /* 0x002fe4000000000e */
[----:B------:R-:W4:Y:S01]  /*5d7c0*/  LDL.LU R28, [R1+0x21a0] ;  /* 0x0021a000011c7983 */ /* 0x000f220000300800 */
[----:B--2---:R-:W-:Y:S01]  /*5d7d0*/  PRMT R6, R93, 0x7610, R6 ;  /* 0x000076105d067816 */ /* 0x004fe20000000006 */
[----:B---3--:R-:W-:Y:S01]  /*5d7e0*/  IMAD.WIDE R4, R0, 0x2, R16 ;  /* 0x0000000200047825 */ /* 0x008fe200078e0210 */
[----:B------:R-:W-:-:S02]  /*5d7f0*/  PRMT R13, R29, 0x7610, R13 ;  /* 0x000076101d0d7816 */ /* 0x000fc4000000000d */
[----:B------:R-:W1:Y:S01]  /*5d800*/  LDC R7, c[0x0][0x398] ;  /* 0x0000e600ff077b82 */ /* 0x000e620000000800 */
[----:B------:R-:W2:Y:S04]  /*5d810*/  LDL.LU R29, [R1+0x219c] ;  /* 0x00219c00011d7983 */ /* 0x000ea80000300800 */
[----:B------:R-:W3:Y:S03]  /*5d820*/  LDL.S16 R93, [R1+0x210] ;  /* 0x00021000015d7983 */ /* 0x000ee60000100600 */
[----:B------:R-:W0:Y:S01]  /*5d830*/  LDC R20, c[0x0][0x39c] ;  /* 0x0000e700ff147b82 */ /* 0x000e220000000800 */
[----:B------:R4:W-:Y:S07]  /*5d840*/  @P1 STG.E.U16 desc[UR6][R4.64], R6 ;  /* 0x0000000604001986 */ /* 0x0009ee000c101506 */
[----:B------:R-:W0:Y:S01]  /*5d850*/  LDC R18, c[0x0][0x398] ;  /* 0x0000e600ff127b82 */ /* 0x000e220000000800 */
[----:B----4-:R-:W-:-:S02]  /*5d860*/  PRMT R6, R89, 0x7610, R6 ;  /* 0x0000761059067816 */ /* 0x010fc40000000006 */
[----:B------:R-:W4:Y:S01]  /*5d870*/  LDL.LU.S16 R89, [R1+0x212] ;  /* 0x0002120001597983 */ /* 0x000f220000300600 */
[----:B------:R-:W-:Y:S01]  /*5d880*/  ISETP.LT.AND P1, PT, R74, R15, !P2 ;  /* 0x0000000f4a00720c */ /* 0x000fe20005721270 */
[----:B------:R-:W-:-:S03]  /*5d890*/  IMAD.WIDE R4, R0, 0x2, R2 ;  /* 0x0000000200047825 */ /* 0x000fc600078e0202 */
[----:B------:R-:W1:Y:S09]  /*5d8a0*/  LDC R15, c[0x0][0x398] ;  /* 0x0000e600ff0f7b82 */ /* 0x000e720000000800 */
[----:B------:R1:W-:Y:S01]  /*5d8b0*/  @P1 STG.E.U16 desc[UR6][R4.64], R6 ;  /* 0x0000000604001986 */ /* 0x0003e2000c101506 */
[----:B0-----:R-:W-:-:S02]  /*5d8c0*/  ISETP.LT.AND P1, PT, R72, R12, !P2 ;  /* 0x0000000c4800720c */ /* 0x001fc40005721270 */
[----:B-1----:R-:W-:Y:S01]  /*5d8d0*/  ISETP.LT.AND P2, PT, R91, R7, !P2 ;  /* 0x000000075b00720c */ /* 0x002fe20005741270 */
[----:B------:R-:W-:Y:S02]  /*5d8e0*/  VIADD R12, R86, 0x43 ;  /* 0x00000043560c7836 */ /* 0x000fe40000000000 */
[----:B------:R-:W-:-:S04]  /*5d8f0*/  IMAD.WIDE R6, R0, 0x2, R10 ;  /* 0x0000000200067825 */ /* 0x000fc800078e020a */
[----:B------:R-:W-:-:S04]  /*5d900*/  IMAD.WIDE R4, R0, 0x2, R8 ;  /* 0x0000000200047825 */ /* 0x000fc800078e0208 */
[----:B------:R0:W-:Y:S04]  /*5d910*/  @P1 STG.E.U16 desc[UR6][R6.64], R14 ;  /* 0x0000000e06001986 */ /* 0x0001e8000c101506 */
[----:B------:R1:W-:Y:S01]  /*5d920*/  @P2 STG.E.U16 desc[UR6][R4.64], R13 ;  /* 0x0000000d04002986 */ /* 0x0003e2000c101506 */
[----:B------:R-:W-:Y:S01]  /*5d930*/  ISETP.GE.AND P1, PT, R12, R20, PT ;  /* 0x000000140c00720c */ /* 0x000fe20003f26270 */
[----:B------:R-:W-:Y:S01]  /*5d940*/  IMAD.IADD R0, R0, 0x1, R71 ;  /* 0x0000000100007824 */ /* 0x000fe200078e0247 */
[----:B------:R-:W1:Y:S01]  /*5d950*/  LDC R12, c[0x0][0x398] ;  /* 0x0000e600ff0c7b82 */ /* 0x000e620000000800 */
[----:B0-----:R-:W-:Y:S02]  /*5d960*/  PRMT R14, R30, 0x7610, R14 ;  /* 0x000076101e0e7816 */ /* 0x001fe4000000000e */
[----:B------:R-:W2:Y:S05]  /*5d970*/  LDL.LU R30, [R1+0x2198] ;  /* 0x00219800011e7983 */ /* 0x000eaa0000300800 */
[----:B------:R-:W0:Y:S01]  /*5d980*/  LDC R7, c[0x0][0x398] ;  /* 0x0000e600ff077b82 */ /* 0x000e220000000800 */
[----:B-1----:R-:W-:-:S02]  /*5d990*/  PRMT R13, R31, 0x7610, R13 ;  /* 0x000076101f0d7816 */ /* 0x002fc4000000000d */
[----:B------:R-:W2:Y:S01]  /*5d9a0*/  LDL.LU R31, [R1+0x2194] ;  /* 0x00219400011f7983 */ /* 0x000ea20000300800 */
[----:B------:R-:W-:Y:S01]  /*5d9b0*/  ISETP.LT.AND P2, PT, R66, R18, !P1 ;  /* 0x000000124200720c */ /* 0x000fe20004f41270 */
[----:B------:R-:W-:-:S03]  /*5d9c0*/  IMAD.WIDE R4, R0, 0x2, R16 ;  /* 0x0000000200047825 */ /* 0x000fc600078e0210 */
[----:B------:R-:W1:Y:S08]  /*5d9d0*/  LDC R20, c[0x0][0x39c] ;  /* 0x0000e700ff147b82 */ /* 0x000e700000000800 */
[----:B------:R-:W0:Y:S01]  /*5d9e0*/  LDC R18, c[0x0][0x398] ;  /* 0x0000e600ff127b82 */ /* 0x000e220000000800 */
[----:B------:R-:W-:Y:S02]  /*5d9f0*/  PRMT R6, R70, 0x7610, R6 ;  /* 0x0000761046067816 */ /* 0x000fe40000000006 */
[----:B------:R-:W2:Y:S04]  /*5da00*/  LDL.S16 R70, [R1+0x2d4] ;  /* 0x0002d40001467983 */ /* 0x000ea80000100600 */
[----:B------:R0:W-:Y:S01]  /*5da10*/  @P2 STG.E.U16 desc[UR6][R4.64], R6 ;  /* 0x0000000604002986 */ /* 0x0001e2000c101506 */
[----:B------:R-:W-:-:S02]  /*5da20*/  ISETP.LT.AND P2, PT, R74, R15, !P1 ;  /* 0x0000000f4a00720c */ /* 0x000fc40004f41270 */
[----:B------:R-:W1:Y:S01]  /*5da30*/  LDC R15, c[0x0][0x398] ;  /* 0x0000e600ff0f7b82 */ /* 0x000e620000000800 */
[----:B0-----:R-:W-:Y:S01]  /*5da40*/  IMAD.WIDE R4, R0, 0x2, R2 ;  /* 0x0000000200047825 */ /* 0x001fe200078e0202 */
[----:B------:R-:W-:Y:S02]  /*5da50*/  PRMT R6, R76, 0x7610, R6 ;  /* 0x000076104c067816 */ /* 0x000fe40000000006 */
[----:B------:R-:W2:Y:S07]  /*5da60*/  LDL.LU.S16 R76, [R1+0x2d6] ;  /* 0x0002d600014c7983 */ /* 0x000eae0000300600 */
[----:B------:R0:W-:Y:S01]  /*5da70*/  @P2 STG.E.U16 desc[UR6][R4.64], R6 ;  /* 0x0000000604002986 */ /* 0x0001e2000c101506 */
[----:B------:R-:W-:-:S02]  /*5da80*/  ISETP.LT.AND P2, PT, R72, R12, !P1 ;  /* 0x0000000c4800720c */ /* 0x000fc40004f41270 */
[----:B------:R-:W-:Y:S01]  /*5da90*/  ISETP.LT.AND P1, PT, R91, R7, !P1 ;  /* 0x000000075b00720c */ /* 0x000fe20004f21270 */
[----:B------:R-:W-:Y:S02]  /*5daa0*/  VIADD R12, R86, 0x44 ;  /* 0x00000044560c7836 */ /* 0x000fe40000000000 */
[----:B0-----:R-:W-:-:S04]  /*5dab0*/  IMAD.WIDE R6, R0, 0x2, R10 ;  /* 0x0000000200067825 */ /* 0x001fc800078e020a */
[----:B------:R-:W-:-:S04]  /*5dac0*/  IMAD.WIDE R4, R0, 0x2, R8 ;  /* 0x0000000200047825 */ /* 0x000fc800078e0208 */
[----:B------:R0:W-:Y:S01]  /*5dad0*/  @P2 STG.E.U16 desc[UR6][R6.64], R14 ;  /* 0x0000000e06002986 */ /* 0x0001e2000c101506 */
[----:B-1----:R-:W-:Y:S01]  /*5dae0*/  ISETP.GE.AND P2, PT, R12, R20, PT ;  /* 0x000000140c00720c */ /* 0x002fe20003f46270 */
[----:B------:R-:W-:Y:S02]  /*5daf0*/  IMAD.IADD R0, R0, 0x1, R71 ;  /* 0x0000000100007824 */ /* 0x000fe400078e0247 */
[----:B------:R1:W-:Y:S01]  /*5db00*/  @P1 STG.E.U16 desc[UR6][R4.64], R13 ;  /* 0x0000000d04001986 */ /* 0x0003e2000c101506 */
[----:B------:R-:W-:Y:S01]  /*5db10*/  ISETP.LT.AND P1, PT, R66, R18, !P2 ;  /* 0x000000124200720c */ /* 0x000fe20005721270 */
[----:B------:R-:W4:Y:S01]  /*5db20*/  LDC R12, c[0x0][0x398] ;  /* 0x0000e600ff0c7b82 */ /* 0x000f220000000800 */
[----:B0-----:R-:W-:Y:S02]  /*5db30*/  PRMT R14, R32, 0x7610, R14 ;  /* 0x00007610200e7816 */ /* 0x001fe4000000000e */
[----:B------:R-:W2:Y:S05]  /*5db40*/  LDL.LU R32, [R1+0x2190] ;  /* 0x0021900001207983 */ /* 0x000eaa0000300800 */
[----:B------:R-:W0:Y:S01]  /*5db50*/  LDC R7, c[0x0][0x398] ;  /* 0x0000e600ff077b82 */ /* 0x000e220000000800 */
[----:B-1----:R-:W-:Y:S01]  /*5db60*/  PRMT R13, R33, 0x7610, R13 ;  /* 0x00007610210d7816 */ /* 0x002fe2000000000d */
[----:B------:R-:W-:Y:S01]  /*5db70*/  IMAD.WIDE R4, R0, 0x2, R16 ;  /* 0x0000000200047825 */ /* 0x000fe200078e0210 */
[----:B------:R-:W2:Y:S01]  /*5db80*/  LDL.LU R33, [R1+0x218c] ;  /* 0x00218c0001217983 */ /* 0x000ea20000300800 */
[----:B---3--:R-:W-:-:S03]  /*5db90*/  PRMT R6, R93, 0x7610, R6 ;  /* 0x000076105d067816 */ /* 0x008fc60000000006 */
[----:B------:R-:W3:Y:S01]  /*5dba0*/  LDL.S16 R93, [R1+0x2dc] ;  /* 0x0002dc00015d7983 */ /* 0x000ee20000100600 */
[----:B------:R-:W1:Y:S03]  /*5dbb0*/  LDC R20, c[0x0][0x39c] ;  /* 0x0000e700ff147b82 */ /* 0x000e660000000800 */
[----:B------:R4:W-:Y:S05]  /*5dbc0*/  @P1 STG.E.U16 desc[UR6][R4.64], R6 ;  /* 0x0000000604001986 */ /* 0x0009ea000c101506 */
[----:B------:R-:W0:Y:S01]  /*5dbd0*/  LDC R18, c[0x0][0x398] ;  /* 0x0000e600ff127b82 */ /* 0x000e220000000800 */
[----:B----4-:R-:W-:-:S02]  /*5dbe0*/  PRMT R6, R89, 0x7610, R6 ;  /* 0x0000761059067816 */ /* 0x010fc40000000006 */
[----:B------:R-:W4:Y:S01]  /*5dbf0*/  LDL.LU.S16 R89, [R1+0x2de] ;  /* 0x0002de0001597983 */ /* 0x000f220000300600 */
[----:B------:R-:W-:Y:S01]  /*5dc00*/  ISETP.LT.AND P1, PT, R74, R15, !P2 ;  /* 0x0000000f4a00720c */ /* 0x000fe20005721270 */
[----:B------:R-:W-:-:S03]  /*5dc10*/  IMAD.WIDE R4, R0, 0x2, R2 ;  /* 0x0000000200047825 */ /* 0x000fc600078e0202 */
[----:B------:R-:W2:Y:S09]  /*5dc20*/  LDC R15, c[0x0][0x398] ;  /* 0x0000e600ff0f7b82 */ /* 0x000eb20000000800 */
[----:B------:R1:W-:Y:S01]  /*5dc30*/  @P1 STG.E.U16 desc[UR6][R4.64], R6 ;  /* 0x0000000604001986 */ /* 0x0003e2000c101506 */
[----:B------:R-:W-:-:S02]  /*5dc40*/  ISETP.LT.AND P1, PT, R72, R12, !P2 ;  /* 0x0000000c4800720c */ /* 0x000fc40005721270 */
[----:B0-----:R-:W-:Y:S01]  /*5dc50*/  ISETP.LT.AND P2, PT, R91, R7, !P2 ;  /* 0x000000075b00720c */ /* 0x001fe20005741270 */
[----:B------:R-:W-:Y:S02]  /*5dc60*/  VIADD R12, R86, 0x45 ;  /* 0x00000045560c7836 */ /* 0x000fe40000000000 */
[----:B-1----:R-:W-:-:S04]  /*5dc70*/  IMAD.WIDE R6, R0, 0x2, R10 ;  /* 0x0000000200067825 */ /* 0x002fc800078e020a */
[----:B------:R-:W-:-:S04]  /*5dc80*/  IMAD.WIDE R4, R0, 0x2, R8 ;  /* 0x0000000200047825 */ /* 0x000fc800078e0208 */
[----:B------:R0:W-:Y:S04]  /*5dc90*/  @P1 STG.E.U16 desc[UR6][R6.64], R14 ;  /* 0x0000000e06001986 */ /* 0x0001e8000c101506 */
[----:B------:R1:W-:Y:S01]  /*5dca0*/  @P2 STG.E.U16 desc[UR6][R4.64], R13 ;  /* 0x0000000d04002986 */ /* 0x0003e2000c101506 */
[----:B------:R-:W-:Y:S01]  /*5dcb0*/  ISETP.GE.AND P1, PT, R12, R20, PT ;  /* 0x000000140c00720c */ /* 0x000fe20003f26270 */
[----:B------:R-:W-:Y:S01]  /*5dcc0*/  IMAD.IADD R0, R0, 0x1, R71 ;  /* 0x0000000100007824 */ /* 0x000fe200078e0247 */
[----:B------:R-:W2:Y:S01]  /*5dcd0*/  LDC R12, c[0x0][0x398] ;  /* 0x0000e600ff0c7b82 */ /* 0x000ea20000000800 */
[----:B0-----:R-:W-:Y:S02]  /*5dce0*/  PRMT R14, R34, 0x7610, R14 ;  /* 0x00007610220e7816 */ /* 0x001fe4000000000e */
[----:B------:R-:W4:Y:S05]  /*5dcf0*/  LDL.LU R34, [R1+0x2188] ;  /* 0x0021880001227983 */ /* 0x000f2a0000300800 */
[----:B------:R-:W0:Y:S01]  /*5dd00*/  LDC R7, c[0x0][0x398] ;  /* 0x0000e600ff077b82 */ /* 0x000e220000000800 */
[----:B-1----:R-:W-:-:S02]  /*5dd10*/  PRMT R13, R35, 0x7610, R13 ;  /* 0x00007610230d7816 */ /* 0x002fc4000000000d */
[----:B------:R-:W4:Y:S01]  /*5dd20*/  LDL.LU R35, [R1+0x2184] ;  /* 0x0021840001237983 */ /* 0x000f220000300800 */
[----:B------:R-:W-:Y:S01]  /*5dd30*/  ISETP.LT.AND P2, PT, R66, R18, !P1 ;  /* 0x000000124200720c */ /* 0x000fe20004f41270 */
[----:B------:R-:W-:-:S03]  /*5dd40*/  IMAD.WIDE R4, R0, 0x2, R16 ;  /* 0x0000000200047825 */ /* 0x000fc600078e0210 */
[----:B------:R-:W1:Y:S08]  /*5dd50*/  LDC R20, c[0x0][0x39c] ;  /* 0x0000e700ff147b82 */ /* 0x000e700000000800 */
[----:B------:R-:W0:Y:S01]  /*5dd60*/  LDC R18, c[0x0][0x398] ;  /* 0x0000e600ff127b82 */ /* 0x000e220000000800 */
[----:B--2---:R-:W-:Y:S02]  /*5dd70*/  PRMT R6, R70, 0x7610, R6 ;  /* 0x0000761046067816 */ /* 0x004fe40000000006 */
        /* <DEDUP_REMOVED lines=314> */
[----:B------:R-:W2:Y:S01]  /*5f120*/  LDC R15, c[0x0][0x398] ;  /* 0x0000e600ff0f7b82 */ /* 0x000ea20000000800 */
[----:B------:R-:W4:Y:S08]  /*5f130*/  LDL.LU R93, [R1+0x48] ;  /* 0x00004800015d7983 */ /* 0x000f300000300800 */
        /* <DEDUP_REMOVED lines=31> */
[----:B------:R-:W-:Y:S01]  /*5f330*/  VIADD R12, R86, 0x52 ;  /* 0x00000052560c7836 */ /* 0x000fe20000000000 */
[----:B------:R-:W2:Y:S01]  /*5f340*/  LDL.LU R75, [R1+0x4c] ;  /* 0x00004c00014b7983 */ /* 0x000ea20000300800 */
[----:B0-----:R-:W-:-:S04]  /*5f350*/  IMAD.WIDE R6, R0, 0x2, R10 ;  /* 0x0000000200067825 */ /* 0x001fc800078e020a */
[----:B------:R-:W-:-:S04]  /*5f360*/  IMAD.WIDE R4, R0, 0x2, R8 ;  /* 0x0000000200047825 */ /* 0x000fc800078e0208 */
[----:B------:R0:W-:Y:S01]  /*5f370*/  @P2 STG.E.U16 desc[UR6][R6.64], R14 ;  /* 0x0000000e06002986 */ /* 0x0001e2000c101506 */
[----:B-1----:R-:W-:Y:S01]  /*5f380*/  ISETP.GE.AND P2, PT, R12, R20, PT ;  /* 0x000000140c00720c */ /* 0x002fe20003f46270 */
[----:B------:R-:W-:Y:S02]  /*5f390*/  IMAD.IADD R0, R0, 0x1, R71 ;  /* 0x0000000100007824 */ /* 0x000fe400078e0247 */
[----:B------:R1:W-:Y:S01]  /*5f3a0*/  @P1 STG.E.U16 desc[UR6][R4.64], R13 ;  /* 0x0000000d04001986 */ /* 0x0003e2000c101506 */
[----:B------:R-:W-:Y:S01]  /*5f3b0*/  ISETP.LT.AND P1, PT, R66, R18, !P2 ;  /* 0x000000124200720c */ /* 0x000fe20005721270 */
[----:B------:R-:W4:Y:S08]  /*5f3c0*/  LDC R12, c[0x0][0x398] ;  /* 0x0000e600ff0c7b82 */ /* 0x000f300000000800 */
[----:B0-----:R-:W0:Y:S01]  /*5f3d0*/  LDC R7, c[0x0][0x398] ;  /* 0x0000e600ff077b82 */ /* 0x001e220000000800 */
[----:B-1----:R-:W-:Y:S01]  /*5f3e0*/  IMAD.WIDE R4, R0, 0x2, R16 ;  /* 0x0000000200047825 */ /* 0x002fe200078e0210 */
[----:B---3--:R-:W-:-:S02]  /*5f3f0*/  PRMT R6, R73, 0x7610, R6 ;  /* 0x0000761049067816 */ /* 0x008fc40000000006 */
[----:B------:R-:W3:Y:S04]  /*5f400*/  LDL.S16 R73, [R1+0x33c] ;  /* 0x00033c0001497983 */ /* 0x000ee80000100600 */
[----:B------:R-:W1:Y:S01]  /*5f410*/  LDC R18, c[0x0][0x39c] ;  /* 0x0000e700ff127b82 */ /* 0x000e620000000800 */
[----:B------:R4:W-:Y:S07]  /*5f420*/  @P1 STG.E.U16 desc[UR6][R4.64], R6 ;  /* 0x0000000604001986 */ /* 0x0009ee000c101506 */
[----:B------:R-:W0:Y:S08]  /*5f430*/  LDC R14, c[0x0][0x398] ;  /* 0x0000e600ff0e7b82 */ /* 0x000e300000000800 */
[----:B------:R-:W0:Y:S01]  /*5f440*/  LDC R20, c[0x0][0x39c] ;  /* 0x0000e700ff147b82 */ /* 0x000e220000000800 */
[----:B----4-:R-:W-:-:S02]  /*5f450*/  PRMT R6, R89, 0x7610, R6 ;  /* 0x0000761059067816 */ /* 0x010fc40000000006 */
[----:B------:R-:W4:Y:S01]  /*5f460*/  LDL.LU.S16 R89, [R1+0x33e] ;  /* 0x00033e0001597983 */ /* 0x000f220000300600 */
[----:B------:R-:W-:Y:S01]  /*5f470*/  ISETP.LT.AND P1, PT, R74, R15, !P2 ;  /* 0x0000000f4a00720c */ /* 0x000fe20005721270 */
[----:B------:R-:W-:-:S03]  /*5f480*/  IMAD.WIDE R4, R0, 0x2, R2 ;  /* 0x0000000200047825 */ /* 0x000fc600078e0202 */
[----:B------:R-:W1:Y:S01]  /*5f490*/  LDC R15, c[0x0][0x398] ;  /* 0x0000e600ff0f7b82 */ /* 0x000e620000000800 */
[----:B------:R-:W-:Y:S02]  /*5f4a0*/  F2FP.F16.F32.PACK_AB R22, R22, R93 ;  /* 0x0000005d1616723e */ /* 0x000fe400000000ff */
[----:B------:R-:W4:Y:S06]  /*5f4b0*/  LDL.LU R93, [R1+0x50] ;  /* 0x00005000015d7983 */ /* 0x000f2c0000300800 */
[----:B------:R1:W-:Y:S01]  /*5f4c0*/  @P1 STG.E.U16 desc[UR6][R4.64], R6 ;  /* 0x0000000604001986 */ /* 0x0003e2000c101506 */
[----:B0-----:R-:W-:-:S02]  /*5f4d0*/  ISETP.LT.AND P1, PT, R72, R7, !P2 ;  /* 0x000000074800720c */ /* 0x001fc40005721270 */
[----:B------:R-:W-:Y:S01]  /*5f4e0*/  ISETP.LT.AND P2, PT, R91, R12, !P2 ;  /* 0x0000000c5b00720c */ /* 0x000fe20005741270 */
[----:B------:R-:W-:Y:S02]  /*5f4f0*/  VIADD R12, R86, 0x53 ;  /* 0x00000053560c7836 */ /* 0x000fe40000000000 */
[----:B-1----:R-:W-:Y:S01]  /*5f500*/  IMAD.WIDE R6, R0, 0x2, R10 ;  /* 0x0000000200067825 */ /* 0x002fe200078e020a */
[----:B------:R-:W-:-:S07]  /*5f510*/  PRMT R13, R22, 0x7632, R13 ;  /* 0x00007632160d7816 */ /* 0x000fce000000000d */
[----:B------:R0:W-:Y:S01]  /*5f520*/  @P1 STG.E.U16 desc[UR6][R6.64], R22 ;  /* 0x0000001606001986 */ /* 0x0001e2000c101506 */
[----:B------:R-:W-:Y:S01]  /*5f530*/  IMAD.WIDE R4, R0, 0x2, R8 ;  /* 0x0000000200047825 */ /* 0x000fe200078e0208 */
[----:B------:R-:W-:Y:S02]  /*5f540*/  ISETP.GE.AND P1, PT, R12, R18, PT ;  /* 0x000000120c00720c */ /* 0x000fe40003f26270 */
[----:B------:R-:W1:Y:S02]  /*5f550*/  LDC R12, c[0x0][0x398] ;  /* 0x0000e600ff0c7b82 */ /* 0x000e640000000800 */
[----:B------:R0:W-:Y:S01]  /*5f560*/  @P2 STG.E.U16 desc[UR6][R4.64], R13 ;  /* 0x0000000d04002986 */ /* 0x0001e2000c101506 */
[----:B------:R-:W-:Y:S01]  /*5f570*/  ISETP.LT.AND P2, PT, R66, R15, !P1 ;  /* 0x0000000f4200720c */ /* 0x000fe20004f41270 */
[----:B------:R-:W-:-:S04]  /*5f580*/  IMAD.IADD R0, R0, 0x1, R71 ;  /* 0x0000000100007824 */ /* 0x000fc800078e0247 */
[----:B0-----:R-:W0:Y:S01]  /*5f590*/  LDC R7, c[0x0][0x398] ;  /* 0x0000e600ff077b82 */ /* 0x001e220000000800 */
[----:B------:R-:W-:-:S07]  /*5f5a0*/  IMAD.WIDE R4, R0, 0x2, R16 ;  /* 0x0000000200047825 */ /* 0x000fce00078e0210 */
[----:B------:R-:W0:Y:S08]  /*5f5b0*/  LDC R18, c[0x0][0x39c] ;  /* 0x0000e700ff127b82 */ /* 0x000e300000000800 */
[----:B------:R-:W0:Y:S01]  /*5f5c0*/  LDC R15, c[0x0][0x398] ;  /* 0x0000e600ff0f7b82 */ /* 0x000e220000000800 */
[----:B--2---:R-:W-:Y:S02]  /*5f5d0*/  PRMT R6, R70, 0x7610, R6 ;  /* 0x0000761046067816 */ /* 0x004fe40000000006 */
[----:B------:R-:W2:Y:S04]  /*5f5e0*/  LDL.S16 R70, [R1+0x340] ;  /* 0x0003400001467983 */ /* 0x000ea80000100600 */
[----:B------:R1:W-:Y:S01]  /*5f5f0*/  @P2 STG.E.U16 desc[UR6][R4.64], R6 ;  /* 0x0000000604002986 */ /* 0x0003e2000c101506 */
[----:B------:R-:W-:-:S02]  /*5f600*/  ISETP.LT.AND P2, PT, R74, R14, !P1 ;  /* 0x0000000e4a00720c */ /* 0x000fc40004f41270 */
[----:B------:R-:W0:Y:S01]  /*5f610*/  LDC R14, c[0x0][0x398] ;  /* 0x0000e600ff0e7b82 */ /* 0x000e220000000800 */
[----:B-1----:R-:W-:Y:S01]  /*5f620*/  IMAD.WIDE R4, R0, 0x2, R2 ;  /* 0x0000000200047825 */ /* 0x002fe200078e0202 */
[----:B------:R-:W-:Y:S02]  /*5f630*/  PRMT R6, R76, 0x7610, R6 ;  /* 0x000076104c067816 */ /* 0x000fe40000000006 */
[----:B------:R-:W2:Y:S07]  /*5f640*/  LDL.LU.S16 R76, [R1+0x342] ;  /* 0x00034200014c7983 */ /* 0x000eae0000300600 */
[----:B------:R1:W-:Y:S01]  /*5f650*/  @P2 STG.E.U16 desc[UR6][R4.64], R6 ;  /* 0x0000000604002986 */ /* 0x0003e2000c101506 */
[----:B0-----:R-:W-:-:S02]  /*5f660*/  ISETP.LT.AND P2, PT, R72, R7, !P1 ;  /* 0x000000074800720c */ /* 0x001fc40004f41270 */
[----:B------:R-:W-:Y:S01]  /*5f670*/  ISETP.LT.AND P1, PT, R91, R12, !P1 ;  /* 0x0000000c5b00720c */ /* 0x000fe20004f21270 */
[----:B------:R-:W-:Y:S01]  /*5f680*/  VIADD R12, R86, 0x54 ;  /* 0x00000054560c7836 */ /* 0x000fe20000000000 */
[----:B------:R-:W-:Y:S02]  /*5f690*/  F2FP.F16.F32.PACK_AB R23, R23, R75 ;  /* 0x0000004b1717723e */ /* 0x000fe400000000ff */
[----:B------:R-:W2:Y:S01]  /*5f6a0*/  LDL.LU R75, [R1+0x54] ;  /* 0x00005400014b7983 */ /* 0x000ea20000300800 */
[----:B-1----:R-:W-:Y:S01]  /*5f6b0*/  IMAD.WIDE R6, R0, 0x2, R10 ;  /* 0x0000000200067825 */ /* 0x002fe200078e020a */
[----:B------:R-:W-:-:S03]  /*5f6c0*/  PRMT R13, R23, 0x7632, R13 ;  /* 0x00007632170d7816 */ /* 0x000fc6000000000d */
[----:B------:R-:W-:Y:S02]  /*5f6d0*/  IMAD.WIDE R4, R0, 0x2, R8 ;  /* 0x0000000200047825 */ /* 0x000fe400078e0208 */
[----:B------:R0:W-:Y:S01]  /*5f6e0*/  @P2 STG.E.U16 desc[UR6][R6.64], R23 ;  /* 0x0000001706002986 */ /* 0x0001e2000c101506 */
[----:B------:R-:W-:Y:S01]  /*5f6f0*/  ISETP.GE.AND P2, PT, R12, R18, PT ;  /* 0x000000120c00720c */ /* 0x000fe20003f46270 */
        /* <DEDUP_REMOVED lines=10> */
[----:B------:R-:W0:Y:S01]  /*5f7a0*/  LDC R15, c[0x0][0x398] ;  /* 0x0000e600ff0f7b82 */ /* 0x000e220000000800 */
[----:B----4-:R-:W-:-:S02]  /*5f7b0*/  PRMT R6, R89, 0x7610, R6 ;  /* 0x0000761059067816 */ /* 0x010fc40000000006 */
[----:B------:R-:W4:Y:S01]  /*5f7c0*/  LDL.LU.S16 R89, [R1+0x346] ;  /* 0x0003460001597983 */ /* 0x000f220000300600 */
[----:B------:R-:W-:Y:S01]  /*5f7d0*/  ISETP.LT.AND P1, PT, R74, R14, !P2 ;  /* 0x0000000e4a00720c */ /* 0x000fe20005721270 */
[----:B------:R-:W-:-:S03]  /*5f7e0*/  IMAD.WIDE R4, R0, 0x2, R2 ;  /* 0x0000000200047825 */ /* 0x000fc600078e0202 */
[----:B------:R-:W2:Y:S01]  /*5f7f0*/  LDC R14, c[0x0][0x398] ;  /* 0x0000e600ff0e7b82 */ /* 0x000ea20000000800 */
        /* <DEDUP_REMOVED lines=29> */
[----:B-1----:R-:W-:Y:S01]  /*5f9d0*/  ISETP.LT.AND P1, PT, R91, R12, !P1 ;  /* 0x0000000c5b00720c */ /* 0x002fe20004f21270 */
[----:B------:R-:W-:Y:S01]  /*5f9e0*/  VIADD R12, R86, 0x56 ;  /* 0x00000056560c7836 */ /* 0x000fe20000000000 */
[----:B------:R-:W-:Y:S02]  /*5f9f0*/  F2FP.F16.F32.PACK_AB R25, R25, R75 ;  /* 0x0000004b1919723e */ /* 0x000fe400000000ff */
[----:B------:R-:W2:Y:S01]  /*5fa00*/  LDL.LU R75, [R1+0x5c] ;  /* 0x00005c00014b7983 */ /* 0x000ea20000300800 */
[----:B0-----:R-:W-:Y:S01]  /*5fa10*/  IMAD.WIDE R6, R0, 0x2, R10 ;  /* 0x0000000200067825 */ /* 0x001fe200078e020a */
        /* <DEDUP_REMOVED lines=96> */
[----:B------:R-:W-:Y:S01]  /*60020*/  ISETP.LT.AND P2, PT, R74, R14, !P1 ;  /* 0x0000000e4a00720c */ /* 0x000fe20004f41270 */
[----:B0-----:R-:W-:Y:S01]  /*60030*/  IMAD.WIDE R4, R0, 0x2, R2 ;  /* 0x0000000200047825 */ /* 0x001fe200078e0202 */
[----:B------:R-:W-:-:S02]  /*60040*/  PRMT R6, R76, 0x7610, R6 ;  /* 0x000076104c067816 */ /* 0x000fc40000000006 */
[----:B------:R-:W2:Y:S09]  /*60050*/  LDL.LU.S16 R76, [R1+0x35a] ;  /* 0x00035a00014c7983 */ /* 0x000eb20000300600 */
        /* <DEDUP_REMOVED lines=31> */
[----:B-1----:R-:W-:Y:S01]  /*60250*/  ISETP.LT.AND P2, PT, R91, R13, !P2 ;  /* 0x0000000d5b00720c */ /* 0x002fe20005741270 */
[----:B------:R-:W-:Y:S02]  /*60260*/  VIADD R13, R86, 0x5b ;  /* 0x0000005b560d7836 */ /* 0x000fe40000000000 */
[----:B------:R-:W-:Y:S01]  /*60270*/  IMAD.WIDE R6, R0, 0x2, R10 ;  /* 0x0000000200067825 */ /* 0x000fe200078e020a */
        /* <DEDUP_REMOVED lines=28> */
[C---:B------:R-:W-:Y:S02]  /*60440*/  IMAD.WIDE R4, R0.reuse, 0x2, R8 ;  /* 0x0000000200047825 */ /* 0x040fe400078e0208 */
        /* <DEDUP_REMOVED lines=59> */
[----:B------:R-:W1:Y:S01]  /*60800*/  LDC R13, c[0x0][0x398] ;  /* 0x0000e600ff0d7b82 */ /* 0x000e620000000800 */
[----:B0-----:R-:W-:-:S07]  /*60810*/  IMAD.WIDE R4, R0, 0x2, R16 ;  /* 0x0000000200047825 */ /* 0x001fce00078e0210 */
[----:B------:R-:W0:Y:S01]  /*60820*/  LDC R20, c[0x0][0x39c] ;  /* 0x0000e700ff147b82 */ /* 0x000e220000000800 */
[----:B---3--:R-:W-:Y:S02]  /*60830*/  PRMT R6, R73, 0x7610, R6 ;  /* 0x0000761049067816 */ /* 0x008fe40000000006 */
[----:B------:R-:W3:Y:S05]  /*60840*/  LDL.S16 R73, [R1+0x36c] ;  /* 0x00036c0001497983 */ /* 0x000eea0000100600 */
[----:B------:R-:W0:Y:S01]  /*60850*/  LDC R7, c[0x0][0x398] ;  /* 0x0000e600ff077b82 */ /* 0x000e220000000800 */
        /* <DEDUP_REMOVED lines=11> */
[----:B-1----:R-:W-:Y:S02]  /*60910*/  ISETP.LT.AND P2, PT, R91, R13, !P2 ;  /* 0x0000000d5b00720c */ /* 0x002fe40005741270 */
[----:B------:R-:W-:Y:S01]  /*60920*/  PRMT R14, R12, 0x7632, R14 ;  /* 0x000076320c0e7816 */ /* 0x000fe2000000000e */
[----:B------:R-:W-:-:S04]  /*60930*/  IMAD.WIDE R4, R0, 0x2, R10 ;  /* 0x0000000200047825 */ /* 0x000fc800078e020a */
[----:B------:R-:W-:-:S04]  /*60940*/  IMAD.WIDE R6, R0, 0x2, R8 ;  /* 0x0000000200067825 */ /* 0x000fc800078e0208 */
[----:B------:R0:W-:Y:S01]  /*60950*/  @P1 STG.E.U16 desc[UR6][R4.64], R12 ;  /* 0x0000000c04001986 */ /* 0x0001e2000c101506 */
[----:B------:R-:W-:-:S03]  /*60960*/  VIADD R13, R86, 0x5f ;  /* 0x0000005f560d7836 */ /* 0x000fc60000000000 */
[----:B------:R1:W-:Y:S02]  /*60970*/  @P2 STG.E.U16 desc[UR6][R6.64], R14 ;  /* 0x0000000e06002986 */ /* 0x0003e4000c101506 */
[----:B------:R-:W-:Y:S01]  /*60980*/  ISETP.GE.AND P1, PT, R13, R20, PT ;  /* 0x000000140d00720c */ /* 0x000fe20003f26270 */
[----:B------:R-:W-:Y:S01]  /*60990*/  IMAD.IADD R0, R0, 0x1, R71 ;  /* 0x0000000100007824 */ /* 0x000fe200078e0247 */
[----:B------:R-:W2:Y:S02]  /*609a0*/  LDC R13, c[0x0][0x398] ;  /* 0x0000e600ff0d7b82 */ /* 0x000ea40000000800 */
[----:B------:R-:W-:Y:S01]  /*609b0*/  ISETP.LT.AND P2, PT, R66, R18, !P1 ;  /* 0x000000124200720c */ /* 0x000fe20004f41270 */
[----:B0-----:R-:W-:-:S05]  /*609c0*/  IMAD.WIDE R4, R0, 0x2, R16 ;  /* 0x0000000200047825 */ /* 0x001fca00078e0210 */
[----:B-1----:R-:W0:Y:S08]  /*609d0*/  LDC R7, c[0x0][0x398] ;  /* 0x0000e600ff077b82 */ /* 0x002e300000000800 */
[----:B------:R-:W1:Y:S08]  /*609e0*/  LDC R20, c[0x0][0x39c] ;  /* 0x0000e700ff147b82 */ /* 0x000e700000000800 */
[----:B------:R-:W0:Y:S01]  /*609f0*/  LDC R18, c[0x0][0x398] ;  /* 0x0000e600ff127b82 */ /* 0x000e220000000800 */
[----:B--2---:R-:W-:-:S02]  /*60a00*/  PRMT R6, R70, 0x7610, R6 ;  /* 0x0000761046067816 */ /* 0x004fc40000000006 */
[----:B------:R-:W2:Y:S04]  /*60a10*/  LDL.S16 R70, [R1+0x370] ;  /* 0x0003700001467983 */ /* 0x000ea80000100600 */
[----:B------:R0:W-:Y:S01]  /*60a20*/  @P2 STG.E.U16 desc[UR6][R4.64], R6 ;  /* 0x0000000604002986 */ /* 0x0001e2000c101506 */
[----:B------:R-:W-:Y:S02]  /*60a30*/  ISETP.LT.AND P2, PT, R74, R15, !P1 ;  /* 0x0000000f4a00720c */ /* 0x000fe40004f41270 */
        /* <DEDUP_REMOVED lines=8> */
[----:B------:R-:W-:Y:S02]  /*60ac0*/  F2FP.F16.F32.PACK_AB R12, R35, R75 ;  /* 0x0000004b230c723e */ /* 0x000fe400000000ff */
[----:B------:R-:W2:Y:S01]  /*60ad0*/  LDL.LU R75, [R1+0x84] ;  /* 0x00008400014b7983 */ /* 0x000ea20000300800 */
[----:B0-----:R-:W-:Y:S01]  /*60ae0*/  IMAD.WIDE R4, R0, 0x2, R10 ;  /* 0x0000000200047825 */ /* 0x001fe200078e020a */
[----:B------:R-:W-:-:S03]  /*60af0*/  PRMT R14, R12, 0x7632, R14 ;  /* 0x000076320c0e7816 */ /* 0x000fc6000000000e */
[C---:B------:R-:W-:Y:S02]  /*60b00*/  IMAD.WIDE R6, R0.reuse, 0x2, R8 ;  /* 0x0000000200067825 */ /* 0x040fe400078e0208 */
[----:B------:R0:W-:Y:S01]  /*60b10*/  @P2 STG.E.U16 desc[UR6][R4.64], R12 ;  /* 0x0000000c04002986 */ /* 0x0001e2000c101506 */
[----:B-1----:R-:W-:Y:S01]  /*60b20*/  ISETP.GE.AND P2, PT, R13, R20, PT ;  /* 0x000000140d00720c */ /* 0x002fe20003f46270 */
        /* <DEDUP_REMOVED lines=285> */
[----:B------:R-:W2:Y:S09]  /*61d00*/  LDC R15, c[0x0][0x398] ;  /* 0x0000e600ff0f7b82 */ /* 0x000eb20000000800 */
[----:B------:R1:W-:Y:S01]  /*61d10*/  @P1 STG.E.U16 desc[UR6][R4.64], R7 ;  /* 0x0000000704001986 */ /* 0x0003e2000c101506 */
[----:B0-----:R-:W-:-:S02]  /*61d20*/  ISETP.LT.AND P1, PT, R72, R12, !P2 ;  /* 0x0000000c4800720c */ /* 0x001fc40005721270 */
[----:B------:R-:W-:Y:S01]  /*61d30*/  ISETP.LT.AND P2, PT, R91, R6, !P2 ;  /* 0x000000065b00720c */ /* 0x000fe20005741270 */
[----:B------:R-:W-:Y:S01]  /*61d40*/  VIADD R13, R86, 0x6b ;  /* 0x0000006b560d7836 */ /* 0x000fe20000000000 */
[----:B------:R-:W-:Y:S02]  /*61d50*/  F2FP.F16.F32.PACK_AB R12, R46, R93 ;  /* 0x0000005d2e0c723e */ /* 0x000fe400000000ff */
[----:B------:R-:W4:Y:S01]  /*61d60*/  LDL.LU R93, [R1+0xb0] ;  /* 0x0000b000015d7983 */ /* 0x000f220000300800 */
[----:B-1----:R-:W-:Y:S01]  /*61d70*/  IMAD.WIDE R4, R0, 0x2, R10 ;  /* 0x0000000200047825 */ /* 0x002fe200078e020a */
[----:B------:R-:W-:-:S03]  /*61d80*/  PRMT R14, R12, 0x7632, R14 ;  /* 0x000076320c0e7816 */ /* 0x000fc6000000000e */
[C---:B------:R-:W-:Y:S02]  /*61d90*/  IMAD.WIDE R6, R0.reuse, 0x2, R8 ;  /* 0x0000000200067825 */ /* 0x040fe400078e0208 */
[----:B------:R0:W-:Y:S01]  /*61da0*/  @P1 STG.E.U16 desc[UR6][R4.64], R12 ;  /* 0x0000000c04001986 */ /* 0x0001e2000c101506 */
[----:B------:R-:W-:Y:S01]  /*61db0*/  ISETP.GE.AND P1, PT, R13, R20, PT ;  /* 0x000000140d00720c */ /* 0x000fe20003f26270 */
[----:B------:R-:W-:Y:S02]  /*61dc0*/  IMAD.IADD R0, R0, 0x1, R71 ;  /* 0x0000000100007824 */ /* 0x000fe400078e0247 */
[----:B------:R1:W-:Y:S01]  /*61dd0*/  @P2 STG.E.U16 desc[UR6][R6.64], R14 ;  /* 0x0000000e06002986 */ /* 0x0003e2000c101506 */
[----:B------:R-:W-:Y:S01]  /*61de0*/  ISETP.LT.AND P2, PT, R66, R18, !P1 ;  /* 0x000000124200720c */ /* 0x000fe20004f41270 */
[----:B------:R-:W2:Y:S01]  /*61df0*/  LDC R20, c[0x0][0x39c] ;  /* 0x0000e700ff147b82 */ /* 0x000ea20000000800 */
[----:B0-----:R-:W-:-:S07]  /*61e00*/  IMAD.WIDE R4, R0, 0x2, R16 ;  /* 0x0000000200047825 */ /* 0x001fce00078e0210 */
[----:B------:R-:W0:Y:S08]  /*61e10*/  LDC R12, c[0x0][0x398] ;  /* 0x0000e600ff0c7b82 */ /* 0x000e300000000800 */
[----:B-1----:R-:W1:Y:S08]  /*61e20*/  LDC R7, c[0x0][0x398] ;  /* 0x0000e600ff077b82 */ /* 0x002e700000000800 */
[----:B------:R-:W0:Y:S01]  /*61e30*/  LDC R6, c[0x0][0x398] ;  /* 0x0000e600ff067b82 */ /* 0x000e220000000800 */
[----:B--2---:R-:W-:-:S02]  /*61e40*/  PRMT R18, R70, 0x7610, R18 ;  /* 0x0000761046127816 */ /* 0x004fc40000000012 */
[----:B------:R-:W2:Y:S04]  /*61e50*/  LDL.S16 R70, [R1+0x3a0] ;  /* 0x0003a00001467983 */ /* 0x000ea80000100600 */
[----:B------:R0:W-:Y:S01]  /*61e60*/  @P2 STG.E.U16 desc[UR6][R4.64], R18 ;  /* 0x0000001204002986 */ /* 0x0001e2000c101506 */
[----:B------:R-:W-:Y:S01]  /*61e70*/  ISETP.LT.AND P2, PT, R74, R15, !P1 ;  /* 0x0000000f4a00720c */ /* 0x000fe20004f41270 */
[----:B0-----:R-:W-:-:S04]  /*61e80*/  IMAD.WIDE R4, R0, 0x2, R2 ;  /* 0x0000000200047825 */ /* 0x001fc800078e0202 */
[----:B------:R-:W-:Y:S01]  /*61e90*/  VIADD R15, R86, 0x6c ;  /* 0x0000006c560f7836 */ /* 0x000fe20000000000 */
[----:B------:R-:W-:Y:S02]  /*61ea0*/  PRMT R13, R76, 0x7610, R13 ;  /* 0x000076104c0d7816 */ /* 0x000fe4000000000d */
[----:B------:R-:W2:Y:S05]  /*61eb0*/  LDL.LU.S16 R76, [R1+0x3a2] ;  /* 0x0003a200014c7983 */ /* 0x000eaa0000300600 */
[----:B------:R0:W-:Y:S01]  /*61ec0*/  @P2 STG.E.U16 desc[UR6][R4.64], R13 ;  /* 0x0000000d04002986 */ /* 0x0001e2000c101506 */
[----:B-1----:R-:W-:Y:S02]  /*61ed0*/  ISETP.LT.AND P2, PT, R72, R7, !P1 ;  /* 0x000000074800720c */ /* 0x002fe40004f41270 */
[----:B------:R-:W-:-:S02]  /*61ee0*/  F2FP.F16.F32.PACK_AB R14, R47, R75 ;  /* 0x0000004b2f0e723e */ /* 0x000fc400000000ff */
[----:B------:R-:W2:Y:S01]  /*61ef0*/  LDL.LU R75, [R1+0xb4] ;  /* 0x0000b400014b7983 */ /* 0x000ea20000300800 */
[----:B------:R-:W-:Y:S01]  /*61f00*/  ISETP.LT.AND P1, PT, R91, R6, !P1 ;  /* 0x000000065b00720c */ /* 0x000fe20004f21270 */
[----:B0-----:R-:W-:Y:S01]  /*61f10*/  IMAD.WIDE R4, R0, 0x2, R10 ;  /* 0x0000000200047825 */ /* 0x001fe200078e020a */
[----:B------:R-:W-:Y:S01]  /*61f20*/  PRMT R18, R14, 0x7632, R18 ;  /* 0x000076320e127816 */ /* 0x000fe20000000012 */
[----:B------:R-:W0:Y:S05]  /*61f30*/  LDC R13, c[0x0][0x398] ;  /* 0x0000e600ff0d7b82 */ /* 0x000e2a0000000800 */
[----:B------:R1:W-:Y:S01]  /*61f40*/  @P2 STG.E.U16 desc[UR6][R4.64], R14 ;  /* 0x0000000e04002986 */ /* 0x0003e2000c101506 */
[----:B------:R-:W-:Y:S01]  /*61f50*/  ISETP.GE.AND P2, PT, R15, R20, PT ;  /* 0x000000140f00720c */ /* 0x000fe20003f46270 */
[----:B------:R-:W-:-:S05]  /*61f60*/  IMAD.WIDE R6, R0, 0x2, R8 ;  /* 0x0000000200067825 */ /* 0x000fca00078e0208 */
[----:B------:R4:W-:Y:S01]  /*61f70*/  @P1 STG.E.U16 desc[UR6][R6.64], R18 ;  /* 0x0000001206001986 */ /* 0x0009e2000c101506 */
[----:B-1----:R-:W1:Y:S01]  /*61f80*/  LDC R14, c[0x0][0x398] ;  /* 0x0000e600ff0e7b82 */ /* 0x002e620000000800 */
[----:B---3--:R-:W-:Y:S01]  /*61f90*/  PRMT R15, R73, 0x7610, R15 ;  /* 0x00007610490f7816 */ /* 0x008fe2000000000f */
[----:B------:R-:W-:Y:S01]  /*61fa0*/  IMAD.IADD R0, R0, 0x1, R71 ;  /* 0x0000000100007824 */ /* 0x000fe200078e0247 */
[----:B------:R-:W3:Y:S01]  /*61fb0*/  LDL.S16 R73, [R1+0x3a4] ;  /* 0x0003a40001497983 */ /* 0x000ee20000100600 */
[----:B----4-:R-:W-:-:S04]  /*61fc0*/  PRMT R18, R89, 0x7610, R18 ;  /* 0x0000761059127816 */ /* 0x010fc80000000012 */
[----:B------:R-:W4:Y:S01]  /*61fd0*/  LDC R6, c[0x0][0x398] ;  /* 0x0000e600ff067b82 */ /* 0x000f220000000800 */
[----:B------:R-:W3:Y:S01]  /*61fe0*/  LDL.LU.S16 R89, [R1+0x3a6] ;  /* 0x0003a60001597983 */ /* 0x000ee20000300600 */
[----:B------:R-:W-:Y:S01]  /*61ff0*/  ISETP.LT.AND P1, PT, R66, R12, !P2 ;  /* 0x0000000c4200720c */ /* 0x000fe20005721270 */
[----:B------:R-:W-:-:S05]  /*62000*/  IMAD.WIDE R4, R0, 0x2, R16 ;  /* 0x0000000200047825 */ /* 0x000fca00078e0210 */
[----:B------:R-:W1:Y:S07]  /*62010*/  LDC R7, c[0x0][0x398] ;  /* 0x0000e600ff077b82 */ /* 0x000e6e0000000800 */
[----:B------:R0:W-:Y:S02]  /*62020*/  @P1 STG.E.U16 desc[UR6][R4.64], R15 ;  /* 0x0000000f04001986 */ /* 0x0001e4000c101506 */
[----:B0-----:R-:W-:Y:S01]  /*62030*/  ISETP.LT.AND P1, PT, R74, R13, !P2 ;  /* 0x0000000d4a00720c */ /* 0x001fe20005721270 */
[----:B------:R-:W0:Y:S01]  /*62040*/  LDC R12, c[0x0][0x39c] ;  /* 0x0000e700ff0c7b82 */ /* 0x000e220000000800 */
[----:B------:R-:W-:-:S02]  /*62050*/  F2FP.F16.F32.PACK_AB R48, R48, R93 ;  /* 0x0000005d3030723e */ /* 0x000fc400000000ff */
[----:B------:R-:W3:Y:S01]  /*62060*/  LDL.LU R93, [R1+0xb8] ;  /* 0x0000b800015d7983 */ /* 0x000ee20000300800 */
[----:B------:R-:W-:-:S04]  /*62070*/  IMAD.WIDE R4, R0, 0x2, R2 ;  /* 0x0000000200047825 */ /* 0x000fc800078e0202 */
[----:B------:R-:W0:Y:S04]  /*62080*/  LDC R13, c[0x0][0x398] ;  /* 0x0000e600ff0d7b82 */ /* 0x000e280000000800 */
[----:B------:R1:W-:Y:S01]  /*62090*/  @P1 STG.E.U16 desc[UR6][R4.64], R18 ;  /* 0x0000001204001986 */ /* 0x0003e2000c101506 */
[----:B----4-:R-:W-:Y:S02]  /*620a0*/  ISETP.LT.AND P1, PT, R72, R6, !P2 ;  /* 0x000000064800720c */ /* 0x010fe40005721270 */
[----:B-1----:R-:W-:Y:S01]  /*620b0*/  ISETP.LT.AND P2, PT, R91, R7, !P2 ;  /* 0x000000075b00720c */ /* 0x002fe20005741270 */
[----:B------:R-:W-:Y:S01]  /*620c0*/  IMAD.WIDE R6, R0, 0x2, R8 ;  /* 0x0000000200067825 */ /* 0x000fe200078e0208 */
[----:B------:R-:W-:-:S03]  /*620d0*/  PRMT R20, R48, 0x7632, R20 ;  /* 0x0000763230147816 */ /* 0x000fc60000000014 */
[----:B------:R-:W-:Y:S01]  /*620e0*/  IMAD.WIDE R4, R0, 0x2, R10 ;  /* 0x0000000200047825 */ /* 0x000fe200078e020a */
[----:B------:R-:W1:Y:S05]  /*620f0*/  LDC R18, c[0x0][0x398] ;  /* 0x0000e600ff127b82 */ /* 0x000e6a0000000800 */
[----:B------:R-:W-:Y:S04]  /*62100*/  @P1 STG.E.U16 desc[UR6][R4.64], R48 ;  /* 0x0000003004001986 */ /* 0x000fe8000c101506 */
[----:B------:R2:W-:Y:S01]  /*62110*/  @P2 STG.E.U16 desc[UR6][R6.64], R20 ;  /* 0x0000001406002986 */ /* 0x0005e2000c101506 */
[----:B------:R-:W-:Y:S01]  /*62120*/  VIADD R15, R86, 0x6d ;  /* 0x0000006d560f7836 */ /* 0x000fe20000000000 */
[----:B--2---:R-:W-:-:S02]  /*62130*/  PRMT R7, R70, 0x7610, R7 ;  /* 0x0000761046077816 */ /* 0x004fc40000000007 */
[----:B------:R-:W2:Y:S02]  /*62140*/  LDL.S16 R70, [R1+0x3a8] ;  /* 0x0003a80001467983 */ /* 0x000ea40000100600 */
[----:B0-----:R-:W-:Y:S02]  /*62150*/  ISETP.GE.AND P1, PT, R15, R12, PT ;  /* 0x0000000c0f00720c */ /* 0x001fe40003f26270 */
[----:B------:R-:W0:Y:S02]  /*62160*/  LDC R15, c[0x0][0x398] ;  /* 0x0000e600ff0f7b82 */ /* 0x000e240000000800 */
[----:B------:R-:W-:Y:S01]  /*62170*/  ISETP.LT.AND P2, PT, R66, R13, !P1 ;  /* 0x0000000d4200720c */ /* 0x000fe20004f41270 */
[----:B------:R-:W-:-:S04]  /*62180*/  IMAD.IADD R13, R0, 0x1, R71 ;  /* 0x00000001000d7824 */ /* 0x000fc800078e0247 */
[C---:B------:R-:W-:Y:S01]  /*62190*/  IMAD.WIDE R4, R13.reuse, 0x2, R16 ;  /* 0x000000020d047825 */ /* 0x040fe200078e0210 */
[----:B------:R-:W4:Y:S07]  /*621a0*/  LDC R0, c[0x0][0x39c] ;  /* 0x0000e700ff007b82 */ /* 0x000f2e0000000800 */
[----:B------:R1:W-:Y:S01]  /*621b0*/  @P2 STG.E.U16 desc[UR6][R4.64], R7 ;  /* 0x0000000704002986 */ /* 0x0003e2000c101506 */
[----:B------:R-:W-:Y:S01]  /*621c0*/  ISETP.LT.AND P2, PT, R74, R14, !P1 ;  /* 0x0000000e4a00720c */ /* 0x000fe20004f41270 */
[----:B------:R-:W0:Y:S08]  /*621d0*/  LDC R12, c[0x0][0x398] ;  /* 0x0000e600ff0c7b82 */ /* 0x000e300000000800 */
[----:B------:R-:W3:Y:S01]  /*621e0*/  LDC R14, c[0x0][0x398] ;  /* 0x0000e600ff0e7b82 */ /* 0x000ee20000000800 */
[----:B-1----:R-:W-:-:S04]  /*621f0*/  IMAD.WIDE R4, R13, 0x2, R2 ;  /* 0x000000020d047825 */ /* 0x002fc800078e0202 */
[----:B------:R-:W-:Y:S01]  /*62200*/  IMAD.WIDE R6, R13, 0x2, R8 ;  /* 0x000000020d067825 */ /* 0x000fe200078e0208 */
[----:B------:R-:W-:Y:S02]  /*62210*/  PRMT R20, R76, 0x7610, R20 ;  /* 0x000076104c147816 */ /* 0x000fe40000000014 */
[----:B------:R-:W2:Y:S04]  /*62220*/  LDL.LU.S16 R76, [R1+0x3aa] ;  /* 0x0003aa00014c7983 */ /* 0x000ea80000300600 */
[----:B------:R1:W-:Y:S01]  /*62230*/  @P2 STG.E.U16 desc[UR6][R4.64], R20 ;  /* 0x0000001404002986 */ /* 0x0003e2000c101506 */
[----:B------:R-:W-:Y:S02]  /*62240*/  ISETP.LT.AND P2, PT, R72, R18, !P1 ;  /* 0x000000124800720c */ /* 0x000fe40004f41270 */
[----:B------:R-:W-:Y:S01]  /*62250*/  F2FP.F16.F32.PACK_AB R49, R49, R75 ;  /* 0x0000004b3131723e */ /* 0x000fe200000000ff */
[----:B------:R-:W3:Y:S01]  /*62260*/  LDC R18, c[0x0][0x398] ;  /* 0x0000e600ff127b82 */ /* 0x000ee20000000800 */
[----:B------:R-:W2:Y:S01]  /*62270*/  LDL.LU R75, [R1+0xbc] ;  /* 0x0000bc00014b7983 */ /* 0x000ea20000300800 */
[----:B0-----:R-:W-:-:S02]  /*62280*/  ISETP.LT.AND P1, PT, R91, R15, !P1 ;  /* 0x0000000f5b00720c */ /* 0x001fc40004f21270 */
[----:B------:R-:W-:Y:S01]  /*62290*/  PRMT R22, R49, 0x7632, R22 ;  /* 0x0000763231167816 */ /* 0x000fe20000000016 */
[----:B-1----:R-:W-:-:S05]  /*622a0*/  IMAD.WIDE R4, R13, 0x2, R10 ;  /* 0x000000020d047825 */ /* 0x002fca00078e020a */
[----:B------:R-:W-:Y:S05]  /*622b0*/  @P2 STG.E.U16 desc[UR6][R4.64], R49 ;  /* 0x0000003104002986 */ /* 0x000fea000c101506 */
[----:B------:R3:W-:Y:S02]  /*622c0*/  @P1 STG.E.U16 desc[UR6][R6.64], R22 ;  /* 0x0000001606001986 */ /* 0x0007e4000c101506 */
[----:B---3--:R-:W-:Y:S02]  /*622d0*/  PRMT R7, R73, 0x7610, R7 ;  /* 0x0000761049077816 */ /* 0x008fe40000000007 */
[----:B------:R-:W3:Y:S01]  /*622e0*/  LDL.S16 R73, [R1+0x3ac] ;  /* 0x0003ac0001497983 */ /* 0x000ee20000100600 */
[----:B------:R-:W-:-:S03]  /*622f0*/  PRMT R20, R89, 0x7610, R20 ;  /* 0x0000761059147816 */ /* 0x000fc60000000014 */
[----:B------:R-:W3:Y:S01]  /*62300*/  LDL.LU.S16 R89, [R1+0x3ae] ;  /* 0x0003ae0001597983 */ /* 0x000ee20000300600 */
[----:B------:R-:W-:-:S05]  /*62310*/  VIADD R15, R86, 0x6e ;  /* 0x0000006e560f7836 */ /* 0x000fca0000000000 */
[----:B----4-:R-:W-:Y:S01]  /*62320*/  ISETP.GE.AND P2, PT, R15, R0, PT ;  /* 0x000000000f00720c */ /* 0x010fe20003f46270 */
[----:B------:R-:W-:Y:S01]  /*62330*/  IMAD.IADD R13, R13, 0x1, R71 ;  /* 0x000000010d0d7824 */ /* 0x000fe200078e0247 */
[----:B------:R-:W0:Y:S02]  /*62340*/  LDC R15, c[0x0][0x398] ;  /* 0x0000e600ff0f7b82 */ /* 0x000e240000000800 */
[----:B------:R-:W-:Y:S01]  /*62350*/  ISETP.LT.AND P1, PT, R66, R12, !P2 ;  /* 0x0000000c4200720c */ /* 0x000fe20005721270 */
[----:B------:R-:W-:-:S05]  /*62360*/  IMAD.WIDE R4, R13, 0x2, R16 ;  /* 0x000000020d047825 */ /* 0x000fca00078e0210 */
[----:B------:R-:W1:Y:S07]  /*62370*/  LDC R12, c[0x0][0x39c] ;  /* 0x0000e700ff0c7b82 */ /* 0x000e6e0000000800 */
[----:B------:R4:W-:Y:S01]  /*62380*/  @P1 STG.E.U16 desc[UR6][R4.64], R7 ;  /* 0x0000000704001986 */ /* 0x0009e2000c101506 */
[----:B------:R-:W-:Y:S01]  /*62390*/  ISETP.LT.AND P1, PT, R74, R14, !P2 ;  /* 0x0000000e4a00720c */ /* 0x000fe20005721270 */
[----:B------:R-:W1:Y:S01]  /*623a0*/  LDC R0, c[0x0][0x398] ;  /* 0x0000e600ff007b82 */ /* 0x000e620000000800 */
[----:B------:R-:W-:-:S02]  /*623b0*/  F2FP.F16.F32.PACK_AB R50, R50, R93 ;  /* 0x0000005d3232723e */ /* 0x000fc400000000ff */
[----:B------:R-:W3:Y:S05]  /*623c0*/  LDL.LU R93, [R1+0xc0] ;  /* 0x0000c000015d7983 */ /* 0x000eea0000300800 */
[----:B------:R-:W1:Y:S01]  /*623d0*/  LDC R14, c[0x0][0x398] ;  /* 0x0000e600ff0e7b82 */ /* 0x000e620000000800 */
[----:B----4-:R-:W-:-:S05]  /*623e0*/  IMAD.WIDE R4, R13, 0x2, R2 ;  /* 0x000000020d047825 */ /* 0x010fca00078e0202 */
[----:B------:R4:W-:Y:S01]  /*623f0*/  @P1 STG.E.U16 desc[UR6][R4.64], R20 ;  /* 0x0000001404001986 */ /* 0x0009e2000c101506 */
[----:B0-----:R-:W-:Y:S02]  /*62400*/  ISETP.LT.AND P1, PT, R72, R15, !P2 ;  /* 0x0000000f4800720c */ /* 0x001fe40005721270 */
[----:B------:R-:W-:Y:S01]  /*62410*/  ISETP.LT.AND P2, PT, R91, R18, !P2 ;  /* 0x000000125b00720c */ /* 0x000fe20005741270 */
[----:B------:R-:W-:Y:S01]  /*62420*/  IMAD.WIDE R6, R13, 0x2, R8 ;  /* 0x000000020d067825 */ /* 0x000fe200078e0208 */
[----:B------:R-:W-:-:S03]  /*62430*/  PRMT R18, R50, 0x7632, R18 ;  /* 0x0000763232127816 */ /* 0x000fc60000000012 */
[----:B----4-:R-:W-:-:S06]  /*62440*/  IMAD.WIDE R4, R13, 0x2, R10 ;  /* 0x000000020d047825 */ /* 0x010fcc00078e020a */
[----:B------:R-:W-:Y:S04]  /*62450*/  @P1 STG.E.U16 desc[UR6][R4.64], R50 ;  /* 0x0000003204001986 */ /* 0x000fe8000c101506 */
[----:B------:R2:W-:Y:S01]  /*62460*/  @P2 STG.E.U16 desc[UR6][R6.64], R18 ;  /* 0x0000001206002986 */ /* 0x0005e2000c101506 */
[----:B------:R-:W-:Y:S01]  /*62470*/  VIADD R15, R86, 0x6f ;  /* 0x0000006f560f7836 */ /* 0x000fe20000000000 */
[----:B--2---:R-:W-:Y:S02]  /*62480*/  PRMT R7, R70, 0x7610, R7 ;  /* 0x0000761046077816 */ /* 0x004fe40000000007 */
[----:B------:R-:W2:Y:S02]  /*62490*/  LDL.S16 R70, [R1+0x3b0] ;  /* 0x0003b00001467983 */ /* 0x000ea40000100600 */
[----:B-1----:R-:W-:Y:S01]  /*624a0*/  ISETP.GE.AND P1, PT, R15, R12, PT ;  /* 0x0000000c0f00720c */ /* 0x002fe20003f26270 */
[----:B------:R-:W-:Y:S01]  /*624b0*/  IMAD.IADD R13, R13, 0x1, R71 ;  /* 0x000000010d0d7824 */ /* 0x000fe200078e0247 */
[----:B------:R-:W0:Y:S02]  /*624c0*/  LDC R12, c[0x0][0x398] ;  /* 0x0000e600ff0c7b82 */ /* 0x000e240000000800 */
[----:B------:R-:W-:Y:S01]  /*624d0*/  ISETP.LT.AND P2, PT, R66, R0, !P1 ;  /* 0x000000004200720c */ /* 0x000fe20004f41270 */
[----:B------:R-:W-:-:S05]  /*624e0*/  IMAD.WIDE R4, R13, 0x2, R16 ;  /* 0x000000020d047825 */ /* 0x000fca00078e0210 */
[----:B------:R-:W1:Y:S07]  /*624f0*/  LDC R15, c[0x0][0x398] ;  /* 0x0000e600ff0f7b82 */ /* 0x000e6e0000000800 */
[----:B------:R4:W-:Y:S01]  /*62500*/  @P2 STG.E.U16 desc[UR6][R4.64], R7 ;  /* 0x0000000704002986 */ /* 0x0009e2000c101506 */
[----:B------:R-:W-:Y:S01]  /*62510*/  ISETP.LT.AND P2, PT, R74, R14, !P1 ;  /* 0x0000000e4a00720c */ /* 0x000fe20004f41270 */
[----:B------:R-:W1:Y:S08]  /*62520*/  LDC R0, c[0x0][0x39c] ;  /* 0x0000e700ff007b82 */ /* 0x000e700000000800 */
[----:B------:R-:W3:Y:S01]  /*62530*/  LDC R14, c[0x0][0x398] ;  /* 0x0000e600ff0e7b82 */ /* 0x000ee20000000800 */
[----:B----4-:R-:W-:-:S04]  /*62540*/  IMAD.WIDE R4, R13, 0x2, R2 ;  /* 0x000000020d047825 */ /* 0x010fc800078e0202 */
[----:B------:R-:W-:Y:S01]  /*62550*/  IMAD.WIDE R6, R13, 0x2, R8 ;  /* 0x000000020d067825 */ /* 0x000fe200078e0208 */
[----:B------:R-:W-:Y:S02]  /*62560*/  PRMT R18, R76, 0x7610, R18 ;  /* 0x000076104c127816 */ /* 0x000fe40000000012 */
[----:B------:R-:W4:Y:S04]  /*62570*/  LDL.LU.S16 R76, [R1+0x3b2] ;  /* 0x0003b200014c7983 */ /* 0x000f280000300600 */
[----:B------:R1:W-:Y:S01]  /*62580*/  @P2 STG.E.U16 desc[UR6][R4.64], R18 ;  /* 0x0000001204002986 */ /* 0x0003e2000c101506 */
[----:B0-----:R-:W-:Y:S02]  /*62590*/  ISETP.LT.AND P2, PT, R72, R12, !P1 ;  /* 0x0000000c4800720c */ /* 0x001fe40004f41270 */
[----:B------:R-:W-:Y:S01]  /*625a0*/  F2FP.F16.F32.PACK_AB R51, R51, R75 ;  /* 0x0000004b3333723e */ /* 0x000fe200000000ff */
[----:B------:R-:W0:Y:S01]  /*625b0*/  LDC R12, c[0x0][0x398] ;  /* 0x0000e600ff0c7b82 */ /* 0x000e220000000800 */
[----:B------:R-:W4:Y:S01]  /*625c0*/  LDL.LU R75, [R1+0xc4] ;  /* 0x0000c400014b7983 */ /* 0x000f220000300800 */
[----:B-1----:R-:W-:-:S02]  /*625d0*/  ISETP.LT.AND P1, PT, R91, R15, !P1 ;  /* 0x0000000f5b00720c */ /* 0x002fc40004f21270 */
[----:B------:R-:W-:Y:S01]  /*625e0*/  PRMT R20, R51, 0x7632, R20 ;  /* 0x0000763233147816 */ /* 0x000fe20000000014 */
[----:B------:R-:W-:-:S05]  /*625f0*/  IMAD.WIDE R4, R13, 0x2, R10 ;  /* 0x000000020d047825 */ /* 0x000fca00078e020a */
[----:B------:R-:W-:Y:S05]  /*62600*/  @P2 STG.E.U16 desc[UR6][R4.64], R51 ;  /* 0x0000003304002986 */ /* 0x000fea000c101506 */
[----:B------:R3:W-:Y:S02]  /*62610*/  @P1 STG.E.U16 desc[UR6][R6.64], R20 ;  /* 0x0000001406001986 */ /* 0x0007e4000c101506 */
[----:B---3--:R-:W-:Y:S02]  /*62620*/  PRMT R7, R73, 0x7610, R7 ;  /* 0x0000761049077816 */ /* 0x008fe40000000007 */
[----:B------:R-:W3:Y:S01]  /*62630*/  LDL.S16 R73, [R1+0x3b4] ;  /* 0x0003b40001497983 */ /* 0x000ee20000100600 */
[----:B------:R-:W-:-:S03]  /*62640*/  PRMT R18, R89, 0x7610, R18 ;  /* 0x0000761059127816 */ /* 0x000fc60000000012 */
[----:B------:R-:W3:Y:S01]  /*62650*/  LDL.LU.S16 R89, [R1+0x3b6] ;  /* 0x0003b60001597983 */ /* 0x000ee20000300600 */
[----:B------:R-:W-:-:S05]  /*62660*/  VIADD R15, R86, 0x70 ;  /* 0x00000070560f7836 */ /* 0x000fca0000000000 */
[----:B------:R-:W-:Y:S01]  /*62670*/  ISETP.GE.AND P2, PT, R15, R0, PT ;  /* 0x000000000f00720c */ /* 0x000fe20003f46270 */
[----:B------:R-:W-:Y:S01]  /*62680*/  IMAD.IADD R13, R13, 0x1, R71 ;  /* 0x000000010d0d7824 */ /* 0x000fe200078e0247 */
[----:B------:R-:W1:Y:S02]  /*62690*/  LDC R15, c[0x0][0x398] ;  /* 0x0000e600ff0f7b82 */ /* 0x000e640000000800 */
        /* <DEDUP_REMOVED lines=10> */
[----:B------:R1:W-:Y:S02]  /*62740*/  @P1 STG.E.U16 desc[UR6][R4.64], R18 ;  /* 0x0000001204001986 */ /* 0x0003e4000c101506 */
[----:B-1----:R-:W-:Y:S02]  /*62750*/  ISETP.LT.AND P1, PT, R72, R14, !P2 ;  /* 0x0000000e4800720c */ /* 0x002fe40005721270 */
[----:B------:R-:W-:Y:S01]  /*62760*/  ISETP.LT.AND P2, PT, R91, R15, !P2 ;  /* 0x0000000f5b00720c */ /* 0x000fe20005741270 */
[C---:B------:R-:W-:Y:S01]  /*62770*/  IMAD.WIDE R6, R13.reuse, 0x2, R8 ;  /* 0x000000020d067825 */ /* 0x040fe200078e0208 */
[----:B------:R-:W-:Y:S01]  /*62780*/  PRMT R20, R52, 0x7632, R20 ;  /* 0x0000763234147816 */ /* 0x000fe20000000014 */
[----:B------:R-:W1:Y:S02]  /*62790*/  LDC R14, c[0x0][0x398] ;  /* 0x0000e600ff0e7b82 */ /* 0x000e640000000800 */
[----:B------:R-:W-:-:S06]  /*627a0*/  IMAD.WIDE R4, R13, 0x2, R10 ;  /* 0x000000020d047825 */ /* 0x000fcc00078e020a */
[----:B------:R-:W-:Y:S04]  /*627b0*/  @P1 STG.E.U16 desc[UR6][R4.64], R52 ;  /* 0x0000003404001986 */ /* 0x000fe8000c101506 */
[----:B------:R2:W-:Y:S01]  /*627c0*/  @P2 STG.E.U16 desc[UR6][R6.64], R20 ;  /* 0x0000001406002986 */ /* 0x0005e2000c101506 */
[----:B------:R-:W-:Y:S01]  /*627d0*/  VIADD R15, R86, 0x71 ;  /* 0x00000071560f7836 */ /* 0x000fe20000000000 */
[----:B--2---:R-:W-:Y:S02]  /*627e0*/  PRMT R7, R70, 0x7610, R7 ;  /* 0x0000761046077816 */ /* 0x004fe40000000007 */
[----:B------:R-:W2:Y:S02]  /*627f0*/  LDL.S16 R70, [R1+0x3b8] ;  /* 0x0003b80001467983 */ /* 0x000ea40000100600 */
[----:B0-----:R-:W-:Y:S01]  /*62800*/  ISETP.GE.AND P1, PT, R15, R0, PT ;  /* 0x000000000f00720c */ /* 0x001fe20003f26270 */
[----:B------:R-:W-:Y:S01]  /*62810*/  IMAD.IADD R13, R13, 0x1, R71 ;  /* 0x000000010d0d7824 */ /* 0x000fe200078e0247 */
[----:B------:R-:W0:Y:S02]  /*62820*/  LDC R15, c[0x0][0x398] ;  /* 0x0000e600ff0f7b82 */ /* 0x000e240000000800 */
[----:B------:R-:W-:Y:S01]  /*62830*/  ISETP.LT.AND P2, PT, R66, R12, !P1 ;  /* 0x0000000c4200720c */ /* 0x000fe20004f41270 */
[----:B------:R-:W-:-:S05]  /*62840*/  IMAD.WIDE R4, R13, 0x2, R16 ;  /* 0x000000020d047825 */ /* 0x000fca00078e0210 */
[----:B------:R-:W0:Y:S07]  /*62850*/  LDC R12, c[0x0][0x398] ;  /* 0x0000e600ff0c7b82 */ /* 0x000e2e0000000800 */
[----:B------:R1:W-:Y:S02]  /*62860*/  @P2 STG.E.U16 desc[UR6][R4.64], R7 ;  /* 0x0000000704002986 */ /* 0x0003e4000c101506 */
[----:B-1----:R-:W-:Y:S01]  /*62870*/  ISETP.LT.AND P2, PT, R74, R14, !P1 ;  /* 0x0000000e4a00720c */ /* 0x002fe20004f41270 */
[----:B------:R-:W1:Y:S08]  /*62880*/  LDC R0, c[0x0][0x39c] ;  /* 0x0000e700ff007b82 */ /* 0x000e700000000800 */
[----:B------:R-:W1:Y:S01]  /*62890*/  LDC R14, c[0x0][0x398] ;  /* 0x0000e600ff0e7b82 */ /* 0x000e620000000800 */
[----:B------:R-:W-:-:S04]  /*628a0*/  IMAD.WIDE R4, R13, 0x2, R2 ;  /* 0x000000020d047825 */ /* 0x000fc800078e0202 */
[----:B------:R-:W-:Y:S01]  /*628b0*/  IMAD.WIDE R6, R13, 0x2, R8 ;  /* 0x000000020d067825 */ /* 0x000fe200078e0208 */
[----:B----4-:R-:W-:Y:S02]  /*628c0*/  PRMT R18, R76, 0x7610, R18 ;  /* 0x000076104c127816 */ /* 0x010fe40000000012 */
[----:B------:R-:W4:Y:S04]  /*628d0*/  LDL.LU.S16 R76, [R1+0x3ba] ;  /* 0x0003ba00014c7983 */ /* 0x000f280000300600 */
[----:B------:R1:W-:Y:S01]  /*628e0*/  @P2 STG.E.U16 desc[UR6][R4.64], R18 ;  /* 0x0000001204002986 */ /* 0x0003e2000c101506 */
[----:B0-----:R-:W-:Y:S02]  /*628f0*/  ISETP.LT.AND P2, PT, R72, R12, !P1 ;  /* 0x0000000c4800720c */ /* 0x001fe40004f41270 */
[----:B------:R-:W-:Y:S01]  /*62900*/  F2FP.F16.F32.PACK_AB R53, R53, R75 ;  /* 0x0000004b3535723e */ /* 0x000fe200000000ff */
[----:B------:R-:W0:Y:S01]  /*62910*/  LDC R12, c[0x0][0x398] ;  /* 0x0000e600ff0c7b82 */ /* 0x000e220000000800 */
[----:B------:R-:W4:Y:S01]  /*62920*/  LDL.LU R75, [R1+0xcc] ;  /* 0x0000cc00014b7983 */ /* 0x000f220000300800 */
[----:B------:R-:W-:-:S02]  /*62930*/  ISETP.LT.AND P1, PT, R91, R15, !P1 ;  /* 0x0000000f5b00720c */ /* 0x000fc40004f21270 */
        /* <DEDUP_REMOVED lines=18> */
[----:B------:R-:W-:-:S07]  /*62a60*/  F2FP.F16.F32.PACK_AB R54, R54, R93 ;  /* 0x0000005d3636723e */ /* 0x000fce00000000ff */
[----:B------:R-:W0:Y:S01]  /*62a70*/  LDC R12, c[0x0][0x398] ;  /* 0x0000e600ff0c7b82 */ /* 0x000e220000000800 */
[----:B------:R-:W-:-:S05]  /*62a80*/  IMAD.WIDE R4, R13, 0x2, R2 ;  /* 0x000000020d047825 */ /* 0x000fca00078e0202 */
[----:B------:R1:W-:Y:S02]  /*62a90*/  @P1 STG.E.U16 desc[UR6][R4.64], R18 ;  /* 0x0000001204001986 */ /* 0x0003e4000c101506 */
[----:B-1----:R-:W-:Y:S02]  /*62aa0*/  ISETP.LT.AND P1, PT, R72, R14, !P2 ;  /* 0x0000000e4800720c */ /* 0x002fe40005721270 */
[----:B------:R-:W-:Y:S01]  /*62ab0*/  ISETP.LT.AND P2, PT, R91, R15, !P2 ;  /* 0x0000000f5b00720c */ /* 0x000fe20005741270 */
[C---:B------:R-:W-:Y:S01]  /*62ac0*/  IMAD.WIDE R6, R13.reuse, 0x2, R8 ;  /* 0x000000020d067825 */ /* 0x040fe200078e0208 */
[----:B------:R-:W-:Y:S01]  /*62ad0*/  PRMT R20, R54, 0x7632, R20 ;  /* 0x0000763236147816 */ /* 0x000fe20000000014 */
[----:B------:R-:W1:Y:S02]  /*62ae0*/  LDC R14, c[0x0][0x398] ;  /* 0x0000e600ff0e7b82 */ /* 0x000e640000000800 */
[----:B------:R-:W-:-:S06]  /*62af0*/  IMAD.WIDE R4, R13, 0x2, R10 ;  /* 0x000000020d047825 */ /* 0x000fcc00078e020a */
[----:B------:R-:W-:Y:S01]  /*62b00*/  @P1 STG.E.U16 desc[UR6][R4.64], R54 ;  /* 0x0000003604001986 */ /* 0x000fe2000c101506 */
[----:B------:R-:W-:-:S03]  /*62b10*/  VIADD R15, R86, 0x73 ;  /* 0x00000073560f7836 */ /* 0x000fc60000000000 */
[----:B------:R2:W-:Y:S02]  /*62b20*/  @P2 STG.E.U16 desc[UR6][R6.64], R20 ;  /* 0x0000001406002986 */ /* 0x0005e4000c101506 */
[----:B0-----:R-:W-:Y:S01]  /*62b30*/  ISETP.GE.AND P1, PT, R15, R0, PT ;  /* 0x000000000f00720c */ /* 0x001fe20003f26270 */
[----:B------:R-:W-:Y:S01]  /*62b40*/  IMAD.IADD R13, R13, 0x1, R71 ;  /* 0x000000010d0d7824 */ /* 0x000fe200078e0247 */
[----:B------:R-:W0:Y:S01]  /*62b50*/  LDC R15, c[0x0][0x398] ;  /* 0x0000e600ff0f7b82 */ /* 0x000e220000000800 */
[----:B--2---:R-:W-:-:S07]  /*62b60*/  PRMT R7, R70, 0x7610, R7 ;  /* 0x0000761046077816 */ /* 0x004fce0000000007 */
[----:B------:R-:W2:Y:S01]  /*62b70*/  LDC R0, c[0x0][0x39c] ;  /* 0x0000e700ff007b82 */ /* 0x000ea20000000800 */
[----:B------:R-:W3:Y:S01]  /*62b80*/  LDL.LU R70, [R1+0xd0] ;  /* 0x0000d00001467983 */ /* 0x000ee20000300800 */
[----:B------:R-:W-:Y:S01]  /*62b90*/  ISETP.LT.AND P2, PT, R66, R12, !P1 ;  /* 0x0000000c4200720c */ /* 0x000fe20004f41270 */
[----:B------:R-:W-:Y:S02]  /*62ba0*/  IMAD.WIDE R4, R13, 0x2, R16 ;  /* 0x000000020d047825 */ /* 0x000fe400078e0210 */
[----:B------:R-:W3:Y:S03]  /*62bb0*/  LDL.S16 R93, [R1+0x3c0] ;  /* 0x0003c000015d7983 */ /* 0x000ee60000100600 */
[----:B------:R-:W0:Y:S07]  /*62bc0*/  LDC R12, c[0x0][0x398] ;  /* 0x0000e600ff0c7b82 */ /* 0x000e2e0000000800 */
[----:B------:R1:W-:Y:S02]  /*62bd0*/  @P2 STG.E.U16 desc[UR6][R4.64], R7 ;  /* 0x0000000704002986 */ /* 0x0003e4000c101506 */
[----:B-1----:R-:W-:-:S02]  /*62be0*/  ISETP.LT.AND P2, PT, R74, R14, !P1 ;  /* 0x0000000e4a00720c */ /* 0x002fc40004f41270 */
[----:B------:R-:W1:Y:S01]  /*62bf0*/  LDC R14, c[0x0][0x398] ;  /* 0x0000e600ff0e7b82 */ /* 0x000e620000000800 */
[----:B------:R-:W-:-:S04]  /*62c00*/  IMAD.WIDE R4, R13, 0x2, R2 ;  /* 0x000000020d047825 */ /* 0x000fc800078e0202 */
[----:B------:R-:W-:Y:S01]  /*62c10*/  IMAD.WIDE R6, R13, 0x2, R8 ;  /* 0x000000020d067825 */ /* 0x000fe200078e0208 */
[----:B----4-:R-:W-:Y:S02]  /*62c20*/  PRMT R18, R76, 0x7610, R18 ;  /* 0x000076104c127816 */ /* 0x010fe40000000012 */
[----:B------:R-:W4:Y:S04]  /*62c30*/  LDL.LU.S16 R76, [R1+0x3c2] ;  /* 0x0003c200014c7983 */ /* 0x000f280000300600 */
[----:B------:R1:W-:Y:S01]  /*62c40*/  @P2 STG.E.U16 desc[UR6][R4.64], R18 ;  /* 0x0000001204002986 */ /* 0x0003e2000c101506 */
[----:B0-----:R-:W-:Y:S02]  /*62c50*/  ISETP.LT.AND P2, PT, R72, R12, !P1 ;  /* 0x0000000c4800720c */ /* 0x001fe40004f41270 */
[----:B------:R-:W-:Y:S01]  /*62c60*/  ISETP.LT.AND P1, PT, R91, R15, !P1 ;  /* 0x0000000f5b00720c */ /* 0x000fe20004f21270 */
[----:B------:R-:W-:Y:S01]  /*62c70*/  VIADD R15, R86, 0x74 ;  /* 0x00000074560f7836 */ /* 0x000fe20000000000 */
[----:B------:R-:W-:Y:S01]  /*62c80*/  F2FP.F16.F32.PACK_AB R55, R55, R75 ;  /* 0x0000004b3737723e */ /* 0x000fe200000000ff */
[----:B------:R-:W0:Y:S01]  /*62c90*/  LDC R12, c[0x0][0x398] ;  /* 0x0000e600ff0c7b82 */ /* 0x000e220000000800 */
[----:B-1----:R-:W-:-:S02]  /*62ca0*/  IMAD.WIDE R4, R13, 0x2, R10 ;  /* 0x000000020d047825 */ /* 0x002fc400078e020a */
[----:B------:R-:W-:-:S05]  /*62cb0*/  PRMT R20, R55, 0x7632, R20 ;  /* 0x0000763237147816 */ /* 0x000fca0000000014 */
[----:B------:R-:W1:Y:S01]  /*62cc0*/  LDC R18, c[0x0][0x398] ;  /* 0x0000e600ff127b82 */ /* 0x000e620000000800 */
[----:B------:R2:W-:Y:S02]  /*62cd0*/  @P2 STG.E.U16 desc[UR6][R4.64], R55 ;  /* 0x0000003704002986 */ /* 0x0005e4000c101506 */
[----:B--2---:R-:W-:Y:S02]  /*62ce0*/  ISETP.GE.AND P2, PT, R15, R0, PT ;  /* 0x000000000f00720c */ /* 0x004fe40003f46270 */
[----:B------:R3:W-:Y:S02]  /*62cf0*/  @P1 STG.E.U16 desc[UR6][R6.64], R20 ;  /* 0x0000001406001986 */ /* 0x0007e4000c101506 */
[----:B------:R-:W-:Y:S01]  /*62d00*/  ISETP.LT.AND P1, PT, R66, R14, !P2 ;  /* 0x0000000e4200720c */ /* 0x000fe20005721270 */
[----:B------:R-:W-:Y:S01]  /*62d10*/  IMAD.IADD R15, R13, 0x1, R71 ;  /* 0x000000010d0f7824 */ /* 0x000fe200078e0247 */
[----:B------:R-:W2:Y:S03]  /*62d20*/  LDC R0, c[0x0][0x398] ;  /* 0x0000e600ff007b82 */ /* 0x000ea60000000800 */
[----:B------:R-:W-:-:S05]  /*62d30*/  IMAD.WIDE R4, R15, 0x2, R16 ;  /* 0x000000020f047825 */ /* 0x000fca00078e0210 */
[----:B------:R-:W0:Y:S01]  /*62d40*/  LDC R14, c[0x0][0x398] ;  /* 0x0000e600ff0e7b82 */ /* 0x000e220000000800 */
[----:B---3--:R-:W-:-:S05]  /*62d50*/  PRMT R7, R73, 0x7610, R7 ;  /* 0x0000761049077816 */ /* 0x008fca0000000007 */
[----:B------:R3:W-:Y:S02]  /*62d60*/  @P1 STG.E.U16 desc[UR6][R4.64], R7 ;  /* 0x0000000704001986 */ /* 0x0007e4000c101506 */
[----:B---3--:R-:W-:Y:S02]  /*62d70*/  PRMT R5, R89, 0x7610, R5 ;  /* 0x0000761059057816 */ /* 0x008fe40000000005 */
[----:B------:R-:W3:Y:S01]  /*62d80*/  LDL.LU R89, [R1+0xd4] ;  /* 0x0000d40001597983 */ /* 0x000ee20000300800 */
[----:B0-----:R-:W-:Y:S01]  /*62d90*/  ISETP.LT.AND P1, PT, R74, R12, !P2 ;  /* 0x0000000c4a00720c */ /* 0x001fe20005721270 */
[----:B------:R-:W-:-:S12]  /*62da0*/  IMAD.WIDE R12, R15, 0x2, R2 ;  /* 0x000000020f0c7825 */ /* 0x000fd800078e0202 */
[----:B------:R0:W-:Y:S01]  /*62db0*/  @P1 STG.E.U16 desc[UR6][R12.64], R5 ;  /* 0x000000050c001986 */ /* 0x0001e2000c101506 */
[----:B--2---:R-:W-:Y:S02]  /*62dc0*/  ISETP.LT.AND P1, PT, R72, R0, !P2 ;  /* 0x000000004800720c */ /* 0x004fe40005721270 */
[----:B------:R-:W-:Y:S01]  /*62dd0*/  ISETP.LT.AND P2, PT, R91, R14, !P2 ;  /* 0x0000000e5b00720c */ /* 0x000fe20005741270 */
[----:B------:R-:W-:Y:S01]  /*62de0*/  VIADD R14, R86, 0x75 ;  /* 0x00000075560e7836 */ /* 0x000fe20000000000 */
[----:B------:R-:W2:Y:S01]  /*62df0*/  LDC R0, c[0x0][0x398] ;  /* 0x0000e600ff007b82 */ /* 0x000ea20000000800 */
[----:B0-----:R-:W-:-:S04]  /*62e00*/  IMAD.WIDE R4, R15, 0x2, R10 ;  /* 0x000000020f047825 */ /* 0x001fc800078e020a */
[----:B------:R-:W-:-:S04]  /*62e10*/  IMAD.WIDE R6, R15, 0x2, R8 ;  /* 0x000000020f067825 */ /* 0x000fc800078e0208 */
[----:B------:R-:W-:Y:S01]  /*62e20*/  IMAD.IADD R15, R15, 0x1, R71 ;  /* 0x000000010f0f7824 */ /* 0x000fe200078e0247 */
[----:B------:R-:W-:-:S05]  /*62e30*/  F2FP.F16.F32.PACK_AB R56, R56, R70 ;  /* 0x000000463838723e */ /* 0x000fca00000000ff */
[----:B------:R0:W-:Y:S01]  /*62e40*/  @P1 STG.E.U16 desc[UR6][R4.64], R56 ;  /* 0x0000003804001986 */ /* 0x0001e2000c101506 */
[----:B------:R-:W-:Y:S02]  /*62e50*/  ISETP.GE.AND P1, PT, R14, R60, PT ;  /* 0x0000003c0e00720c */ /* 0x000fe40003f26270 */
[----:B------:R-:W-:Y:S01]  /*62e60*/  PRMT R13, R56, 0x7632, R13 ;  /* 0x00007632380d7816 */ /* 0x000fe2000000000d */
[----:B------:R-:W3:Y:S01]  /*62e70*/  LDL.LU R60, [R1+0x2120] ;  /* 0x00212000013c7983 */ /* 0x000ee20000300800 */
[----:B------:R-:W4:Y:S03]  /*62e80*/  LDC R14, c[0x0][0x398] ;  /* 0x0000e600ff0e7b82 */ /* 0x000f260000000800 */
[----:B------:R-:W3:Y:S04]  /*62e90*/  LDL.S16 R73, [R1+0x3c4] ;  /* 0x0003c40001497983 */ /* 0x000ee80000100600 */
[----:B------:R-:W3:Y:S04]  /*62ea0*/  LDL.LU.S16 R70, [R1+0x3c6] ;  /* 0x0003c60001467983 */ /* 0x000ee80000300600 */
[----:B------:R2:W-:Y:S01]  /*62eb0*/  @P2 STG.E.U16 desc[UR6][R6.64], R13 ;  /* 0x0000000d06002986 */ /* 0x0005e2000c101506 */
[----:B-1----:R-:W-:-:S02]  /*62ec0*/  ISETP.LT.AND P2, PT, R66, R18, !P1 ;  /* 0x000000124200720c */ /* 0x002fc40004f41270 */
[----:B0-----:R-:W-:Y:S01]  /*62ed0*/  PRMT R5, R93, 0x7610, R5 ;  /* 0x000076105d057816 */ /* 0x001fe20000000005 */
[----:B------:R-:W0:Y:S01]  /*62ee0*/  LDC R18, c[0x0][0x398] ;  /* 0x0000e600ff127b82 */ /* 0x000e220000000800 */
[----:B--2---:R-:W-:-:S09]  /*62ef0*/  IMAD.WIDE R12, R15, 0x2, R16 ;  /* 0x000000020f0c7825 */ /* 0x004fd200078e0210 */
[----:B------:R1:W-:Y:S01]  /*62f00*/  @P2 STG.E.U16 desc[UR6][R12.64], R5 ;  /* 0x000000050c002986 */ /* 0x0003e2000c101506 */
[----:B------:R-:W-:Y:S02]  /*62f10*/  ISETP.LT.AND P2, PT, R74, R0, !P1 ;  /* 0x000000004a00720c */ /* 0x000fe40004f41270 */
[----:B------:R-:W2:Y:S01]  /*62f20*/  LDC R0, c[0x0][0x398] ;  /* 0x0000e600ff007b82 */ /* 0x000ea20000000800 */
[----:B-1----:R-:W-:Y:S01]  /*62f30*/  IMAD.WIDE R4, R15, 0x2, R2 ;  /* 0x000000020f047825 */ /* 0x002fe200078e0202 */
[----:B----4-:R-:W-:Y:S02]  /*62f40*/  PRMT R7, R76, 0x7610, R7 ;  /* 0x000076104c077816 */ /* 0x010fe40000000007 */
[----:B------:R-:W4:Y:S07]  /*62f50*/  LDL.LU R76, [R1+0xd8] ;  /* 0x0000d800014c7983 */ /* 0x000f2e0000300800 */
[----:B------:R1:W-:Y:S01]  /*62f60*/  @P2 STG.E.U16 desc[UR6][R4.64], R7 ;  /* 0x0000000704002986 */ /* 0x0003e2000c101506 */
[----:B------:R-:W-:-:S02]  /*62f70*/  ISETP.LT.AND P2, PT, R72, R14, !P1 ;  /* 0x0000000e4800720c */ /* 0x000fc40004f41270 */
[----:B0-----:R-:W-:Y:S01]  /*62f80*/  ISETP.LT.AND P1, PT, R91, R18, !P1 ;  /* 0x000000125b00720c */ /* 0x001fe20004f21270 */
[----:B------:R-:W-:Y:S01]  /*62f90*/  VIADD R18, R86, 0x76 ;  /* 0x0000007656127836 */ /* 0x000fe20000000000 */
[----:B------:R-:W0:Y:S01]  /*62fa0*/  LDC R14, c[0x0][0x398] ;  /* 0x0000e600ff0e7b82 */ /* 0x000e220000000800 */
[----:B-1----:R-:W-:Y:S01]  /*62fb0*/  IMAD.WIDE R6, R15, 0x2, R10 ;  /* 0x000000020f067825 */ /* 0x002fe200078e020a */
[----:B---3--:R-:W-:-:S07]  /*62fc0*/  F2FP.F16.F32.PACK_AB R57, R57, R89 ;  /* 0x000000593939723e */ /* 0x008fce00000000ff */
[----:B------:R-:W-:Y:S01]  /*62fd0*/  @P2 STG.E.U16 desc[UR6][R6.64], R57 ;  /* 0x0000003906002986 */ /* 0x000fe2000c101506 */
[----:B------:R-:W-:Y:S01]  /*62fe0*/  ISETP.GE.AND P2, PT, R18, R61, PT ;  /* 0x0000003d1200720c */ /* 0x000fe20003f46270 */
[----:B------:R-:W-:Y:S01]  /*62ff0*/  IMAD.WIDE R12, R15, 0x2, R8 ;  /* 0x000000020f0c7825 */ /* 0x000fe200078e0208 */
[----:B------:R-:W-:Y:S01]  /*63000*/  PRMT R5, R57, 0x7632, R5 ;  /* 0x0000763239057816 */ /* 0x000fe20000000005 */
[----:B------:R-:W3:Y:S01]  /*63010*/  LDL.LU R61, [R1+0x211c] ;  /* 0x00211c00013d7983 */ /* 0x000ee20000300800 */
[----:B------:R-:W1:Y:S03]  /*63020*/  LDC R18, c[0x0][0x398] ;  /* 0x0000e600ff127b82 */ /* 0x000e660000000800 */
[----:B------:R-:W3:Y:S04]  /*63030*/  LDL.S16 R93, [R1+0x3c8] ;  /* 0x0003c800015d7983 */ /* 0x000ee80000100600 */
[----:B------:R-:W3:Y:S04]  /*63040*/  LDL.LU.S16 R89, [R1+0x3ca] ;  /* 0x0003ca0001597983 */ /* 0x000ee80000300600 */
[----:B------:R0:W-:Y:S01]  /*63050*/  @P1 STG.E.U16 desc[UR6][R12.64], R5 ;  /* 0x000000050c001986 */ /* 0x0001e2000c101506 */
[----:B--2---:R-:W-:Y:S01]  /*63060*/  ISETP.LT.AND P1, PT, R66, R0, !P2 ;  /* 0x000000004200720c */ /* 0x004fe20005721270 */
[----:B------:R-:W-:Y:S01]  /*63070*/  IMAD.IADD R15, R15, 0x1, R71 ;  /* 0x000000010f0f7824 */ /* 0x000fe200078e0247 */
[----:B------:R-:W2:Y:S03]  /*63080*/  LDC R0, c[0x0][0x398] ;  /* 0x0000e600ff007b82 */ /* 0x000ea60000000800 */
[----:B0-----:R-:W-:-:S04]  /*63090*/  IMAD.WIDE R4, R15, 0x2, R16 ;  /* 0x000000020f047825 */ /* 0x001fc800078e0210 */
[----:B------:R-:W-:Y:S01]  /*630a0*/  IMAD.WIDE R12, R15, 0x2, R2 ;  /* 0x000000020f0c7825 */ /* 0x000fe200078e0202 */
[----:B------:R-:W-:Y:S02]  /*630b0*/  PRMT R7, R73, 0x7610, R7 ;  /* 0x0000761049077816 */ /* 0x000fe40000000007 */
[----:B------:R-:W-:Y:S02]  /*630c0*/  PRMT R20, R70, 0x7610, R20 ;  /* 0x0000761046147816 */ /* 0x000fe40000000014 */
[----:B------:R-:W3:Y:S04]  /*630d0*/  LDL.LU R70, [R1+0xdc] ;  /* 0x0000dc0001467983 */ /* 0x000ee80000300800 */
[----:B------:R0:W-:Y:S01]  /*630e0*/  @P1 STG.E.U16 desc[UR6][R4.64], R7 ;  /* 0x0000000704001986 */ /* 0x0001e2000c101506 */
[----:B------:R-:W-:-:S02]  /*630f0*/  ISETP.LT.AND P1, PT, R74, R14, !P2 ;  /* 0x0000000e4a00720c */ /* 0x000fc40005721270 */
[----:B------:R-:W3:Y:S11]  /*63100*/  LDC R14, c[0x0][0x398] ;  /* 0x0000e600ff0e7b82 */ /* 0x000ef60000000800 */
[----:B------:R4:W-:Y:S01]  /*63110*/  @P1 STG.E.U16 desc[UR6][R12.64], R20 ;  /* 0x000000140c001986 */ /* 0x0009e2000c101506 */
[----:B--2---:R-:W-:Y:S01]  /*63120*/  ISETP.LT.AND P1, PT, R72, R0, !P2 ;  /* 0x000000004800720c */ /* 0x004fe20005721270 */
[----:B0-----:R-:W-:Y:S01]  /*63130*/  IMAD.WIDE R4, R15, 0x2, R10 ;  /* 0x000000020f047825 */ /* 0x001fe200078e020a */
[----:B-1----:R-:W-:Y:S01]  /*63140*/  ISETP.LT.AND P2, PT, R91, R18, !P2 ;  /* 0x000000125b00720c */ /* 0x002fe20005741270 */
[----:B------:R-:W0:Y:S02]  /*63150*/  LDC R0, c[0x0][0x398] ;  /* 0x0000e600ff007b82 */ /* 0x000e240000000800 */
[----:B------:R-:W-:-:S02]  /*63160*/  VIADD R18, R86, 0x77 ;  /* 0x0000007756127836 */ /* 0x000fc40000000000 */
[----:B------:R-:W-:Y:S01]  /*63170*/  IMAD.WIDE R6, R15, 0x2, R8 ;  /* 0x000000020f067825 */ /* 0x000fe200078e0208 */
[----:B----4-:R-:W-:-:S05]  /*63180*/  F2FP.F16.F32.PACK_AB R58, R58, R76 ;  /* 0x0000004c3a3a723e */ /* 0x010fca00000000ff */
[----:B------:R-:W-:Y:S01]  /*63190*/  @P1 STG.E.U16 desc[UR6][R4.64], R58 ;  /* 0x0000003a04001986 */ /* 0x000fe2000c101506 */
[----:B------:R-:W-:Y:S02]  /*631a0*/  ISETP.GE.AND P1, PT, R18, R62, PT ;  /* 0x0000003e1200720c */ /* 0x000fe40003f26270 */
[----:B------:R-:W-:Y:S01]  /*631b0*/  PRMT R13, R58, 0x7632, R13 ;  /* 0x000076323a0d7816 */ /* 0x000fe2000000000d */
[----:B------:R-:W2:Y:S01]  /*631c0*/  LDL.LU R62, [R1+0x2118] ;  /* 0x00211800013e7983 */ /* 0x000ea20000300800 */
[----:B------:R-:W-:Y:S01]  /*631d0*/  IMAD.IADD R15, R15, 0x1, R71 ;  /* 0x000000010f0f7824 */ /* 0x000fe200078e0247 */
[----:B------:R-:W1:Y:S02]  /*631e0*/  LDC R18, c[0x0][0x398] ;  /* 0x0000e600ff127b82 */ /* 0x000e640000000800 */
[----:B------:R-:W4:Y:S04]  /*631f0*/  LDL.S16 R73, [R1+0x3cc] ;  /* 0x0003cc0001497983 */ /* 0x000f280000100600 */
[----:B------:R-:W2:Y:S04]  /*63200*/  LDL.LU.S16 R76, [R1+0x3ce] ;  /* 0x0003ce00014c7983 */ /* 0x000ea80000300600 */
[----:B------:R3:W-:Y:S02]  /*63210*/  @P2 STG.E.U16 desc[UR6][R6.64], R13 ;  /* 0x0000000d06002986 */ /* 0x0007e4000c101506 */
[----:B---3--:R-:W-:-:S02]  /*63220*/  PRMT R7, R89, 0x7610, R7 ;  /* 0x0000761059077816 */ /* 0x008fc40000000007 */
[----:B------:R-:W3:Y:S01]  /*63230*/  LDL.LU R89, [R1+0xe0] ;  /* 0x0000e00001597983 */ /* 0x000ee20000300800 */
[----:B------:R-:W-:Y:S02]  /*63240*/  ISETP.LT.AND P2, PT, R66, R14, !P1 ;  /* 0x0000000e4200720c */ /* 0x000fe40004f41270 */
[----:B------:R-:W1:Y:S01]  /*63250*/  LDC R14, c[0x0][0x398] ;  /* 0x0000e600ff0e7b82 */ /* 0x000e620000000800 */
[----:B------:R-:W-:Y:S01]  /*63260*/  PRMT R5, R93, 0x7610, R5 ;  /* 0x000076105d057816 */ /* 0x000fe20000000005 */
[----:B------:R-:W-:-:S09]  /*63270*/  IMAD.WIDE R12, R15, 0x2, R16 ;  /* 0x000000020f0c7825 */ /* 0x000fd200078e0210 */
[----:B------:R0:W-:Y:S02]  /*63280*/  @P2 STG.E.U16 desc[UR6][R12.64], R5 ;  /* 0x000000050c002986 */ /* 0x0001e4000c101506 */
[----:B0-----:R-:W-:Y:S02]  /*63290*/  ISETP.LT.AND P2, PT, R74, R0, !P1 ;  /* 0x000000004a00720c */ /* 0x001fe40004f41270 */
[----:B------:R-:W0:Y:S01]  /*632a0*/  LDC R0, c[0x0][0x398] ;  /* 0x0000e600ff007b82 */ /* 0x000e220000000800 */
[----:B------:R-:W-:-:S10]  /*632b0*/  IMAD.WIDE R4, R15, 0x2, R2 ;  /* 0x000000020f047825 */ /* 0x000fd400078e0202 */
[----:B------:R1:W-:Y:S02]  /*632c0*/  @P2 STG.E.U16 desc[UR6][R4.64], R7 ;  /* 0x0000000704002986 */ /* 0x0003e4000c101506 */
[----:B-1----:R-:W-:Y:S02]  /*632d0*/  ISETP.LT.AND P2, PT, R72, R14, !P1 ;  /* 0x0000000e4800720c */ /* 0x002fe40004f41270 */
[----:B------:R-:W-:Y:S01]  /*632e0*/  ISETP.LT.AND P1, PT, R91, R18, !P1 ;  /* 0x000000125b00720c */ /* 0x000fe20004f21270 */
[----:B------:R-:W-:Y:S01]  /*632f0*/  VIADD R18, R86, 0x78 ;  /* 0x0000007856127836 */ /* 0x000fe20000000000 */
[----:B------:R-:W1:Y:S01]  /*63300*/  LDC R14, c[0x0][0x398] ;  /* 0x0000e600ff0e7b82 */ /* 0x000e620000000800 */
[----:B------:R-:W-:Y:S01]  /*63310*/  IMAD.WIDE R6, R15, 0x2, R10 ;  /* 0x000000020f067825 */ /* 0x000fe200078e020a */
[----:B------:R-:W-:-:S07]  /*63320*/  F2FP.F16.F32.PACK_AB R59, R59, R70 ;  /* 0x000000463b3b723e */ /* 0x000fce00000000ff */
        /* <DEDUP_REMOVED lines=8> */
[----:B------:R0:W-:Y:S02]  /*633b0*/  @P1 STG.E.U16 desc[UR6][R12.64], R5 ;  /* 0x000000050c001986 */ /* 0x0001e4000c101506 */
[----:B0-----:R-:W-:Y:S01]  /*633c0*/  ISETP.LT.AND P1, PT, R66, R0, !P2 ;  /* 0x000000004200720c */ /* 0x001fe20005721270 */
[----:B------:R-:W-:Y:S01]  /*633d0*/  IMAD.IADD R15, R15, 0x1, R71 ;  /* 0x000000010f0f7824 */ /* 0x000fe200078e0247 */
[----:B------:R-:W0:Y:S03]  /*633e0*/  LDC R0, c[0x0][0x398] ;  /* 0x0000e600ff007b82 */ /* 0x000e260000000800 */
[----:B------:R-:W-:Y:S01]  /*633f0*/  IMAD.WIDE R4, R15, 0x2, R16 ;  /* 0x000000020f047825 */ /* 0x000fe200078e0210 */
[----:B--2---:R-:W-:-:S02]  /*63400*/  PRMT R13, R76, 0x7610, R13 ;  /* 0x000076104c0d7816 */ /* 0x004fc4000000000d */
[----:B------:R-:W2:Y:S01]  /*63410*/  LDL.LU R76, [R1+0xe4] ;  /* 0x0000e400014c7983 */ /* 0x000ea20000300800 */
[----:B----4-:R-:W-:-:S05]  /*63420*/  PRMT R7, R73, 0x7610, R7 ;  /* 0x0000761049077816 */ /* 0x010fca0000000007 */
[----:B------:R4:W-:Y:S01]  /*63430*/  @P1 STG.E.U16 desc[UR6][R4.64], R7 ;  /* 0x0000000704001986 */ /* 0x0009e2000c101506 */
[----:B-1----:R-:W-:Y:S02]  /*63440*/  ISETP.LT.AND P1, PT, R74, R14, !P2 ;  /* 0x0000000e4a00720c */ /* 0x002fe40005721270 */
[----:B------:R-:W1:Y:S01]  /*63450*/  LDC R14, c[0x0][0x398] ;  /* 0x0000e600ff0e7b82 */ /* 0x000e620000000800 */
[----:B----4-:R-:W-:-:S10]  /*63460*/  IMAD.WIDE R6, R15, 0x2, R2 ;  /* 0x000000020f067825 */ /* 0x010fd400078e0202 */
[----:B------:R4:W-:Y:S01]  /*63470*/  @P1 STG.E.U16 desc[UR6][R6.64], R13 ;  /* 0x0000000d06001986 */ /* 0x0009e2000c101506 */
[----:B0-----:R-:W-:Y:S01]  /*63480*/  ISETP.LT.AND P1, PT, R72, R0, !P2 ;  /* 0x000000004800720c */ /* 0x001fe20005721270 */
[----:B------:R-:W-:Y:S01]  /*63490*/  IMAD.WIDE R4, R15, 0x2, R10 ;  /* 0x000000020f047825 */ /* 0x000fe200078e020a */
[----:B------:R-:W-:Y:S01]  /*634a0*/  ISETP.LT.AND P2, PT, R91, R18, !P2 ;  /* 0x000000125b00720c */ /* 0x000fe20005741270 */
[----:B------:R-:W0:Y:S02]  /*634b0*/  LDC R0, c[0x0][0x398] ;  /* 0x0000e600ff007b82 */ /* 0x000e240000000800 */
[----:B------:R-:W-:Y:S01]  /*634c0*/  VIADD R18, R86, 0x79 ;  /* 0x0000007956127836 */ /* 0x000fe20000000000 */
[----:B---3--:R-:W-:-:S07]  /*634d0*/  F2FP.F16.F32.PACK_AB R60, R60, R89 ;  /* 0x000000593c3c723e */ /* 0x008fce00000000ff */
[----:B------:R-:W-:Y:S01]  /*634e0*/  @P1 STG.E.U16 desc[UR6][R4.64], R60 ;  /* 0x0000003c04001986 */ /* 0x000fe2000c101506 */
[----:B------:R-:W-:Y:S01]  /*634f0*/  ISETP.GE.AND P1, PT, R18, R64, PT ;  /* 0x000000401200720c */ /* 0x000fe20003f26270 */
[C---:B----4-:R-:W-:Y:S01]  /*63500*/  IMAD.WIDE R12, R15.reuse, 0x2, R8 ;  /* 0x000000020f0c7825 */ /* 0x050fe200078e0208 */
[----:B------:R-:W-:Y:S01]  /*63510*/  PRMT R7, R60, 0x7632, R7 ;  /* 0x000076323c077816 */ /* 0x000fe20000000007 */
[----:B------:R-:W3:Y:S01]  /*63520*/  LDL.LU R64, [R1+0x2110] ;  /* 0x0021100001407983 */ /* 0x000ee20000300800 */
[----:B------:R-:W4:Y:S03]  /*63530*/  LDC R18, c[0x0][0x398] ;  /* 0x0000e600ff127b82 */ /* 0x000f260000000800 */
[----:B------:R-:W3:Y:S04]  /*63540*/  LDL.S16 R73, [R1+0x3d4] ;  /* 0x0003d40001497983 */ /* 0x000ee80000100600 */
[----:B------:R-:W3:Y:S04]  /*63550*/  LDL.LU.S16 R89, [R1+0x3d6] ;  /* 0x0003d60001597983 */ /* 0x000ee80000300600 */
[----:B------:R0:W-:Y:S01]  /*63560*/  @P2 STG.E.U16 desc[UR6][R12.64], R7 ;  /* 0x000000070c002986 */ /* 0x0001e2000c101506 */
[----:B-1----:R-:W-:Y:S01]  /*63570*/  ISETP.LT.AND P2, PT, R66, R14, !P1 ;  /* 0x0000000e4200720c */ /* 0x002fe20004f41270 */
[----:B------:R-:W-:Y:S01]  /*63580*/  IMAD.IADD R15, R15, 0x1, R71 ;  /* 0x000000010f0f7824 */ /* 0x000fe200078e0247 */
[----:B------:R-:W1:Y:S03]  /*63590*/  LDC R14, c[0x0][0x398] ;  /* 0x0000e600ff0e7b82 */ /* 0x000e660000000800 */
[----:B0-----:R-:W-:Y:S01]  /*635a0*/  IMAD.WIDE R6, R15, 0x2, R16 ;  /* 0x000000020f067825 */ /* 0x001fe200078e0210 */
[----:B------:R-:W-:-:S02]  /*635b0*/  PRMT R5, R93, 0x7610, R5 ;  /* 0x000076105d057816 */ /* 0x000fc40000000005 */
[----:B------:R-:W3:Y:S05]  /*635c0*/  LDL.LU R93, [R1+0xe8] ;  /* 0x0000e800015d7983 */ /* 0x000eea0000300800 */
[----:B------:R0:W-:Y:S01]  /*635d0*/  @P2 STG.E.U16 desc[UR6][R6.64], R5 ;  /* 0x0000000506002986 */ /* 0x0001e2000c101506 */
[----:B------:R-:W-:Y:S02]  /*635e0*/  ISETP.LT.AND P2, PT, R74, R0, !P1 ;  /* 0x000000004a00720c */ /* 0x000fe40004f41270 */
[----:B------:R-:W-:Y:S01]  /*635f0*/  PRMT R13, R70, 0x7610, R13 ;  /* 0x00007610460d7816 */ /* 0x000fe2000000000d */
[----:B------:R-:W3:Y:S01]  /*63600*/  LDC R0, c[0x0][0x398] ;  /* 0x0000e600ff007b82 */ /* 0x000ee20000000800 */
[----:B0-----:R-:W-:-:S09]  /*63610*/  IMAD.WIDE R4, R15, 0x2, R2 ;  /* 0x000000020f047825 */ /* 0x001fd200078e0202 */
[----:B------:R0:W-:Y:S01]  /*63620*/  @P2 STG.E.U16 desc[UR6][R4.64], R13 ;  /* 0x0000000d04002986 */ /* 0x0001e2000c101506 */
[----:B-1----:R-:W-:Y:S01]  /*63630*/  ISETP.LT.AND P2, PT, R72, R14, !P1 ;  /* 0x0000000e4800720c */ /* 0x002fe20004f41270 */
[----:B------:R-:W-:Y:S01]  /*63640*/  IMAD.WIDE R6, R15, 0x2, R10 ;  /* 0x000000020f067825 */ /* 0x000fe200078e020a */
[----:B----4-:R-:W-:Y:S01]  /*63650*/  ISETP.LT.AND P1, PT, R91, R18, !P1 ;  /* 0x000000125b00720c */ /* 0x010fe20004f21270 */
[----:B------:R-:W1:Y:S02]  /*63660*/  LDC R14, c[0x0][0x398] ;  /* 0x0000e600ff0e7b82 */ /* 0x000e640000000800 */
[----:B------:R-:W-:Y:S02]  /*63670*/  VIADD R18, R86, 0x7a ;  /* 0x0000007a56127836 */ /* 0x000fe40000000000 */
[----:B0-----:R-:W-:Y:S01]  /*63680*/  IMAD.WIDE R12, R15, 0x2, R8 ;  /* 0x000000020f0c7825 */ /* 0x001fe200078e0208 */
[----:B--2---:R-:W-:-:S05]  /*63690*/  F2FP.F16.F32.PACK_AB R61, R61, R76 ;  /* 0x0000004c3d3d723e */ /* 0x004fca00000000ff */
[----:B------:R3:W-:Y:S01]  /*636a0*/  @P2 STG.E.U16 desc[UR6][R6.64], R61 ;  /* 0x0000003d06002986 */ /* 0x0007e2000c101506 */
[----:B------:R-:W-:Y:S02]  /*636b0*/  ISETP.GE.AND P2, PT, R18, R65, PT ;  /* 0x000000411200720c */ /* 0x000fe40003f46270 */
[----:B------:R-:W-:Y:S01]  /*636c0*/  PRMT R5, R61, 0x7632, R5 ;  /* 0x000076323d057816 */ /* 0x000fe20000000005 */
[----:B------:R-:W2:Y:S01]  /*636d0*/  LDL.LU R65, [R1+0x210c] ;  /* 0x00210c0001417983 */ /* 0x000ea20000300800 */
[----:B------:R-:W-:Y:S01]  /*636e0*/  IMAD.IADD R15, R15, 0x1, R71 ;  /* 0x000000010f0f7824 */ /* 0x000fe200078e0247 */
[----:B------:R-:W0:Y:S02]  /*636f0*/  LDC R18, c[0x0][0x398] ;  /* 0x0000e600ff127b82 */ /* 0x000e240000000800 */
[----:B------:R-:W4:Y:S04]  /*63700*/  LDL.S16 R70, [R1+0x3d8] ;  /* 0x0003d80001467983 */ /* 0x000f280000100600 */
[----:B------:R-:W2:Y:S04]  /*63710*/  LDL.LU.S16 R76, [R1+0x3da] ;  /* 0x0003da00014c7983 */ /* 0x000ea80000300600 */
[----:B------:R-:W2:Y:S04]  /*63720*/  LDL.LU R75, [R1+0xec] ;  /* 0x0000ec00014b7983 */ /* 0x000ea80000300800 */
[----:B------:R0:W-:Y:S01]  /*63730*/  @P1 STG.E.U16 desc[UR6][R12.64], R5 ;  /* 0x000000050c001986 */ /* 0x0001e2000c101506 */
[----:B---3--:R-:W-:-:S03]  /*63740*/  PRMT R7, R73, 0x7610, R7 ;  /* 0x0000761049077816 */ /* 0x008fc60000000007 */
[----:B------:R-:W3:Y:S01]  /*63750*/  LDL.S16 R73, [R1+0x3dc] ;  /* 0x0003dc0001497983 */ /* 0x000ee20000100600 */
[----:B0-----:R-:W-:-:S03]  /*63760*/  PRMT R13, R89, 0x7610, R13 ;  /* 0x00007610590d7816 */ /* 0x001fc6000000000d */
[----:B------:R-:W3:Y:S01]  /*63770*/  LDL.LU.S16 R89, [R1+0x3de] ;  /* 0x0003de0001597983 */ /* 0x000ee20000300600 */
[----:B------:R-:W-:Y:S02]  /*63780*/  ISETP.LT.AND P1, PT, R66, R0, !P2 ;  /* 0x000000004200720c */ /* 0x000fe40005721270 */
[----:B------:R-:W0:Y:S01]  /*63790*/  LDC R0, c[0x0][0x398] ;  /* 0x0000e600ff007b82 */ /* 0x000e220000000800 */
[----:B------:R-:W-:-:S10]  /*637a0*/  IMAD.WIDE R4, R15, 0x2, R16 ;  /* 0x000000020f047825 */ /* 0x000fd400078e0210 */
[----:B------:R1:W-:Y:S02]  /*637b0*/  @P1 STG.E.U16 desc[UR6][R4.64], R7 ;  /* 0x0000000704001986 */ /* 0x0003e4000c101506 */
[----:B-1----:R-:W-:Y:S02]  /*637c0*/  ISETP.LT.AND P1, PT, R74, R14, !P2 ;  /* 0x0000000e4a00720c */ /* 0x002fe40005721270 */
[----:B------:R-:W1:Y:S01]  /*637d0*/  LDC R14, c[0x0][0x398] ;  /* 0x0000e600ff0e7b82 */ /* 0x000e620000000800 */
[----:B------:R-:W-:-:S10]  /*637e0*/  IMAD.WIDE R6, R15, 0x2, R2 ;  /* 0x000000020f067825 */ /* 0x000fd400078e0202 */
[----:B------:R0:W-:Y:S02]  /*637f0*/  @P1 STG.E.U16 desc[UR6][R6.64], R13 ;  /* 0x0000000d06001986 */ /* 0x0001e4000c101506 */
[----:B0-----:R-:W-:Y:S02]  /*63800*/  ISETP.LT.AND P1, PT, R72, R0, !P2 ;  /* 0x000000004800720c */ /* 0x001fe40005721270 */
[----:B------:R-:W-:Y:S01]  /*63810*/  ISETP.LT.AND P2, PT, R91, R18, !P2 ;  /* 0x000000125b00720c */ /* 0x000fe20005741270 */
[----:B------:R-:W0:Y:S01]  /*63820*/  LDC R0, c[0x0][0x398] ;  /* 0x0000e600ff007b82 */ /* 0x000e220000000800 */
[----:B------:R-:W-:-:S04]  /*63830*/  IMAD.WIDE R4, R15, 0x2, R10 ;  /* 0x000000020f047825 */ /* 0x000fc800078e020a */
[----:B------:R-:W-:Y:S02]  /*63840*/  VIADD R18, R86, 0x7b ;  /* 0x0000007b56127836 */ /* 0x000fe40000000000 */
[----:B------:R-:W-:-:S04]  /*63850*/  IMAD.WIDE R12, R15, 0x2, R8 ;  /* 0x000000020f0c7825 */ /* 0x000fc800078e0208 */
[----:B------:R-:W-:Y:S01]  /*63860*/  IMAD.IADD R15, R15, 0x1, R71 ;  /* 0x000000010f0f7824 */ /* 0x000fe200078e0247 */
[----:B------:R-:W-:Y:S02]  /*63870*/  F2FP.F16.F32.PACK_AB R62, R62, R93 ;  /* 0x0000005d3e3e723e */ /* 0x000fe400000000ff */
[----:B------:R-:W3:Y:S02]  /*63880*/  LDL.LU R93, [R1+0xf0] ;  /* 0x0000f000015d7983 */ /* 0x000ee40000300800 */
[----:B------:R-:W-:Y:S02]  /*63890*/  PRMT R7, R62, 0x7632, R7 ;  /* 0x000076323e077816 */ /* 0x000fe40000000007 */
[----:B------:R-:W-:Y:S01]  /*638a0*/  @P1 STG.E.U16 desc[UR6][R4.64], R62 ;  /* 0x0000003e04001986 */ /* 0x000fe2000c101506 */
[----:B------:R-:W-:Y:S02]  /*638b0*/  ISETP.GE.AND P1, PT, R18, R87, PT ;  /* 0x000000571200720c */ /* 0x000fe40003f26270 */
[----:B------:R-:W0:Y:S01]  /*638c0*/  LDC R18, c[0x0][0x398] ;  /* 0x0000e600ff127b82 */ /* 0x000e220000000800 */
[----:B------:R1:W-:Y:S02]  /*638d0*/  @P2 STG.E.U16 desc[UR6][R12.64], R7 ;  /* 0x000000070c002986 */ /* 0x0003e4000c101506 */
[----:B-1----:R-:W-:-:S05]  /*638e0*/  ISETP.LT.AND P2, PT, R66, R14, !P1 ;  /* 0x0000000e4200720c */ /* 0x002fca0004f41270 */
[----:B------:R-:W1:Y:S01]  /*638f0*/  LDC R14, c[0x0][0x398] ;  /* 0x0000e600ff0e7b82 */ /* 0x000e620000000800 */
[C---:B------:R-:W-:Y:S01]  /*63900*/  IMAD.WIDE R6, R15.reuse, 0x2, R16 ;  /* 0x000000020f067825 */ /* 0x040fe200078e0210 */
[----:B----4-:R-:W-:Y:S02]  /*63910*/  PRMT R5, R70, 0x7610, R5 ;  /* 0x0000761046057816 */ /* 0x010fe40000000005 */
[----:B------:R-:W4:Y:S04]  /*63920*/  LDL.S16 R70, [R1+0x3e0] ;  /* 0x0003e00001467983 */ /* 0x000f280000100600 */
[----:B------:R1:W-:Y:S01]  /*63930*/  @P2 STG.E.U16 desc[UR6][R6.64], R5 ;  /* 0x0000000506002986 */ /* 0x0003e2000c101506 */
[----:B0-----:R-:W-:Y:S02]  /*63940*/  ISETP.LT.AND P2, PT, R74, R0, !P1 ;  /* 0x000000004a00720c */ /* 0x001fe40004f41270 */
[----:B--2---:R-:W-:Y:S01]  /*63950*/  PRMT R13, R76, 0x7610, R13 ;  /* 0x000076104c0d7816 */ /* 0x004fe2000000000d */
[----:B------:R-:W0:Y:S01]  /*63960*/  LDC R0, c[0x0][0x398] ;  /* 0x0000e600ff007b82 */ /* 0x000e220000000800 */
[----:B------:R-:W2:Y:S01]  /*63970*/  LDL.LU.S16 R76, [R1+0x3e2] ;  /* 0x0003e200014c7983 */ /* 0x000ea20000300600 */
[----:B-1----:R-:W-:-:S08]  /*63980*/  IMAD.WIDE R4, R15, 0x2, R2 ;  /* 0x000000020f047825 */ /* 0x002fd000078e0202 */
[----:B------:R1:W-:Y:S01]  /*63990*/  @P2 STG.E.U16 desc[UR6][R4.64], R13 ;  /* 0x0000000d04002986 */ /* 0x0003e2000c101506 */
[----:B------:R-:W-:Y:S02]  /*639a0*/  ISETP.LT.AND P2, PT, R72, R14, !P1 ;  /* 0x0000000e4800720c */ /* 0x000fe40004f41270 */
[----:B------:R-:W-:Y:S02]  /*639b0*/  ISETP.LT.AND P1, PT, R91, R18, !P1 ;  /* 0x000000125b00720c */ /* 0x000fe40004f21270 */
[----:B------:R-:W-:Y:S01]  /*639c0*/  F2FP.F16.F32.PACK_AB R63, R63, R75 ;  /* 0x0000004b3f3f723e */ /* 0x000fe200000000ff */
[----:B------:R-:W-:Y:S01]  /*639d0*/  IMAD.WIDE R6, R15, 0x2, R10 ;  /* 0x000000020f067825 */ /* 0x000fe200078e020a */
[----:B------:R-:W0:Y:S02]  /*639e0*/  LDC R14, c[0x0][0x398] ;  /* 0x0000e600ff0e7b82 */ /* 0x000e240000000800 */
[----:B-1----:R-:W-:Y:S01]  /*639f0*/  PRMT R5, R63, 0x7632, R5 ;  /* 0x000076323f057816 */ /* 0x002fe20000000005 */
[----:B------:R-:W-:-:S04]  /*63a00*/  IMAD.WIDE R12, R15, 0x2, R8 ;  /* 0x000000020f0c7825 */ /* 0x000fc800078e0208 */
[----:B------:R-:W-:Y:S04]  /*63a10*/  @P2 STG.E.U16 desc[UR6][R6.64], R63 ;  /* 0x0000003f06002986 */ /* 0x000fe8000c101506 */
[----:B------:R3:W-:Y:S02]  /*63a20*/  @P1 STG.E.U16 desc[UR6][R12.64], R5 ;  /* 0x000000050c001986 */ /* 0x0007e4000c101506 */
[----:B---3--:R-:W-:Y:S02]  /*63a30*/  PRMT R13, R89, 0x7610, R13 ;  /* 0x00007610590d7816 */ /* 0x008fe4000000000d */
[----:B------:R-:W3:Y:S01]  /*63a40*/  LDL.LU R89, [R1+0xf4] ;  /* 0x0000f40001597983 */ /* 0x000ee20000300800 */
[----:B------:R-:W-:Y:S02]  /*63a50*/  VIADD R18, R86, 0x7c ;  /* 0x0000007c56127836 */ /* 0x000fe40000000000 */
[----:B------:R-:W-:Y:S01]  /*63a60*/  IMAD.IADD R15, R15, 0x1, R71 ;  /* 0x000000010f0f7824 */ /* 0x000fe200078e0247 */
[----:B------:R-:W-:Y:S01]  /*63a70*/  PRMT R7, R73, 0x7610, R7 ;  /* 0x0000761049077816 */ /* 0x000fe20000000007 */
[----:B------:R-:W3:Y:S01]  /*63a80*/  LDL.S16 R75, [R1+0x3e4] ;  /* 0x0003e400014b7983 */ /* 0x000ee20000100600 */
[----:B------:R-:W-:Y:S01]  /*63a90*/  ISETP.GE.AND P2, PT, R18, R69, PT ;  /* 0x000000451200720c */ /* 0x000fe20003f46270 */
[----:B------:R-:W-:Y:S01]  /*63aa0*/  IMAD.WIDE R4, R15, 0x2, R16 ;  /* 0x000000020f047825 */ /* 0x000fe200078e0210 */
[----:B------:R-:W1:Y:S01]  /*63ab0*/  LDC R18, c[0x0][0x398] ;  /* 0x0000e600ff127b82 */ /* 0x000e620000000800 */
[----:B------:R-:W3:Y:S01]  /*63ac0*/  LDL.LU.S16 R73, [R1+0x3e6] ;  /* 0x0003e60001497983 */ /* 0x000ee20000300600 */
[----:B0-----:R-:W-:-:S06]  /*63ad0*/  ISETP.LT.AND P1, PT, R66, R0, !P2 ;  /* 0x000000004200720c */ /* 0x001fcc0005721270 */
[----:B------:R-:W0:Y:S07]  /*63ae0*/  LDC R0, c[0x0][0x398] ;  /* 0x0000e600ff007b82 */ /* 0x000e2e0000000800 */
[----:B------:R1:W-:Y:S01]  /*63af0*/  @P1 STG.E.U16 desc[UR6][R4.64], R7 ;  /* 0x0000000704001986 */ /* 0x0003e2000c101506 */
[----:B------:R-:W-:Y:S02]  /*63b00*/  ISETP.LT.AND P1, PT, R74, R14, !P2 ;  /* 0x0000000e4a00720c */ /* 0x000fe40005721270 */
[----:B------:R-:W0:Y:S01]  /*63b10*/  LDC R14, c[0x0][0x398] ;  /* 0x0000e600ff0e7b82 */ /* 0x000e220000000800 */
[----:B-1----:R-:W-:-:S10]  /*63b20*/  IMAD.WIDE R6, R15, 0x2, R2 ;  /* 0x000000020f067825 */ /* 0x002fd400078e0202 */
[----:B------:R1:W-:Y:S01]  /*63b30*/  @P1 STG.E.U16 desc[UR6][R6.64], R13 ;  /* 0x0000000d06001986 */ /* 0x0003e2000c101506 */
[----:B0-----:R-:W-:Y:S02]  /*63b40*/  ISETP.LT.AND P1, PT, R72, R0, !P2 ;  /* 0x000000004800720c */ /* 0x001fe40005721270 */
[----:B------:R-:W-:Y:S01]  /*63b50*/  ISETP.LT.AND P2, PT, R91, R18, !P2 ;  /* 0x000000125b00720c */ /* 0x000fe20005741270 */
[----:B------:R-:W0:Y:S01]  /*63b60*/  LDC R0, c[0x0][0x398] ;  /* 0x0000e600ff007b82 */ /* 0x000e220000000800 */
[----:B------:R-:W-:-:S04]  /*63b70*/  IMAD.WIDE R4, R15, 0x2, R10 ;  /* 0x000000020f047825 */ /* 0x000fc800078e020a */
[----:B------:R-:W-:Y:S02]  /*63b80*/  VIADD R18, R86, 0x7d ;  /* 0x0000007d56127836 */ /* 0x000fe40000000000 */
[----:B-1----:R-:W-:Y:S01]  /*63b90*/  IMAD.WIDE R12, R15, 0x2, R8 ;  /* 0x000000020f0c7825 */ /* 0x002fe200078e0208 */
[----:B------:R-:W-:-:S03]  /*63ba0*/  F2FP.F16.F32.PACK_AB R64, R64, R93 ;  /* 0x0000005d4040723e */ /* 0x000fc600000000ff */
[----:B------:R-:W-:Y:S01]  /*63bb0*/  IMAD.IADD R15, R15, 0x1, R71 ;  /* 0x000000010f0f7824 */ /* 0x000fe200078e0247 */
[----:B------:R-:W3:Y:S01]  /*63bc0*/  LDL.LU R93, [R1+0xf8] ;  /* 0x0000f800015d7983 */ /* 0x000ee20000300800 */
[----:B------:R-:W-:-:S03]  /*63bd0*/  PRMT R7, R64, 0x7632, R7 ;  /* 0x0000763240077816 */ /* 0x000fc60000000007 */
[----:B------:R-:W-:Y:S01]  /*63be0*/  @P1 STG.E.U16 desc[UR6][R4.64], R64 ;  /* 0x0000004004001986 */ /* 0x000fe2000c101506 */
[----:B------:R-:W-:Y:S02]  /*63bf0*/  ISETP.GE.AND P1, PT, R18, R21, PT ;  /* 0x000000151200720c */ /* 0x000fe40003f26270 */
[----:B------:R-:W1:Y:S01]  /*63c00*/  LDC R18, c[0x0][0x398] ;  /* 0x0000e600ff127b82 */ /* 0x000e620000000800 */
[----:B------:R0:W-:Y:S01]  /*63c10*/  @P2 STG.E.U16 desc[UR6][R12.64], R7 ;  /* 0x000000070c002986 */ /* 0x0001e2000c101506 */
[----:B------:R-:W-:-:S06]  /*63c20*/  ISETP.LT.AND P2, PT, R66, R14, !P1 ;  /* 0x0000000e4200720c */ /* 0x000fcc0004f41270 */
[----:B------:R-:W1:Y:S01]  /*63c30*/  LDC R14, c[0x0][0x398] ;  /* 0x0000e600ff0e7b82 */ /* 0x000e620000000800 */
[----:B0-----:R-:W-:Y:S01]  /*63c40*/  IMAD.WIDE R6, R15, 0x2, R16 ;  /* 0x000000020f067825 */ /* 0x001fe200078e0210 */
[----:B----4-:R-:W-:Y:S02]  /*63c50*/  PRMT R5, R70, 0x7610, R5 ;  /* 0x0000761046057816 */ /* 0x010fe40000000005 */
[----:B------:R-:W4:Y:S04]  /*63c60*/  LDL.S16 R70, [R1+0x3e8] ;  /* 0x0003e80001467983 */ /* 0x000f280000100600 */
[----:B------:R0:W-:Y:S01]  /*63c70*/  @P2 STG.E.U16 desc[UR6][R6.64], R5 ;  /* 0x0000000506002986 */ /* 0x0001e2000c101506 */
[----:B------:R-:W-:Y:S02]  /*63c80*/  ISETP.LT.AND P2, PT, R74, R0, !P1 ;  /* 0x000000004a00720c */ /* 0x000fe40004f41270 */
[----:B------:R-:W3:Y:S01]  /*63c90*/  LDC R0, c[0x0][0x398] ;  /* 0x0000e600ff007b82 */ /* 0x000ee20000000800 */
[----:B--2---:R-:W-:-:S02]  /*63ca0*/  PRMT R13, R76, 0x7610, R13 ;  /* 0x000076104c0d7816 */ /* 0x004fc4000000000d */
[----:B------:R-:W2:Y:S01]  /*63cb0*/  LDL.LU.S16 R76, [R1+0x3ea] ;  /* 0x0003ea00014c7983 */ /* 0x000ea20000300600 */
[----:B0-----:R-:W-:-:S07]  /*63cc0*/  IMAD.WIDE R4, R15, 0x2, R2 ;  /* 0x000000020f047825 */ /* 0x001fce00078e0202 */
[----:B------:R0:W-:Y:S01]  /*63cd0*/  @P2 STG.E.U16 desc[UR6][R4.64], R13 ;  /* 0x0000000d04002986 */ /* 0x0001e2000c101506 */
[----:B-1----:R-:W-:Y:S02]  /*63ce0*/  ISETP.LT.AND P2, PT, R72, R14, !P1 ;  /* 0x0000000e4800720c */ /* 0x002fe40004f41270 */
[----:B------:R-:W-:Y:S01]  /*63cf0*/  ISETP.LT.AND P1, PT, R91, R18, !P1 ;  /* 0x000000125b00720c */ /* 0x000fe20004f21270 */
[C---:B------:R-:W-:Y:S01]  /*63d00*/  IMAD.WIDE R6, R15.reuse, 0x2, R10 ;  /* 0x000000020f067825 */ /* 0x040fe200078e020a */
[----:B------:R-:W1:Y:S03]  /*63d10*/  LDC R14, c[0x0][0x398] ;  /* 0x0000e600ff0e7b82 */ /* 0x000e660000000800 */
[----:B------:R-:W-:Y:S02]  /*63d20*/  VIADD R18, R86, 0x7e ;  /* 0x0000007e56127836 */ /* 0x000fe40000000000 */
[----:B0-----:R-:W-:Y:S01]  /*63d30*/  IMAD.WIDE R12, R15, 0x2, R8 ;  /* 0x000000020f0c7825 */ /* 0x001fe200078e0208 */
[----:B---3--:R-:W-:-:S02]  /*63d40*/  F2FP.F16.F32.PACK_AB R65, R65, R89 ;  /* 0x000000594141723e */ /* 0x008fc400000000ff */
[----:B------:R-:W3:Y:S02]  /*63d50*/  LDL.S16 R89, [R1+0x12c] ;  /* 0x00012c0001597983 */ /* 0x000ee40000100600 */
[----:B------:R-:W-:Y:S02]  /*63d60*/  PRMT R5, R65, 0x7632, R5 ;  /* 0x0000763241057816 */ /* 0x000fe40000000005 */
[----:B------:R0:W-:Y:S01]  /*63d70*/  @P2 STG.E.U16 desc[UR6][R6.64], R65 ;  /* 0x0000004106002986 */ /* 0x0001e2000c101506 */
[----:B------:R-:W-:Y:S01]  /*63d80*/  ISETP.GE.AND P2, PT, R18, R19, PT ;  /* 0x000000131200720c */ /* 0x000fe20003f46270 */
[----:B------:R-:W-:Y:S01]  /*63d90*/  IMAD.IADD R15, R15, 0x1, R71 ;  /* 0x000000010f0f7824 */ /* 0x000fe200078e0247 */
[----:B------:R-:W1:Y:S01]  /*63da0*/  LDC R18, c[0x0][0x398] ;  /* 0x0000e600ff127b82 */ /* 0x000e620000000800 */
[----:B------:R0:W-:Y:S01]  /*63db0*/  @P1 STG.E.U16 desc[UR6][R12.64], R5 ;  /* 0x000000050c001986 */ /* 0x0001e2000c101506 */
[----:B------:R-:W-:-:S03]  /*63dc0*/  ISETP.LT.AND P1, PT, R66, R0, !P2 ;  /* 0x000000004200720c */ /* 0x000fc60005721270 */
[----:B------:R-:W3:Y:S03]  /*63dd0*/  LDL.LU.S16 R86, [R1+0x12e] ;  /* 0x00012e0001567983 */ /* 0x000ee60000300600 */
[----:B------:R-:W1:Y:S01]  /*63de0*/  LDC R0, c[0x0][0x398] ;  /* 0x0000e600ff007b82 */ /* 0x000e620000000800 */
[----:B------:R-:W3:Y:S01]  /*63df0*/  LDL.LU R66, [R1+0x2108] ;  /* 0x0021080001427983 */ /* 0x000ee20000300800 */
[----:B0-----:R-:W-:Y:S01]  /*63e00*/  PRMT R7, R75, 0x7610, R7 ;  /* 0x000076104b077816 */ /* 0x001fe20000000007 */
[----:B------:R-:W0:Y:S01]  /*63e10*/  S2R R20, SR_TID.X ;  /* 0x0000000000147919 */ /* 0x000e220000002100 */
[----:B------:R-:W-:-:S05]  /*63e20*/  IMAD.WIDE R4, R15, 0x2, R16 ;  /* 0x000000020f047825 */ /* 0x000fca00078e0210 */
[----:B------:R1:W-:Y:S02]  /*63e30*/  @P1 STG.E.U16 desc[UR6][R4.64], R7 ;  /* 0x0000000704001986 */ /* 0x0003e4000c101506 */
[----:B-1----:R-:W-:Y:S02]  /*63e40*/  ISETP.LT.AND P1, PT, R74, R14, !P2 ;  /* 0x0000000e4a00720c */ /* 0x002fe40005721270 */
[----:B------:R-:W-:Y:S01]  /*63e50*/  PRMT R13, R73, 0x7610, R13 ;  /* 0x00007610490d7816 */ /* 0x000fe2000000000d */
[----:B------:R-:W-:-:S10]  /*63e60*/  IMAD.WIDE R6, R15, 0x2, R2 ;  /* 0x000000020f067825 */ /* 0x000fd400078e0202 */
[----:B------:R1:W-:Y:S01]  /*63e70*/  @P1 STG.E.U16 desc[UR6][R6.64], R13 ;  /* 0x0000000d06001986 */ /* 0x0003e2000c101506 */
[----:B------:R-:W-:Y:S02]  /*63e80*/  ISETP.LT.AND P1, PT, R72, R0, !P2 ;  /* 0x000000004800720c */ /* 0x000fe40005721270 */
[----:B------:R-:W-:Y:S01]  /*63e90*/  ISETP.LT.AND P2, PT, R91, R18, !P2 ;  /* 0x000000125b00720c */ /* 0x000fe20005741270 */
[C---:B------:R-:W-:Y:S02]  /*63ea0*/  IMAD.IADD R19, R15.reuse, 0x1, R71 ;  /* 0x000000010f137824 */ /* 0x040fe400078e0247 */
[----:B------:R-:W-:Y:S01]  /*63eb0*/  IMAD.WIDE R4, R15, 0x2, R8 ;  /* 0x000000020f047825 */ /* 0x000fe200078e0208 */
[----:B0-----:R-:W-:-:S03]  /*63ec0*/  ISETP.GE.U32.AND P6, PT, R20, 0x20, PT ;  /* 0x000000201400780c */ /* 0x001fc60003fc6070 */
[----:B-1----:R-:W-:-:S04]  /*63ed0*/  IMAD.WIDE R12, R15, 0x2, R10 ;  /* 0x000000020f0c7825 */ /* 0x002fc800078e020a */
[----:B------:R-:W-:-:S04]  /*63ee0*/  IMAD.WIDE R16, R19, 0x2, R16 ;  /* 0x0000000213107825 */ /* 0x000fc800078e0210 */
[----:B------:R-:W-:-:S04]  /*63ef0*/  IMAD.WIDE R2, R19, 0x2, R2 ;  /* 0x0000000213027825 */ /* 0x000fc800078e0202 */
[----:B------:R-:W-:-:S04]  /*63f00*/  IMAD.WIDE R10, R19, 0x2, R10 ;  /* 0x00000002130a7825 */ /* 0x000fc800078e020a */
[----:B------:R-:W-:Y:S01]  /*63f10*/  IMAD.WIDE R8, R19, 0x2, R8 ;  /* 0x0000000213087825 */ /* 0x000fe200078e0208 */
[----:B----4-:R-:W-:Y:S02]  /*63f20*/  PRMT R6, R70, 0x7610, R6 ;  /* 0x0000761046067816 */ /* 0x010fe40000000006 */
[----:B--2---:R-:W-:Y:S02]  /*63f30*/  PRMT R7, R76, 0x7610, R7 ;  /* 0x000076104c077816 */ /* 0x004fe40000000007 */
[----:B---3--:R-:W-:-:S04]  /*63f40*/  F2FP.F16.F32.PACK_AB R66, R66, R93 ;  /* 0x0000005d4242723e */ /* 0x008fc800000000ff */
[----:B------:R-:W-:Y:S01]  /*63f50*/  PRMT R0, R66, 0x7632, R0 ;  /* 0x0000763242007816 */ /* 0x000fe20000000000 */
[----:B------:R0:W-:Y:S01]  /*63f60*/  @P1 STG.E.U16 desc[UR6][R12.64], R66 ;  /* 0x000000420c001986 */ /* 0x0001e2000c101506 */
[----:B------:R-:W-:-:S03]  /*63f70*/  PRMT R14, R86, 0x7610, R14 ;  /* 0x00007610560e7816 */ /* 0x000fc6000000000e */
[----:B------:R1:W-:Y:S04]  /*63f80*/  @P2 STG.E.U16 desc[UR6][R4.64], R0 ;  /* 0x0000000004002986 */ /* 0x0003e8000c101506 */
[----:B------:R1:W-:Y:S01]  /*63f90*/  @P3 STG.E.U16 desc[UR6][R16.64], R6 ;  /* 0x0000000610003986 */ /* 0x0003e2000c101506 */
[----:B0-----:R-:W-:-:S03]  /*63fa0*/  PRMT R13, R89, 0x7610, R13 ;  /* 0x00007610590d7816 */ /* 0x001fc6000000000d */
[----:B------:R1:W-:Y:S04]  /*63fb0*/  @P4 STG.E.U16 desc[UR6][R2.64], R7 ;  /* 0x0000000702004986 */ /* 0x0003e8000c101506 */
[----:B------:R1:W-:Y:S04]  /*63fc0*/  @P5 STG.E.U16 desc[UR6][R10.64], R13 ;  /* 0x0000000d0a005986 */ /* 0x0003e8000c101506 */
[----:B------:R1:W-:Y:S01]  /*63fd0*/  @P0 STG.E.U16 desc[UR6][R8.64], R14 ;  /* 0x0000000e08000986 */ /* 0x0003e2000c101506 */
[----:B------:R-:W-:Y:S06]  /*63fe0*/  BAR.SYNC.DEFER_BLOCKING 0x0 ;  /* 0x0000000000007b1d */ /* 0x000fec0000010000 */
[----:B------:R-:W-:Y:S05]  /*63ff0*/  @P6 BRA `(.L_x_13) ;  /* 0x0000000000a06947 */ /* 0x000fea0003800000 */
[----:B-1----:R-:W0:Y:S01]  /*64000*/  S2R R3, SR_CgaCtaId ;  /* 0x0000000000037919 */ /* 0x002e220000008800 */
[----:B------:R-:W-:Y:S01]  /*64010*/  NOP ;  /* 0x0000000000007918 */ /* 0x000fe20000000000 */
[----:B------:R-:W-:Y:S01]  /*64020*/  MOV R0, 0x50 ;  /* 0x0000005000007802 */ /* 0x000fe20000000f00 */
[----:B------:R-:W-:-:S03]  /*64030*/  IMAD.MOV.U32 R7, RZ, RZ, 0x1 ;  /* 0x00000001ff077424 */ /* 0x000fc600078e00ff */
[----:B0-----:R-:W-:Y:S01]  /*64040*/  LEA R9, R3, R0, 0x18 ;  /* 0x0000000003097211 */ /* 0x001fe200078ec0ff */
[----:B------:R-:W-:Y:S02]  /*64050*/  IMAD.U32 R0, RZ, RZ, UR5 ;  /* 0x00000005ff007e24 */ /* 0x000fe4000f8e00ff */
[----:B------:R-:W-:Y:S02]  /*64060*/  IMAD.MOV.U32 R3, RZ, RZ, 0xffff ;  /* 0x0000ffffff037424 */ /* 0x000fe400078e00ff */
[----:B------:R-:W0:Y:S01]  /*64070*/  LDS R5, [R9] ;  /* 0x0000000009057984 */ /* 0x000e220000000800 */
[----:B------:R-:W-:-:S04]  /*64080*/  LOP3.LUT R0, R0, 0xffff, RZ, 0xc0, !PT ;  /* 0x0000ffff00007812 */ /* 0x000fc800078ec0ff */
[----:B------:R-:W-:-:S05]  /*64090*/  SHF.R.U32.HI R0, RZ, 0x5, R0 ;  /* 0x00000005ff007819 */ /* 0x000fca0000011600 */
[----:B------:R-:W-:Y:S01]  /*640a0*/  VIADD R2, R0, 0x10 ;  /* 0x0000001000027836 */ /* 0x000fe20000000000 */
[----:B------:R-:W-:-:S04]  /*640b0*/  SHF.L.U32 R0, R3, R0, RZ ;  /* 0x0000000003007219 */ /* 0x000fc800000006ff */
[----:B------:R-:W-:-:S04]  /*640c0*/  SHF.L.U32 R3, R7, R2, RZ ;  /* 0x0000000207037219 */ /* 0x000fc800000006ff */
[----:B------:R-:W-:-:S04]  /*640d0*/  LOP3.LUT R0, R3, R0, RZ, 0xfc, !PT ;  /* 0x0000000003007212 */ /* 0x000fc800078efcff */
[C---:B------:R-:W-:Y:S02]  /*640e0*/  LOP3.LUT R2, R0.reuse, 0xffff, RZ, 0xc0, !PT ;  /* 0x0000ffff00027812 */ /* 0x040fe400078ec0ff */
[----:B0-----:R-:W-:-:S04]  /*640f0*/  LOP3.LUT R3, R0, 0xffff, R5, 0x80, !PT ;  /* 0x0000ffff00037812 */ /* 0x001fc800078e8005 */
[----:B------:R-:W-:-:S13]  /*64100*/  ISETP.NE.AND P0, PT, R3, R2, PT ;  /* 0x000000020300720c */ /* 0x000fda0003f05270 */
[----:B------:R-:W-:Y:S05]  /*64110*/  @P0 BRA `(.L_x_14) ;  /* 0x0000000000500947 */ /* 0x000fea0003800000 */
[----:B------:R-:W-:Y:S02]  /*64120*/  SHF.R.U32.HI R5, RZ, 0x10, R5 ;  /* 0x00000010ff057819 */ /* 0x000fe40000011605 */
[----:B------:R-:W-:-:S04]  /*64130*/  SHF.R.U32.HI R2, RZ, 0x10, R0 ;  /* 0x00000010ff027819 */ /* 0x000fc80000011600 */
[----:B------:R-:W-:-:S04]  /*64140*/  LOP3.LUT R5, R5, R2, RZ, 0xc0, !PT ;  /* 0x0000000205057212 */ /* 0x000fc800078ec0ff */
[----:B------:R-:W-:-:S13]  /*64150*/  ISETP.NE.AND P0, PT, R5, R2, PT ;  /* 0x000000020500720c */ /* 0x000fda0003f05270 */
[----:B------:R-:W-:Y:S05]  /*64160*/  @P0 BRA `(.L_x_15) ;  /* 0x0000000000300947 */ /* 0x000fea0003800000 */
[----:B------:R-:W-:Y:S01]  /*64170*/  R2UR UR4, R0 ;  /* 0x00000000000472ca */ /* 0x000fe200000e0000 */
[----:B------:R-:W0:Y:S01]  /*64180*/  S2R R3, SR_LANEID ;  /* 0x0000000000037919 */ /* 0x000e220000000000 */
[----:B------:R-:W-:-:S06]  /*64190*/  VOTE.ANY R2, PT, PT ;  /* 0x0000000000027806 */ /* 0x000fcc00038e0100 */
[----:B------:R-:W0:Y:S05]  /*641a0*/  FLO.U32 R2, R2 ;  /* 0x0000000200027300 */ /* 0x000e2a00000e0000 */
[----:B------:R-:W-:-:S06]  /*641b0*/  ULOP3.LUT UR4, URZ, UR4, URZ, 0x33, !UPT ;  /* 0x00000004ff047292 */ /* 0x000fcc000f8e33ff */
[----:B------:R-:W-:-:S04]  /*641c0*/  IMAD.U32 R4, RZ, RZ, UR4 ;  /* 0x00000004ff047e24 */ /* 0x000fc8000f8e00ff */
[----:B------:R-:W1:Y:S02]  /*641d0*/  REDUX UR5, R4 ;  /* 0x00000000040573c4 */ /* 0x000e640000000000 */
[----:B------:R2:W-:Y:S01]  /*641e0*/  UTCATOMSWS.AND URZ, UR4 ;  /* 0x0000000400ff79e3 */ /* 0x0005e20008000000 */
[----:B0-----:R-:W-:Y:S01]  /*641f0*/  ISETP.EQ.U32.AND P0, PT, R2, R3, PT ;  /* 0x000000030200720c */ /* 0x001fe20003f02070 */
[----:B-1----:R-:W-:-:S12]  /*64200*/  IMAD.U32 R0, RZ, RZ, UR5 ;  /* 0x00000005ff007e24 */ /* 0x002fd8000f8e00ff */
[----:B------:R2:W-:Y:S01]  /*64210*/  @P0 ATOMS.AND RZ, [R9], R0 ;  /* 0x0000000009ff038c */ /* 0x0005e20002800000 */
[----:B------:R-:W-:Y:S05]  /*64220*/  BRA `(.L_x_13) ;  /* 0x0000000000147947 */ /* 0x000fea0003800000 */
.L_x_15:
[----:B------:R-:W-:-:S07]  /*64230*/  MOV R2, 0x64250 ;  /* 0x0006425000027802 */ /* 0x000fce0000000f00 */
[----:B------:R-:W-:Y:S05]  /*64240*/  CALL.REL.NOINC `($__internal_0_$__cuda_sm10x_tcgen05_guardrail_trap_col_being_dealloced_not_returned_by_alloc) ;  /* 0x0000000000387944 */ /* 0x000fea0003c00000 */
[----:B------:R-:W-:Y:S05]  /*64250*/  BRA `(.L_x_13) ;  /* 0x0000000000087947 */ /* 0x000fea0003800000 */
.L_x_14:
[----:B------:R-:W-:-:S07]  /*64260*/  MOV R2, 0x64280 ;  /* 0x0006428000027802 */ /* 0x000fce0000000f00 */
[----:B------:R-:W-:Y:S05]  /*64270*/  CALL.REL.NOINC `($__internal_2_$__cuda_sm10x_tcgen05_guardrail_trap_unallocated_columns_being_dealloced) ;  /* 0x0000000000447944 */ /* 0x000fea0003c00000 */
.L_x_13:
[----:B------:R-:W-:Y:S01]  /*64280*/  NOP ;  /* 0x0000000000007918 */ /* 0x000fe20000000000 */
[----:B--2---:R-:W-:Y:S05]  /*64290*/  EXIT ;  /* 0x000000000000794d */ /* 0x004fea0003800000 */
.L_x_8:
[----:B-----5:R1:W-:Y:S04]  /*642a0*/  STL [R1+0x2108], R0 ;  /* 0x0021080001007387 */ /* 0x0203e80000100800 */
[----:B-1----:R-:W2:Y:S02]  /*642b0*/  LDL R0, [R1+0xea8] ;  /* 0x000ea80001007983 */ /* 0x002ea40000100800 */
[----:B--2---:R1:W2:Y:S02]  /*642c0*/  SYNCS.PHASECHK.TRANS64.TRYWAIT P1, [UR4], R0 ;  /* 0x00000000ff0075a7 */ /* 0x0042a40008021104 */
[----:B-1----:R1:W5:Y:S02]  /*642d0*/  LDL.LU R0, [R1+0x2108] ;  /* 0x0021080001007983 */ /* 0x0023640000300800 */
[----:B-12---:R-:W-:Y:S05]  /*642e0*/  @!P1 BRA `(.L_x_8) ;  /* 0xfffffffc00ec9947 */ /* 0x006fea000383ffff */
[----:B------:R-:W-:Y:S05]  /*642f0*/  BRA `(.L_x_16) ;  /* 0xfffffbfc00ec7947 */ /* 0x000fea000383ffff */
.L_x_12:
[----:B------:R-:W4:Y:S02]  /*64300*/  SYNCS.PHASECHK.TRANS64.TRYWAIT P0, [UR4], R0 ;  /* 0x00000000ff0075a7 */ /* 0x000f240008001104 */
[----:B----4-:R-:W-:Y:S05]  /*64310*/  @!P0 BRA `(.L_x_12) ;  /* 0xfffffffc00f88947 */ /* 0x010fea000383ffff */
[----:B------:R-:W-:Y:S05]  /*64320*/  BRA `(.L_x_11) ;  /* 0xfffffed0007c7947 */ /* 0x000fea000383ffff */
        .weak           $__internal_0_$__cuda_sm10x_tcgen05_guardrail_trap_col_being_dealloced_not_returned_by_alloc
        .type           $__internal_0_$__cuda_sm10x_tcgen05_guardrail_trap_col_being_dealloced_not_returned_by_alloc,@function
        .size           $__internal_0_$__cuda_sm10x_tcgen05_guardrail_trap_col_being_dealloced_not_returned_by_alloc,($__internal_1_$__cuda_sm10x_tcgen05_guardrail_trap_phase_invalid_during_alloc - $__internal_0_$__cuda_sm10x_tcgen05_guardrail_trap_col_being_dealloced_not_returned_by_alloc)
$__internal_0_$__cuda_sm10x_tcgen05_guardrail_trap_col_being_dealloced_not_returned_by_alloc:
[----:B------:R-:W-:Y:S05]  /*64330*/  BPT.TRAP 0x1 ;  /* 0x000000040000795c */ /* 0x000fea0000300000 */
[----:B------:R-:W-:-:S04]  /*64340*/  IMAD.MOV.U32 R3, RZ, RZ, 0x0 ;  /* 0x00000000ff037424 */ /* 0x000fc800078e00ff */
[----:B------:R-:W-:Y:S05]  /*64350*/  RET.REL.NODEC R2 `(matmul_kernel) ;  /* 0xfffff9bc02287950 */ /* 0x000fea0003c3ffff */
        .weak           $__internal_1_$__cuda_sm10x_tcgen05_guardrail_trap_phase_invalid_during_alloc
        .type           $__internal_1_$__cuda_sm10x_tcgen05_guardrail_trap_phase_invalid_during_alloc,@function
        .size           $__internal_1_$__cuda_sm10x_tcgen05_guardrail_trap_phase_invalid_during_alloc,($__internal_2_$__cuda_sm10x_tcgen05_guardrail_trap_unallocated_columns_being_dealloced - $__internal_1_$__cuda_sm10x_tcgen05_guardrail_trap_phase_invalid_during_alloc)
$__internal_1_$__cuda_sm10x_tcgen05_guardrail_trap_phase_invalid_during_alloc:
[----:B------:R-:W-:Y:S05]  /*64360*/  BPT.TRAP 0x1 ;  /* 0x000000040000795c */ /* 0x000fea0000300000 */
[----:B------:R-:W-:-:S04]  /*64370*/  IMAD.MOV.U32 R3, RZ, RZ, 0x0 ;  /* 0x00000000ff037424 */ /* 0x000fc800078e00ff */
[----:B------:R-:W-:Y:S05]  /*64380*/  RET.REL.NODEC R2 `(matmul_kernel) ;  /* 0xfffff9bc021c7950 */ /* 0x000fea0003c3ffff */
        .weak           $__internal_2_$__cuda_sm10x_tcgen05_guardrail_trap_unallocated_columns_being_dealloced
        .type           $__internal_2_$__cuda_sm10x_tcgen05_guardrail_trap_unallocated_columns_being_dealloced,@function
        .size           $__internal_2_$__cuda_sm10x_tcgen05_guardrail_trap_unallocated_columns_being_dealloced,(.L_x_20 - $__internal_2_$__cuda_sm10x_tcgen05_guardrail_trap_unallocated_columns_being_dealloced)
$__internal_2_$__cuda_sm10x_tcgen05_guardrail_trap_unallocated_columns_being_dealloced:
[----:B------:R-:W-:Y:S05]  /*64390*/  BPT.TRAP 0x1 ;  /* 0x000000040000795c */ /* 0x000fea0000300000 */
[----:B------:R-:W-:-:S04]  /*643a0*/  IMAD.MOV.U32 R3, RZ, RZ, 0x0 ;  /* 0x00000000ff037424 */ /* 0x000fc800078e00ff */
[----:B------:R-:W-:Y:S05]  /*643b0*/  RET.REL.NODEC R2 `(matmul_kernel) ;  /* 0xfffff9bc02107950 */ /* 0x000fea0003c3ffff */
.L_x_17:
[----:B------:R-:W-:-:S00]  /*643c0*/  BRA `(.L_x_17) ;  /* 0xfffffffc00fc7947 */ /* 0x000fc0000383ffff */
[----:B------:R-:W-:-:S00]  /*643d0*/  NOP ;  /* 0x0000000000007918 */ /* 0x000fc00000000000 */
        /* <DEDUP_REMOVED lines=10> */
.L_x_20:


//--------------------- .nv.shared.matmul_kernel  --------------------------
	.section	.nv.shared.matmul_kernel,"aw",@nobits
	.sectionflags	@""
	.align	16
	.zero		1024


//--------------------- .nv.shared.reserved.0     --------------------------
	.section	.nv.shared.reserved.0,"aw",@nobits
	.align	8
	.weak		__nv_reservedSMEM_offset_0_alias
	.size		__nv_reservedSMEM_offset_0_alias, 0, 64
	.other		__nv_reservedSMEM_offset_0_alias,@"STO_CUDA_RESERVED_SHARED STV_DEFAULT"
__nv_reservedSMEM_offset_0_alias:
	.zero		0
.nv.shared.reserved.0:
	.zero		64
	.weak		__nv_reservedSMEM_allocation_phase
	.type		__nv_reservedSMEM_allocation_phase,@object
	.size		__nv_reservedSMEM_allocation_phase,(.L_0 - __nv_reservedSMEM_allocation_phase)
__nv_reservedSMEM_allocation_phase:
	.zero		1
.L_0:
	.zero		7
	.weak		__nv_reservedSMEM_devtool_atexit_pc
	.type		__nv_reservedSMEM_devtool_atexit_pc,@object
	.size		__nv_reservedSMEM_devtool_atexit_pc,(__nv_reservedSMEM_allocation_mask - __nv_reservedSMEM_devtool_atexit_pc)
__nv_reservedSMEM_devtool_atexit_pc:
	.zero		8
	.weak		__nv_reservedSMEM_allocation_mask
	.type		__nv_reservedSMEM_allocation_mask,@object
	.size		__nv_reservedSMEM_allocation_mask,(.L_2 - __nv_reservedSMEM_allocation_mask)
__nv_reservedSMEM_allocation_mask:
	.zero		4
.L_2:


//--------------------- .nv.constant0.matmul_kernel --------------------------
	.section	.nv.constant0.matmul_kernel,"a",@progbits
	.sectionflags	@""
	.align	4
.nv.constant0.matmul_kernel:
	.zero		976


//--------------------- SYMBOLS --------------------------

	.type		.nv.reservedSmem.offset0,@object
	.size		.nv.reservedSmem.offset0,0x4
	.type		.nv.reservedSmem.cap,@object
	.size		.nv.reservedSmem.cap,0x4
